	.target	sm_80

	.elftype	@"ET_EXEC"


//--------------------- .note.nv.tkinfo           --------------------------
	.section	.note.nv.tkinfo,"",@"SHT_NOTE"
	.sectionflags	@"SHF_NOTE_NV_TKINFO"
	.tkinfo
        /*0018*/ 	.word	0x00000002
        /*0030*/ 	.string	""
        /*0030*/ 	.string	"ptxas"
        /*0030*/ 	.string	"Cuda compilation tools, release 13.0, V13.0.88"
        /*0030*/ 	.string	"Build cuda_13.0.r13.0/compiler.36424714_0"
        /*0030*/ 	.string	"-arch sm_80 -m 64 "



//--------------------- .note.nv.cuinfo           --------------------------
	.section	.note.nv.cuinfo,"",@"SHT_NOTE"
	.sectionflags	@"SHF_NOTE_NV_CUINFO"
        /*0018*/ 	.short	0x0002
        /*001a*/ 	.short	0x0050
        /*001c*/ 	.short	0x0082
	.zero		2


//--------------------- .nv.info                  --------------------------
	.section	.nv.info,"",@"SHT_CUDA_INFO"
	.align	4


	//----- nvinfo : EIATTR_REGCOUNT
	.align		4
        /*0000*/ 	.byte	0x04, 0x2f
        /*0002*/ 	.short	(.L_39 - .L_38)
	.align		4
.L_38:
        /*0004*/ 	.word	index@(_ZN2at6native29vectorized_elementwise_kernelILi8EZZZNS0_16atan_kernel_cudaERNS_18TensorIteratorBaseEENKUlvE0_clEvENKUlvE_clEvEUldE_St5arrayIPcLm2EEEEviT0_T1_)
        /*0008*/ 	.word	0x00000004


	//----- nvinfo : EIATTR_FRAME_SIZE
	.align		4
.L_39:
        /*000c*/ 	.byte	0x04, 0x11
        /*000e*/ 	.short	(.L_41 - .L_40)
	.align		4
.L_40:
        /*0010*/ 	.word	index@(_ZN2at6native29vectorized_elementwise_kernelILi8EZZZNS0_16atan_kernel_cudaERNS_18TensorIteratorBaseEENKUlvE0_clEvENKUlvE_clEvEUldE_St5arrayIPcLm2EEEEviT0_T1_)
        /*0014*/ 	.word	0x00000000


	//----- nvinfo : EIATTR_REGCOUNT
	.align		4
.L_41:
        /*0018*/ 	.byte	0x04, 0x2f
        /*001a*/ 	.short	(.L_43 - .L_42)
	.align		4
.L_42:
        /*001c*/ 	.word	index@(_ZN2at6native29vectorized_elementwise_kernelILi4EZZZNS0_16atan_kernel_cudaERNS_18TensorIteratorBaseEENKUlvE0_clEvENKUlvE_clEvEUldE_St5arrayIPcLm2EEEEviT0_T1_)
        /*0020*/ 	.word	0x00000020


	//----- nvinfo : EIATTR_FRAME_SIZE
	.align		4
.L_43:
        /*0024*/ 	.byte	0x04, 0x11
        /*0026*/ 	.short	(.L_45 - .L_44)
	.align		4
.L_44:
        /*0028*/ 	.word	index@(_ZN2at6native29vectorized_elementwise_kernelILi4EZZZNS0_16atan_kernel_cudaERNS_18TensorIteratorBaseEENKUlvE0_clEvENKUlvE_clEvEUldE_St5arrayIPcLm2EEEEviT0_T1_)
        /*002c*/ 	.word	0x00000000


	//----- nvinfo : EIATTR_REGCOUNT
	.align		4
.L_45:
        /*0030*/ 	.byte	0x04, 0x2f
        /*0032*/ 	.short	(.L_47 - .L_46)
	.align		4
.L_46:
        /*0034*/ 	.word	index@(_ZN2at6native29vectorized_elementwise_kernelILi2EZZZNS0_16atan_kernel_cudaERNS_18TensorIteratorBaseEENKUlvE0_clEvENKUlvE_clEvEUldE_St5arrayIPcLm2EEEEviT0_T1_)
        /*0038*/ 	.word	0x00000020


	//----- nvinfo : EIATTR_FRAME_SIZE
	.align		4
.L_47:
        /*003c*/ 	.byte	0x04, 0x11
        /*003e*/ 	.short	(.L_49 - .L_48)
	.align		4
.L_48:
        /*0040*/ 	.word	index@(_ZN2at6native29vectorized_elementwise_kernelILi2EZZZNS0_16atan_kernel_cudaERNS_18TensorIteratorBaseEENKUlvE0_clEvENKUlvE_clEvEUldE_St5arrayIPcLm2EEEEviT0_T1_)
        /*0044*/ 	.word	0x00000000


	//----- nvinfo : EIATTR_REGCOUNT
	.align		4
.L_49:
        /*0048*/ 	.byte	0x04, 0x2f
        /*004a*/ 	.short	(.L_51 - .L_50)
	.align		4
.L_50:
        /*004c*/ 	.word	index@(_ZN2at6native27unrolled_elementwise_kernelIZZZNS0_16atan_kernel_cudaERNS_18TensorIteratorBaseEENKUlvE0_clEvENKUlvE_clEvEUldE_St5arrayIPcLm2EELi4E23TrivialOffsetCalculatorILi1EjESB_NS0_6memory15LoadWithoutCastENSC_16StoreWithoutCastEEEviT_T0_T2_T3_T4_T5_)
        /*0050*/ 	.word	0x00000018


	//----- nvinfo : EIATTR_FRAME_SIZE
	.align		4
.L_51:
        /*0054*/ 	.byte	0x04, 0x11
        /*0056*/ 	.short	(.L_53 - .L_52)
	.align		4
.L_52:
        /*0058*/ 	.word	index@(_ZN2at6native27unrolled_elementwise_kernelIZZZNS0_16atan_kernel_cudaERNS_18TensorIteratorBaseEENKUlvE0_clEvENKUlvE_clEvEUldE_St5arrayIPcLm2EELi4E23TrivialOffsetCalculatorILi1EjESB_NS0_6memory15LoadWithoutCastENSC_16StoreWithoutCastEEEviT_T0_T2_T3_T4_T5_)
        /*005c*/ 	.word	0x00000000


	//----- nvinfo : EIATTR_REGCOUNT
	.align		4
.L_53:
        /*0060*/ 	.byte	0x04, 0x2f
        /*0062*/ 	.short	(.L_55 - .L_54)
	.align		4
.L_54:
        /*0064*/ 	.word	index@(_ZN2at6native18elementwise_kernelILi128ELi2EZNS0_22gpu_kernel_impl_nocastIZZZNS0_16atan_kernel_cudaERNS_18TensorIteratorBaseEENKUlvE0_clEvENKUlvE_clEvEUldE_EEvS4_RKT_EUliE_EEviT1_)
        /*0068*/ 	.word	0x00000010


	//----- nvinfo : EIATTR_FRAME_SIZE
	.align		4
.L_55:
        /*006c*/ 	.byte	0x04, 0x11
        /*006e*/ 	.short	(.L_57 - .L_56)
	.align		4
.L_56:
        /*0070*/ 	.word	index@(_ZN2at6native18elementwise_kernelILi128ELi2EZNS0_22gpu_kernel_impl_nocastIZZZNS0_16atan_kernel_cudaERNS_18TensorIteratorBaseEENKUlvE0_clEvENKUlvE_clEvEUldE_EEvS4_RKT_EUliE_EEviT1_)
        /*0074*/ 	.word	0x00000000


	//----- nvinfo : EIATTR_REGCOUNT
	.align		4
.L_57:
        /*0078*/ 	.byte	0x04, 0x2f
        /*007a*/ 	.short	(.L_59 - .L_58)
	.align		4
.L_58:
        /*007c*/ 	.word	index@(_ZN2at6native27unrolled_elementwise_kernelIZZZNS0_16atan_kernel_cudaERNS_18TensorIteratorBaseEENKUlvE0_clEvENKUlvE_clEvEUldE_St5arrayIPcLm2EELi4E23TrivialOffsetCalculatorILi1EjESB_NS0_6memory12LoadWithCastILi1EEENSC_13StoreWithCastILi1EEEEEviT_T0_T2_T3_T4_T5_)
        /*0080*/ 	.word	0x00000022


	//----- nvinfo : EIATTR_FRAME_SIZE
	.align		4
.L_59:
        /*0084*/ 	.byte	0x04, 0x11
        /*0086*/ 	.short	(.L_61 - .L_60)
	.align		4
.L_60:
        /*0088*/ 	.word	index@(_ZN2at6native27unrolled_elementwise_kernelIZZZNS0_16atan_kernel_cudaERNS_18TensorIteratorBaseEENKUlvE0_clEvENKUlvE_clEvEUldE_St5arrayIPcLm2EELi4E23TrivialOffsetCalculatorILi1EjESB_NS0_6memory12LoadWithCastILi1EEENSC_13StoreWithCastILi1EEEEEviT_T0_T2_T3_T4_T5_)
        /*008c*/ 	.word	0x00000000


	//----- nvinfo : EIATTR_REGCOUNT
	.align		4
.L_61:
        /*0090*/ 	.byte	0x04, 0x2f
        /*0092*/ 	.short	(.L_63 - .L_62)
	.align		4
.L_62:
        /*0094*/ 	.word	index@(_ZN2at6native18elementwise_kernelILi128ELi4EZNS0_15gpu_kernel_implIZZZNS0_16atan_kernel_cudaERNS_18TensorIteratorBaseEENKUlvE0_clEvENKUlvE_clEvEUldE_EEvS4_RKT_EUliE_EEviT1_)
        /*0098*/ 	.word	0x0000001a


	//----- nvinfo : EIATTR_FRAME_SIZE
	.align		4
.L_63:
        /*009c*/ 	.byte	0x04, 0x11
        /*009e*/ 	.short	(.L_65 - .L_64)
	.align		4
.L_64:
        /*00a0*/ 	.word	index@(_ZN2at6native18elementwise_kernelILi128ELi4EZNS0_15gpu_kernel_implIZZZNS0_16atan_kernel_cudaERNS_18TensorIteratorBaseEENKUlvE0_clEvENKUlvE_clEvEUldE_EEvS4_RKT_EUliE_EEviT1_)
        /*00a4*/ 	.word	0x00000000


	//----- nvinfo : EIATTR_REGCOUNT
	.align		4
.L_65:
        /*00a8*/ 	.byte	0x04, 0x2f
        /*00aa*/ 	.short	(.L_67 - .L_66)
	.align		4
.L_66:
        /*00ac*/ 	.word	index@(_ZN2at6native29vectorized_elementwise_kernelILi8EZZZNS0_16atan_kernel_cudaERNS_18TensorIteratorBaseEENKUlvE0_clEvENKUlvE0_clEvEUlfE_St5arrayIPcLm2EEEEviT0_T1_)
        /*00b0*/ 	.word	0x00000004


	//----- nvinfo : EIATTR_FRAME_SIZE
	.align		4
.L_67:
        /*00b4*/ 	.byte	0x04, 0x11
        /*00b6*/ 	.short	(.L_69 - .L_68)
	.align		4
.L_68:
        /*00b8*/ 	.word	index@(_ZN2at6native29vectorized_elementwise_kernelILi8EZZZNS0_16atan_kernel_cudaERNS_18TensorIteratorBaseEENKUlvE0_clEvENKUlvE0_clEvEUlfE_St5arrayIPcLm2EEEEviT0_T1_)
        /*00bc*/ 	.word	0x00000000


	//----- nvinfo : EIATTR_REGCOUNT
	.align		4
.L_69:
        /*00c0*/ 	.byte	0x04, 0x2f
        /*00c2*/ 	.short	(.L_71 - .L_70)
	.align		4
.L_70:
        /*00c4*/ 	.word	index@(_ZN2at6native29vectorized_elementwise_kernelILi4EZZZNS0_16atan_kernel_cudaERNS_18TensorIteratorBaseEENKUlvE0_clEvENKUlvE0_clEvEUlfE_St5arrayIPcLm2EEEEviT0_T1_)
        /*00c8*/ 	.word	0x0000001e


	//----- nvinfo : EIATTR_FRAME_SIZE
	.align		4
.L_71:
        /*00cc*/ 	.byte	0x04, 0x11
        /*00ce*/ 	.short	(.L_73 - .L_72)
	.align		4
.L_72:
        /*00d0*/ 	.word	index@(_ZN2at6native29vectorized_elementwise_kernelILi4EZZZNS0_16atan_kernel_cudaERNS_18TensorIteratorBaseEENKUlvE0_clEvENKUlvE0_clEvEUlfE_St5arrayIPcLm2EEEEviT0_T1_)
        /*00d4*/ 	.word	0x00000000


	//----- nvinfo : EIATTR_REGCOUNT
	.align		4
.L_73:
        /*00d8*/ 	.byte	0x04, 0x2f
        /*00da*/ 	.short	(.L_75 - .L_74)
	.align		4
.L_74:
        /*00dc*/ 	.word	index@(_ZN2at6native29vectorized_elementwise_kernelILi2EZZZNS0_16atan_kernel_cudaERNS_18TensorIteratorBaseEENKUlvE0_clEvENKUlvE0_clEvEUlfE_St5arrayIPcLm2EEEEviT0_T1_)
        /*00e0*/ 	.word	0x0000001d


	//----- nvinfo : EIATTR_FRAME_SIZE
	.align		4
.L_75:
        /*00e4*/ 	.byte	0x04, 0x11
        /*00e6*/ 	.short	(.L_77 - .L_76)
	.align		4
.L_76:
        /*00e8*/ 	.word	index@(_ZN2at6native29vectorized_elementwise_kernelILi2EZZZNS0_16atan_kernel_cudaERNS_18TensorIteratorBaseEENKUlvE0_clEvENKUlvE0_clEvEUlfE_St5arrayIPcLm2EEEEviT0_T1_)
        /*00ec*/ 	.word	0x00000000


	//----- nvinfo : EIATTR_REGCOUNT
	.align		4
.L_77:
        /*00f0*/ 	.byte	0x04, 0x2f
        /*00f2*/ 	.short	(.L_79 - .L_78)
	.align		4
.L_78:
        /*00f4*/ 	.word	index@(_ZN2at6native27unrolled_elementwise_kernelIZZZNS0_16atan_kernel_cudaERNS_18TensorIteratorBaseEENKUlvE0_clEvENKUlvE0_clEvEUlfE_St5arrayIPcLm2EELi4E23TrivialOffsetCalculatorILi1EjESB_NS0_6memory15LoadWithoutCastENSC_16StoreWithoutCastEEEviT_T0_T2_T3_T4_T5_)
        /*00f8*/ 	.word	0x00000016


	//----- nvinfo : EIATTR_FRAME_SIZE
	.align		4
.L_79:
        /*00fc*/ 	.byte	0x04, 0x11
        /*00fe*/ 	.short	(.L_81 - .L_80)
	.align		4
.L_80:
        /*0100*/ 	.word	index@(_ZN2at6native27unrolled_elementwise_kernelIZZZNS0_16atan_kernel_cudaERNS_18TensorIteratorBaseEENKUlvE0_clEvENKUlvE0_clEvEUlfE_St5arrayIPcLm2EELi4E23TrivialOffsetCalculatorILi1EjESB_NS0_6memory15LoadWithoutCastENSC_16StoreWithoutCastEEEviT_T0_T2_T3_T4_T5_)
        /*0104*/ 	.word	0x00000000


	//----- nvinfo : EIATTR_REGCOUNT
	.align		4
.L_81:
        /*0108*/ 	.byte	0x04, 0x2f
        /*010a*/ 	.short	(.L_83 - .L_82)
	.align		4
.L_82:
        /*010c*/ 	.word	index@(_ZN2at6native18elementwise_kernelILi128ELi2EZNS0_22gpu_kernel_impl_nocastIZZZNS0_16atan_kernel_cudaERNS_18TensorIteratorBaseEENKUlvE0_clEvENKUlvE0_clEvEUlfE_EEvS4_RKT_EUliE_EEviT1_)
        /*0110*/ 	.word	0x0000000e


	//----- nvinfo : EIATTR_FRAME_SIZE
	.align		4
.L_83:
        /*0114*/ 	.byte	0x04, 0x11
        /*0116*/ 	.short	(.L_85 - .L_84)
	.align		4
.L_84:
        /*0118*/ 	.word	index@(_ZN2at6native18elementwise_kernelILi128ELi2EZNS0_22gpu_kernel_impl_nocastIZZZNS0_16atan_kernel_cudaERNS_18TensorIteratorBaseEENKUlvE0_clEvENKUlvE0_clEvEUlfE_EEvS4_RKT_EUliE_EEviT1_)
        /*011c*/ 	.word	0x00000000


	//----- nvinfo : EIATTR_REGCOUNT
	.align		4
.L_85:
        /*0120*/ 	.byte	0x04, 0x2f
        /*0122*/ 	.short	(.L_87 - .L_86)
	.align		4
.L_86:
        /*0124*/ 	.word	index@(_ZN2at6native27unrolled_elementwise_kernelIZZZNS0_16atan_kernel_cudaERNS_18TensorIteratorBaseEENKUlvE0_clEvENKUlvE0_clEvEUlfE_St5arrayIPcLm2EELi4E23TrivialOffsetCalculatorILi1EjESB_NS0_6memory12LoadWithCastILi1EEENSC_13StoreWithCastILi1EEEEEviT_T0_T2_T3_T4_T5_)
        /*0128*/ 	.word	0x0000001c


	//----- nvinfo : EIATTR_FRAME_SIZE
	.align		4
.L_87:
        /*012c*/ 	.byte	0x04, 0x11
        /*012e*/ 	.short	(.L_89 - .L_88)
	.align		4
.L_88:
        /*0130*/ 	.word	index@(_ZN2at6native27unrolled_elementwise_kernelIZZZNS0_16atan_kernel_cudaERNS_18TensorIteratorBaseEENKUlvE0_clEvENKUlvE0_clEvEUlfE_St5arrayIPcLm2EELi4E23TrivialOffsetCalculatorILi1EjESB_NS0_6memory12LoadWithCastILi1EEENSC_13StoreWithCastILi1EEEEEviT_T0_T2_T3_T4_T5_)
        /*0134*/ 	.word	0x00000000


	//----- nvinfo : EIATTR_REGCOUNT
	.align		4
.L_89:
        /*0138*/ 	.byte	0x04, 0x2f
        /*013a*/ 	.short	(.L_91 - .L_90)
	.align		4
.L_90:
        /*013c*/ 	.word	index@(_ZN2at6native18elementwise_kernelILi128ELi4EZNS0_15gpu_kernel_implIZZZNS0_16atan_kernel_cudaERNS_18TensorIteratorBaseEENKUlvE0_clEvENKUlvE0_clEvEUlfE_EEvS4_RKT_EUliE_EEviT1_)
        /*0140*/ 	.word	0x0000001a


	//----- nvinfo : EIATTR_FRAME_SIZE
	.align		4
.L_91:
        /*0144*/ 	.byte	0x04, 0x11
        /*0146*/ 	.short	(.L_93 - .L_92)
	.align		4
.L_92:
        /*0148*/ 	.word	index@(_ZN2at6native18elementwise_kernelILi128ELi4EZNS0_15gpu_kernel_implIZZZNS0_16atan_kernel_cudaERNS_18TensorIteratorBaseEENKUlvE0_clEvENKUlvE0_clEvEUlfE_EEvS4_RKT_EUliE_EEviT1_)
        /*014c*/ 	.word	0x00000000


	//----- nvinfo : EIATTR_REGCOUNT
	.align		4
.L_93:
        /*0150*/ 	.byte	0x04, 0x2f
        /*0152*/ 	.short	(.L_95 - .L_94)
	.align		4
.L_94:
        /*0154*/ 	.word	index@(_ZN2at6native29vectorized_elementwise_kernelILi8EZZZNS0_16atan_kernel_cudaERNS_18TensorIteratorBaseEENKUlvE0_clEvENKUlvE1_clEvEUlN3c104HalfEE_St5arrayIPcLm2EEEEviT0_T1_)
        /*0158*/ 	.word	0x00000004


	//----- nvinfo : EIATTR_FRAME_SIZE
	.align		4
.L_95:
        /*015c*/ 	.byte	0x04, 0x11
        /*015e*/ 	.short	(.L_97 - .L_96)
	.align		4
.L_96:
        /*0160*/ 	.word	index@(_ZN2at6native29vectorized_elementwise_kernelILi8EZZZNS0_16atan_kernel_cudaERNS_18TensorIteratorBaseEENKUlvE0_clEvENKUlvE1_clEvEUlN3c104HalfEE_St5arrayIPcLm2EEEEviT0_T1_)
        /*0164*/ 	.word	0x00000000


	//----- nvinfo : EIATTR_REGCOUNT
	.align		4
.L_97:
        /*0168*/ 	.byte	0x04, 0x2f
        /*016a*/ 	.short	(.L_99 - .L_98)
	.align		4
.L_98:
        /*016c*/ 	.word	index@(_ZN2at6native29vectorized_elementwise_kernelILi4EZZZNS0_16atan_kernel_cudaERNS_18TensorIteratorBaseEENKUlvE0_clEvENKUlvE1_clEvEUlN3c104HalfEE_St5arrayIPcLm2EEEEviT0_T1_)
        /*0170*/ 	.word	0x0000001c


	//----- nvinfo : EIATTR_FRAME_SIZE
	.align		4
.L_99:
        /*0174*/ 	.byte	0x04, 0x11
        /*0176*/ 	.short	(.L_101 - .L_100)
	.align		4
.L_100:
        /*0178*/ 	.word	index@(_ZN2at6native29vectorized_elementwise_kernelILi4EZZZNS0_16atan_kernel_cudaERNS_18TensorIteratorBaseEENKUlvE0_clEvENKUlvE1_clEvEUlN3c104HalfEE_St5arrayIPcLm2EEEEviT0_T1_)
        /*017c*/ 	.word	0x00000000


	//----- nvinfo : EIATTR_REGCOUNT
	.align		4
.L_101:
        /*0180*/ 	.byte	0x04, 0x2f
        /*0182*/ 	.short	(.L_103 - .L_102)
	.align		4
.L_102:
        /*0184*/ 	.word	index@(_ZN2at6native29vectorized_elementwise_kernelILi2EZZZNS0_16atan_kernel_cudaERNS_18TensorIteratorBaseEENKUlvE0_clEvENKUlvE1_clEvEUlN3c104HalfEE_St5arrayIPcLm2EEEEviT0_T1_)
        /*0188*/ 	.word	0x0000001c


	//----- nvinfo : EIATTR_FRAME_SIZE
	.align		4
.L_103:
        /*018c*/ 	.byte	0x04, 0x11
        /*018e*/ 	.short	(.L_105 - .L_104)
	.align		4
.L_104:
        /*0190*/ 	.word	index@(_ZN2at6native29vectorized_elementwise_kernelILi2EZZZNS0_16atan_kernel_cudaERNS_18TensorIteratorBaseEENKUlvE0_clEvENKUlvE1_clEvEUlN3c104HalfEE_St5arrayIPcLm2EEEEviT0_T1_)
        /*0194*/ 	.word	0x00000000


	//----- nvinfo : EIATTR_REGCOUNT
	.align		4
.L_105:
        /*0198*/ 	.byte	0x04, 0x2f
        /*019a*/ 	.short	(.L_107 - .L_106)
	.align		4
.L_106:
        /*019c*/ 	.word	index@(_ZN2at6native27unrolled_elementwise_kernelIZZZNS0_16atan_kernel_cudaERNS_18TensorIteratorBaseEENKUlvE0_clEvENKUlvE1_clEvEUlN3c104HalfEE_St5arrayIPcLm2EELi4E23TrivialOffsetCalculatorILi1EjESD_NS0_6memory15LoadWithoutCastENSE_16StoreWithoutCastEEEviT_T0_T2_T3_T4_T5_)
        /*01a0*/ 	.word	0x00000016


	//----- nvinfo : EIATTR_FRAME_SIZE
	.align		4
.L_107:
        /*01a4*/ 	.byte	0x04, 0x11
        /*01a6*/ 	.short	(.L_109 - .L_108)
	.align		4
.L_108:
        /*01a8*/ 	.word	index@(_ZN2at6native27unrolled_elementwise_kernelIZZZNS0_16atan_kernel_cudaERNS_18TensorIteratorBaseEENKUlvE0_clEvENKUlvE1_clEvEUlN3c104HalfEE_St5arrayIPcLm2EELi4E23TrivialOffsetCalculatorILi1EjESD_NS0_6memory15LoadWithoutCastENSE_16StoreWithoutCastEEEviT_T0_T2_T3_T4_T5_)
        /*01ac*/ 	.word	0x00000000


	//----- nvinfo : EIATTR_REGCOUNT
	.align		4
.L_109:
        /*01b0*/ 	.byte	0x04, 0x2f
        /*01b2*/ 	.short	(.L_111 - .L_110)
	.align		4
.L_110:
        /*01b4*/ 	.word	index@(_ZN2at6native18elementwise_kernelILi128ELi4EZNS0_22gpu_kernel_impl_nocastIZZZNS0_16atan_kernel_cudaERNS_18TensorIteratorBaseEENKUlvE0_clEvENKUlvE1_clEvEUlN3c104HalfEE_EEvS4_RKT_EUliE_EEviT1_)
        /*01b8*/ 	.word	0x0000000c


	//----- nvinfo : EIATTR_FRAME_SIZE
	.align		4
.L_111:
        /*01bc*/ 	.byte	0x04, 0x11
        /*01be*/ 	.short	(.L_113 - .L_112)
	.align		4
.L_112:
        /*01c0*/ 	.word	index@(_ZN2at6native18elementwise_kernelILi128ELi4EZNS0_22gpu_kernel_impl_nocastIZZZNS0_16atan_kernel_cudaERNS_18TensorIteratorBaseEENKUlvE0_clEvENKUlvE1_clEvEUlN3c104HalfEE_EEvS4_RKT_EUliE_EEviT1_)
        /*01c4*/ 	.word	0x00000000


	//----- nvinfo : EIATTR_REGCOUNT
	.align		4
.L_113:
        /*01c8*/ 	.byte	0x04, 0x2f
        /*01ca*/ 	.short	(.L_115 - .L_114)
	.align		4
.L_114:
        /*01cc*/ 	.word	index@(_ZN2at6native27unrolled_elementwise_kernelIZZZNS0_16atan_kernel_cudaERNS_18TensorIteratorBaseEENKUlvE0_clEvENKUlvE1_clEvEUlN3c104HalfEE_St5arrayIPcLm2EELi4E23TrivialOffsetCalculatorILi1EjESD_NS0_6memory12LoadWithCastILi1EEENSE_13StoreWithCastILi1EEEEEviT_T0_T2_T3_T4_T5_)
        /*01d0*/ 	.word	0x0000001d


	//----- nvinfo : EIATTR_FRAME_SIZE
	.align		4
.L_115:
        /*01d4*/ 	.byte	0x04, 0x11
        /*01d6*/ 	.short	(.L_117 - .L_116)
	.align		4
.L_116:
        /*01d8*/ 	.word	index@(_ZN2at6native27unrolled_elementwise_kernelIZZZNS0_16atan_kernel_cudaERNS_18TensorIteratorBaseEENKUlvE0_clEvENKUlvE1_clEvEUlN3c104HalfEE_St5arrayIPcLm2EELi4E23TrivialOffsetCalculatorILi1EjESD_NS0_6memory12LoadWithCastILi1EEENSE_13StoreWithCastILi1EEEEEviT_T0_T2_T3_T4_T5_)
        /*01dc*/ 	.word	0x00000000


	//----- nvinfo : EIATTR_REGCOUNT
	.align		4
.L_117:
        /*01e0*/ 	.byte	0x04, 0x2f
        /*01e2*/ 	.short	(.L_119 - .L_118)
	.align		4
.L_118:
        /*01e4*/ 	.word	index@(_ZN2at6native18elementwise_kernelILi128ELi4EZNS0_15gpu_kernel_implIZZZNS0_16atan_kernel_cudaERNS_18TensorIteratorBaseEENKUlvE0_clEvENKUlvE1_clEvEUlN3c104HalfEE_EEvS4_RKT_EUliE_EEviT1_)
        /*01e8*/ 	.word	0x0000001a


	//----- nvinfo : EIATTR_FRAME_SIZE
	.align		4
.L_119:
        /*01ec*/ 	.byte	0x04, 0x11
        /*01ee*/ 	.short	(.L_121 - .L_120)
	.align		4
.L_120:
        /*01f0*/ 	.word	index@(_ZN2at6native18elementwise_kernelILi128ELi4EZNS0_15gpu_kernel_implIZZZNS0_16atan_kernel_cudaERNS_18TensorIteratorBaseEENKUlvE0_clEvENKUlvE1_clEvEUlN3c104HalfEE_EEvS4_RKT_EUliE_EEviT1_)
        /*01f4*/ 	.word	0x00000000


	//----- nvinfo : EIATTR_REGCOUNT
	.align		4
.L_121:
        /*01f8*/ 	.byte	0x04, 0x2f
        /*01fa*/ 	.short	(.L_123 - .L_122)
	.align		4
.L_122:
        /*01fc*/ 	.word	index@(_ZN2at6native29vectorized_elementwise_kernelILi8EZZZNS0_16atan_kernel_cudaERNS_18TensorIteratorBaseEENKUlvE0_clEvENKUlvE2_clEvEUlN3c108BFloat16EE_St5arrayIPcLm2EEEEviT0_T1_)
        /*0200*/ 	.word	0x00000004


	//----- nvinfo : EIATTR_FRAME_SIZE
	.align		4
.L_123:
        /*0204*/ 	.byte	0x04, 0x11
        /*0206*/ 	.short	(.L_125 - .L_124)
	.align		4
.L_124:
        /*0208*/ 	.word	index@(_ZN2at6native29vectorized_elementwise_kernelILi8EZZZNS0_16atan_kernel_cudaERNS_18TensorIteratorBaseEENKUlvE0_clEvENKUlvE2_clEvEUlN3c108BFloat16EE_St5arrayIPcLm2EEEEviT0_T1_)
        /*020c*/ 	.word	0x00000000


	//----- nvinfo : EIATTR_REGCOUNT
	.align		4
.L_125:
        /*0210*/ 	.byte	0x04, 0x2f
        /*0212*/ 	.short	(.L_127 - .L_126)
	.align		4
.L_126:
        /*0214*/ 	.word	index@(_ZN2at6native29vectorized_elementwise_kernelILi4EZZZNS0_16atan_kernel_cudaERNS_18TensorIteratorBaseEENKUlvE0_clEvENKUlvE2_clEvEUlN3c108BFloat16EE_St5arrayIPcLm2EEEEviT0_T1_)
        /*0218*/ 	.word	0x0000001c


	//----- nvinfo : EIATTR_FRAME_SIZE
	.align		4
.L_127:
        /*021c*/ 	.byte	0x04, 0x11
        /*021e*/ 	.short	(.L_129 - .L_128)
	.align		4
.L_128:
        /*0220*/ 	.word	index@(_ZN2at6native29vectorized_elementwise_kernelILi4EZZZNS0_16atan_kernel_cudaERNS_18TensorIteratorBaseEENKUlvE0_clEvENKUlvE2_clEvEUlN3c108BFloat16EE_St5arrayIPcLm2EEEEviT0_T1_)
        /*0224*/ 	.word	0x00000000


	//----- nvinfo : EIATTR_REGCOUNT
	.align		4
.L_129:
        /*0228*/ 	.byte	0x04, 0x2f
        /*022a*/ 	.short	(.L_131 - .L_130)
	.align		4
.L_130:
        /*022c*/ 	.word	index@(_ZN2at6native29vectorized_elementwise_kernelILi2EZZZNS0_16atan_kernel_cudaERNS_18TensorIteratorBaseEENKUlvE0_clEvENKUlvE2_clEvEUlN3c108BFloat16EE_St5arrayIPcLm2EEEEviT0_T1_)
        /*0230*/ 	.word	0x0000001c


	//----- nvinfo : EIATTR_FRAME_SIZE
	.align		4
.L_131:
        /*0234*/ 	.byte	0x04, 0x11
        /*0236*/ 	.short	(.L_133 - .L_132)
	.align		4
.L_132:
        /*0238*/ 	.word	index@(_ZN2at6native29vectorized_elementwise_kernelILi2EZZZNS0_16atan_kernel_cudaERNS_18TensorIteratorBaseEENKUlvE0_clEvENKUlvE2_clEvEUlN3c108BFloat16EE_St5arrayIPcLm2EEEEviT0_T1_)
        /*023c*/ 	.word	0x00000000


	//----- nvinfo : EIATTR_REGCOUNT
	.align		4
.L_133:
        /*0240*/ 	.byte	0x04, 0x2f
        /*0242*/ 	.short	(.L_135 - .L_134)
	.align		4
.L_134:
        /*0244*/ 	.word	index@(_ZN2at6native27unrolled_elementwise_kernelIZZZNS0_16atan_kernel_cudaERNS_18TensorIteratorBaseEENKUlvE0_clEvENKUlvE2_clEvEUlN3c108BFloat16EE_St5arrayIPcLm2EELi4E23TrivialOffsetCalculatorILi1EjESD_NS0_6memory15LoadWithoutCastENSE_16StoreWithoutCastEEEviT_T0_T2_T3_T4_T5_)
        /*0248*/ 	.word	0x00000016


	//----- nvinfo : EIATTR_FRAME_SIZE
	.align		4
.L_135:
        /*024c*/ 	.byte	0x04, 0x11
        /*024e*/ 	.short	(.L_137 - .L_136)
	.align		4
.L_136:
        /*0250*/ 	.word	index@(_ZN2at6native27unrolled_elementwise_kernelIZZZNS0_16atan_kernel_cudaERNS_18TensorIteratorBaseEENKUlvE0_clEvENKUlvE2_clEvEUlN3c108BFloat16EE_St5arrayIPcLm2EELi4E23TrivialOffsetCalculatorILi1EjESD_NS0_6memory15LoadWithoutCastENSE_16StoreWithoutCastEEEviT_T0_T2_T3_T4_T5_)
        /*0254*/ 	.word	0x00000000


	//----- nvinfo : EIATTR_REGCOUNT
	.align		4
.L_137:
        /*0258*/ 	.byte	0x04, 0x2f
        /*025a*/ 	.short	(.L_139 - .L_138)
	.align		4
.L_138:
        /*025c*/ 	.word	index@(_ZN2at6native18elementwise_kernelILi128ELi4EZNS0_22gpu_kernel_impl_nocastIZZZNS0_16atan_kernel_cudaERNS_18TensorIteratorBaseEENKUlvE0_clEvENKUlvE2_clEvEUlN3c108BFloat16EE_EEvS4_RKT_EUliE_EEviT1_)
        /*0260*/ 	.word	0x0000000c


	//----- nvinfo : EIATTR_FRAME_SIZE
	.align		4
.L_139:
        /*0264*/ 	.byte	0x04, 0x11
        /*0266*/ 	.short	(.L_141 - .L_140)
	.align		4
.L_140:
        /*0268*/ 	.word	index@(_ZN2at6native18elementwise_kernelILi128ELi4EZNS0_22gpu_kernel_impl_nocastIZZZNS0_16atan_kernel_cudaERNS_18TensorIteratorBaseEENKUlvE0_clEvENKUlvE2_clEvEUlN3c108BFloat16EE_EEvS4_RKT_EUliE_EEviT1_)
        /*026c*/ 	.word	0x00000000


	//----- nvinfo : EIATTR_REGCOUNT
	.align		4
.L_141:
        /*0270*/ 	.byte	0x04, 0x2f
        /*0272*/ 	.short	(.L_143 - .L_142)
	.align		4
.L_142:
        /*0274*/ 	.word	index@(_ZN2at6native27unrolled_elementwise_kernelIZZZNS0_16atan_kernel_cudaERNS_18TensorIteratorBaseEENKUlvE0_clEvENKUlvE2_clEvEUlN3c108BFloat16EE_St5arrayIPcLm2EELi4E23TrivialOffsetCalculatorILi1EjESD_NS0_6memory12LoadWithCastILi1EEENSE_13StoreWithCastILi1EEEEEviT_T0_T2_T3_T4_T5_)
        /*0278*/ 	.word	0x0000001d


	//----- nvinfo : EIATTR_FRAME_SIZE
	.align		4
.L_143:
        /*027c*/ 	.byte	0x04, 0x11
        /*027e*/ 	.short	(.L_145 - .L_144)
	.align		4
.L_144:
        /*0280*/ 	.word	index@(_ZN2at6native27unrolled_elementwise_kernelIZZZNS0_16atan_kernel_cudaERNS_18TensorIteratorBaseEENKUlvE0_clEvENKUlvE2_clEvEUlN3c108BFloat16EE_St5arrayIPcLm2EELi4E23TrivialOffsetCalculatorILi1EjESD_NS0_6memory12LoadWithCastILi1EEENSE_13StoreWithCastILi1EEEEEviT_T0_T2_T3_T4_T5_)
        /*0284*/ 	.word	0x00000000


	//----- nvinfo : EIATTR_REGCOUNT
	.align		4
.L_145:
        /*0288*/ 	.byte	0x04, 0x2f
        /*028a*/ 	.short	(.L_147 - .L_146)
	.align		4
.L_146:
        /*028c*/ 	.word	index@(_ZN2at6native18elementwise_kernelILi128ELi4EZNS0_15gpu_kernel_implIZZZNS0_16atan_kernel_cudaERNS_18TensorIteratorBaseEENKUlvE0_clEvENKUlvE2_clEvEUlN3c108BFloat16EE_EEvS4_RKT_EUliE_EEviT1_)
        /*0290*/ 	.word	0x0000001a


	//----- nvinfo : EIATTR_FRAME_SIZE
	.align		4
.L_147:
        /*0294*/ 	.byte	0x04, 0x11
        /*0296*/ 	.short	(.L_149 - .L_148)
	.align		4
.L_148:
        /*0298*/ 	.word	index@(_ZN2at6native18elementwise_kernelILi128ELi4EZNS0_15gpu_kernel_implIZZZNS0_16atan_kernel_cudaERNS_18TensorIteratorBaseEENKUlvE0_clEvENKUlvE2_clEvEUlN3c108BFloat16EE_EEvS4_RKT_EUliE_EEviT1_)
        /*029c*/ 	.word	0x00000000


	//----- nvinfo : EIATTR_MIN_STACK_SIZE
	.align		4
.L_149:
        /*02a0*/ 	.byte	0x04, 0x12
        /*02a2*/ 	.short	(.L_151 - .L_150)
	.align		4
.L_150:
        /*02a4*/ 	.word	index@(_ZN2at6native18elementwise_kernelILi128ELi4EZNS0_15gpu_kernel_implIZZZNS0_16atan_kernel_cudaERNS_18TensorIteratorBaseEENKUlvE0_clEvENKUlvE2_clEvEUlN3c108BFloat16EE_EEvS4_RKT_EUliE_EEviT1_)
        /*02a8*/ 	.word	0x00000000


	//----- nvinfo : EIATTR_MIN_STACK_SIZE
	.align		4
.L_151:
        /*02ac*/ 	.byte	0x04, 0x12
        /*02ae*/ 	.short	(.L_153 - .L_152)
	.align		4
.L_152:
        /*02b0*/ 	.word	index@(_ZN2at6native27unrolled_elementwise_kernelIZZZNS0_16atan_kernel_cudaERNS_18TensorIteratorBaseEENKUlvE0_clEvENKUlvE2_clEvEUlN3c108BFloat16EE_St5arrayIPcLm2EELi4E23TrivialOffsetCalculatorILi1EjESD_NS0_6memory12LoadWithCastILi1EEENSE_13StoreWithCastILi1EEEEEviT_T0_T2_T3_T4_T5_)
        /*02b4*/ 	.word	0x00000000


	//----- nvinfo : EIATTR_MIN_STACK_SIZE
	.align		4
.L_153:
        /*02b8*/ 	.byte	0x04, 0x12
        /*02ba*/ 	.short	(.L_155 - .L_154)
	.align		4
.L_154:
        /*02bc*/ 	.word	index@(_ZN2at6native18elementwise_kernelILi128ELi4EZNS0_22gpu_kernel_impl_nocastIZZZNS0_16atan_kernel_cudaERNS_18TensorIteratorBaseEENKUlvE0_clEvENKUlvE2_clEvEUlN3c108BFloat16EE_EEvS4_RKT_EUliE_EEviT1_)
        /*02c0*/ 	.word	0x00000000


	//----- nvinfo : EIATTR_MIN_STACK_SIZE
	.align		4
.L_155:
        /*02c4*/ 	.byte	0x04, 0x12
        /*02c6*/ 	.short	(.L_157 - .L_156)
	.align		4
.L_156:
        /*02c8*/ 	.word	index@(_ZN2at6native27unrolled_elementwise_kernelIZZZNS0_16atan_kernel_cudaERNS_18TensorIteratorBaseEENKUlvE0_clEvENKUlvE2_clEvEUlN3c108BFloat16EE_St5arrayIPcLm2EELi4E23TrivialOffsetCalculatorILi1EjESD_NS0_6memory15LoadWithoutCastENSE_16StoreWithoutCastEEEviT_T0_T2_T3_T4_T5_)
        /*02cc*/ 	.word	0x00000000


	//----- nvinfo : EIATTR_MIN_STACK_SIZE
	.align		4
.L_157:
        /*02d0*/ 	.byte	0x04, 0x12
        /*02d2*/ 	.short	(.L_159 - .L_158)
	.align		4
.L_158:
        /*02d4*/ 	.word	index@(_ZN2at6native29vectorized_elementwise_kernelILi2EZZZNS0_16atan_kernel_cudaERNS_18TensorIteratorBaseEENKUlvE0_clEvENKUlvE2_clEvEUlN3c108BFloat16EE_St5arrayIPcLm2EEEEviT0_T1_)
        /*02d8*/ 	.word	0x00000000


	//----- nvinfo : EIATTR_MIN_STACK_SIZE
	.align		4
.L_159:
        /*02dc*/ 	.byte	0x04, 0x12
        /*02de*/ 	.short	(.L_161 - .L_160)
	.align		4
.L_160:
        /*02e0*/ 	.word	index@(_ZN2at6native29vectorized_elementwise_kernelILi4EZZZNS0_16atan_kernel_cudaERNS_18TensorIteratorBaseEENKUlvE0_clEvENKUlvE2_clEvEUlN3c108BFloat16EE_St5arrayIPcLm2EEEEviT0_T1_)
        /*02e4*/ 	.word	0x00000000


	//----- nvinfo : EIATTR_MIN_STACK_SIZE
	.align		4
.L_161:
        /*02e8*/ 	.byte	0x04, 0x12
        /*02ea*/ 	.short	(.L_163 - .L_162)
	.align		4
.L_162:
        /*02ec*/ 	.word	index@(_ZN2at6native29vectorized_elementwise_kernelILi8EZZZNS0_16atan_kernel_cudaERNS_18TensorIteratorBaseEENKUlvE0_clEvENKUlvE2_clEvEUlN3c108BFloat16EE_St5arrayIPcLm2EEEEviT0_T1_)
        /*02f0*/ 	.word	0x00000000


	//----- nvinfo : EIATTR_MIN_STACK_SIZE
	.align		4
.L_163:
        /*02f4*/ 	.byte	0x04, 0x12
        /*02f6*/ 	.short	(.L_165 - .L_164)
	.align		4
.L_164:
        /*02f8*/ 	.word	index@(_ZN2at6native18elementwise_kernelILi128ELi4EZNS0_15gpu_kernel_implIZZZNS0_16atan_kernel_cudaERNS_18TensorIteratorBaseEENKUlvE0_clEvENKUlvE1_clEvEUlN3c104HalfEE_EEvS4_RKT_EUliE_EEviT1_)
        /*02fc*/ 	.word	0x00000000


	//----- nvinfo : EIATTR_MIN_STACK_SIZE
	.align		4
.L_165:
        /*0300*/ 	.byte	0x04, 0x12
        /*0302*/ 	.short	(.L_167 - .L_166)
	.align		4
.L_166:
        /*0304*/ 	.word	index@(_ZN2at6native27unrolled_elementwise_kernelIZZZNS0_16atan_kernel_cudaERNS_18TensorIteratorBaseEENKUlvE0_clEvENKUlvE1_clEvEUlN3c104HalfEE_St5arrayIPcLm2EELi4E23TrivialOffsetCalculatorILi1EjESD_NS0_6memory12LoadWithCastILi1EEENSE_13StoreWithCastILi1EEEEEviT_T0_T2_T3_T4_T5_)
        /*0308*/ 	.word	0x00000000


	//----- nvinfo : EIATTR_MIN_STACK_SIZE
	.align		4
.L_167:
        /*030c*/ 	.byte	0x04, 0x12
        /*030e*/ 	.short	(.L_169 - .L_168)
	.align		4
.L_168:
        /*0310*/ 	.word	index@(_ZN2at6native18elementwise_kernelILi128ELi4EZNS0_22gpu_kernel_impl_nocastIZZZNS0_16atan_kernel_cudaERNS_18TensorIteratorBaseEENKUlvE0_clEvENKUlvE1_clEvEUlN3c104HalfEE_EEvS4_RKT_EUliE_EEviT1_)
        /*0314*/ 	.word	0x00000000


	//----- nvinfo : EIATTR_MIN_STACK_SIZE
	.align		4
.L_169:
        /*0318*/ 	.byte	0x04, 0x12
        /*031a*/ 	.short	(.L_171 - .L_170)
	.align		4
.L_170:
        /*031c*/ 	.word	index@(_ZN2at6native27unrolled_elementwise_kernelIZZZNS0_16atan_kernel_cudaERNS_18TensorIteratorBaseEENKUlvE0_clEvENKUlvE1_clEvEUlN3c104HalfEE_St5arrayIPcLm2EELi4E23TrivialOffsetCalculatorILi1EjESD_NS0_6memory15LoadWithoutCastENSE_16StoreWithoutCastEEEviT_T0_T2_T3_T4_T5_)
        /*0320*/ 	.word	0x00000000


	//----- nvinfo : EIATTR_MIN_STACK_SIZE
	.align		4
.L_171:
        /*0324*/ 	.byte	0x04, 0x12
        /*0326*/ 	.short	(.L_173 - .L_172)
	.align		4
.L_172:
        /*0328*/ 	.word	index@(_ZN2at6native29vectorized_elementwise_kernelILi2EZZZNS0_16atan_kernel_cudaERNS_18TensorIteratorBaseEENKUlvE0_clEvENKUlvE1_clEvEUlN3c104HalfEE_St5arrayIPcLm2EEEEviT0_T1_)
        /*032c*/ 	.word	0x00000000


	//----- nvinfo : EIATTR_MIN_STACK_SIZE
	.align		4
.L_173:
        /*0330*/ 	.byte	0x04, 0x12
        /*0332*/ 	.short	(.L_175 - .L_174)
	.align		4
.L_174:
        /*0334*/ 	.word	index@(_ZN2at6native29vectorized_elementwise_kernelILi4EZZZNS0_16atan_kernel_cudaERNS_18TensorIteratorBaseEENKUlvE0_clEvENKUlvE1_clEvEUlN3c104HalfEE_St5arrayIPcLm2EEEEviT0_T1_)
        /*0338*/ 	.word	0x00000000


	//----- nvinfo : EIATTR_MIN_STACK_SIZE
	.align		4
.L_175:
        /*033c*/ 	.byte	0x04, 0x12
        /*033e*/ 	.short	(.L_177 - .L_176)
	.align		4
.L_176:
        /*0340*/ 	.word	index@(_ZN2at6native29vectorized_elementwise_kernelILi8EZZZNS0_16atan_kernel_cudaERNS_18TensorIteratorBaseEENKUlvE0_clEvENKUlvE1_clEvEUlN3c104HalfEE_St5arrayIPcLm2EEEEviT0_T1_)
        /*0344*/ 	.word	0x00000000


	//----- nvinfo : EIATTR_MIN_STACK_SIZE
	.align		4
.L_177:
        /*0348*/ 	.byte	0x04, 0x12
        /*034a*/ 	.short	(.L_179 - .L_178)
	.align		4
.L_178:
        /*034c*/ 	.word	index@(_ZN2at6native18elementwise_kernelILi128ELi4EZNS0_15gpu_kernel_implIZZZNS0_16atan_kernel_cudaERNS_18TensorIteratorBaseEENKUlvE0_clEvENKUlvE0_clEvEUlfE_EEvS4_RKT_EUliE_EEviT1_)
        /*0350*/ 	.word	0x00000000


	//----- nvinfo : EIATTR_MIN_STACK_SIZE
	.align		4
.L_179:
        /*0354*/ 	.byte	0x04, 0x12
        /*0356*/ 	.short	(.L_181 - .L_180)
	.align		4
.L_180:
        /*0358*/ 	.word	index@(_ZN2at6native27unrolled_elementwise_kernelIZZZNS0_16atan_kernel_cudaERNS_18TensorIteratorBaseEENKUlvE0_clEvENKUlvE0_clEvEUlfE_St5arrayIPcLm2EELi4E23TrivialOffsetCalculatorILi1EjESB_NS0_6memory12LoadWithCastILi1EEENSC_13StoreWithCastILi1EEEEEviT_T0_T2_T3_T4_T5_)
        /*035c*/ 	.word	0x00000000


	//----- nvinfo : EIATTR_MIN_STACK_SIZE
	.align		4
.L_181:
        /*0360*/ 	.byte	0x04, 0x12
        /*0362*/ 	.short	(.L_183 - .L_182)
	.align		4
.L_182:
        /*0364*/ 	.word	index@(_ZN2at6native18elementwise_kernelILi128ELi2EZNS0_22gpu_kernel_impl_nocastIZZZNS0_16atan_kernel_cudaERNS_18TensorIteratorBaseEENKUlvE0_clEvENKUlvE0_clEvEUlfE_EEvS4_RKT_EUliE_EEviT1_)
        /*0368*/ 	.word	0x00000000


	//----- nvinfo : EIATTR_MIN_STACK_SIZE
	.align		4
.L_183:
        /*036c*/ 	.byte	0x04, 0x12
        /*036e*/ 	.short	(.L_185 - .L_184)
	.align		4
.L_184:
        /*0370*/ 	.word	index@(_ZN2at6native27unrolled_elementwise_kernelIZZZNS0_16atan_kernel_cudaERNS_18TensorIteratorBaseEENKUlvE0_clEvENKUlvE0_clEvEUlfE_St5arrayIPcLm2EELi4E23TrivialOffsetCalculatorILi1EjESB_NS0_6memory15LoadWithoutCastENSC_16StoreWithoutCastEEEviT_T0_T2_T3_T4_T5_)
        /*0374*/ 	.word	0x00000000


	//----- nvinfo : EIATTR_MIN_STACK_SIZE
	.align		4
.L_185:
        /*0378*/ 	.byte	0x04, 0x12
        /*037a*/ 	.short	(.L_187 - .L_186)
	.align		4
.L_186:
        /*037c*/ 	.word	index@(_ZN2at6native29vectorized_elementwise_kernelILi2EZZZNS0_16atan_kernel_cudaERNS_18TensorIteratorBaseEENKUlvE0_clEvENKUlvE0_clEvEUlfE_St5arrayIPcLm2EEEEviT0_T1_)
        /*0380*/ 	.word	0x00000000


	//----- nvinfo : EIATTR_MIN_STACK_SIZE
	.align		4
.L_187:
        /*0384*/ 	.byte	0x04, 0x12
        /*0386*/ 	.short	(.L_189 - .L_188)
	.align		4
.L_188:
        /*0388*/ 	.word	index@(_ZN2at6native29vectorized_elementwise_kernelILi4EZZZNS0_16atan_kernel_cudaERNS_18TensorIteratorBaseEENKUlvE0_clEvENKUlvE0_clEvEUlfE_St5arrayIPcLm2EEEEviT0_T1_)
        /*038c*/ 	.word	0x00000000


	//----- nvinfo : EIATTR_MIN_STACK_SIZE
	.align		4
.L_189:
        /*0390*/ 	.byte	0x04, 0x12
        /*0392*/ 	.short	(.L_191 - .L_190)
	.align		4
.L_190:
        /*0394*/ 	.word	index@(_ZN2at6native29vectorized_elementwise_kernelILi8EZZZNS0_16atan_kernel_cudaERNS_18TensorIteratorBaseEENKUlvE0_clEvENKUlvE0_clEvEUlfE_St5arrayIPcLm2EEEEviT0_T1_)
        /*0398*/ 	.word	0x00000000


	//----- nvinfo : EIATTR_MIN_STACK_SIZE
	.align		4
.L_191:
        /*039c*/ 	.byte	0x04, 0x12
        /*039e*/ 	.short	(.L_193 - .L_192)
	.align		4
.L_192:
        /*03a0*/ 	.word	index@(_ZN2at6native18elementwise_kernelILi128ELi4EZNS0_15gpu_kernel_implIZZZNS0_16atan_kernel_cudaERNS_18TensorIteratorBaseEENKUlvE0_clEvENKUlvE_clEvEUldE_EEvS4_RKT_EUliE_EEviT1_)
        /*03a4*/ 	.word	0x00000000


	//----- nvinfo : EIATTR_MIN_STACK_SIZE
	.align		4
.L_193:
        /*03a8*/ 	.byte	0x04, 0x12
        /*03aa*/ 	.short	(.L_195 - .L_194)
	.align		4
.L_194:
        /*03ac*/ 	.word	index@(_ZN2at6native27unrolled_elementwise_kernelIZZZNS0_16atan_kernel_cudaERNS_18TensorIteratorBaseEENKUlvE0_clEvENKUlvE_clEvEUldE_St5arrayIPcLm2EELi4E23TrivialOffsetCalculatorILi1EjESB_NS0_6memory12LoadWithCastILi1EEENSC_13StoreWithCastILi1EEEEEviT_T0_T2_T3_T4_T5_)
        /*03b0*/ 	.word	0x00000000


	//----- nvinfo : EIATTR_MIN_STACK_SIZE
	.align		4
.L_195:
        /*03b4*/ 	.byte	0x04, 0x12
        /*03b6*/ 	.short	(.L_197 - .L_196)
	.align		4
.L_196:
        /*03b8*/ 	.word	index@(_ZN2at6native18elementwise_kernelILi128ELi2EZNS0_22gpu_kernel_impl_nocastIZZZNS0_16atan_kernel_cudaERNS_18TensorIteratorBaseEENKUlvE0_clEvENKUlvE_clEvEUldE_EEvS4_RKT_EUliE_EEviT1_)
        /*03bc*/ 	.word	0x00000000


	//----- nvinfo : EIATTR_MIN_STACK_SIZE
	.align		4
.L_197:
        /*03c0*/ 	.byte	0x04, 0x12
        /*03c2*/ 	.short	(.L_199 - .L_198)
	.align		4
.L_198:
        /*03c4*/ 	.word	index@(_ZN2at6native27unrolled_elementwise_kernelIZZZNS0_16atan_kernel_cudaERNS_18TensorIteratorBaseEENKUlvE0_clEvENKUlvE_clEvEUldE_St5arrayIPcLm2EELi4E23TrivialOffsetCalculatorILi1EjESB_NS0_6memory15LoadWithoutCastENSC_16StoreWithoutCastEEEviT_T0_T2_T3_T4_T5_)
        /*03c8*/ 	.word	0x00000000


	//----- nvinfo : EIATTR_MIN_STACK_SIZE
	.align		4
.L_199:
        /*03cc*/ 	.byte	0x04, 0x12
        /*03ce*/ 	.short	(.L_201 - .L_200)
	.align		4
.L_200:
        /*03d0*/ 	.word	index@(_ZN2at6native29vectorized_elementwise_kernelILi2EZZZNS0_16atan_kernel_cudaERNS_18TensorIteratorBaseEENKUlvE0_clEvENKUlvE_clEvEUldE_St5arrayIPcLm2EEEEviT0_T1_)
        /*03d4*/ 	.word	0x00000000


	//----- nvinfo : EIATTR_MIN_STACK_SIZE
	.align		4
.L_201:
        /*03d8*/ 	.byte	0x04, 0x12
        /*03da*/ 	.short	(.L_203 - .L_202)
	.align		4
.L_202:
        /*03dc*/ 	.word	index@(_ZN2at6native29vectorized_elementwise_kernelILi4EZZZNS0_16atan_kernel_cudaERNS_18TensorIteratorBaseEENKUlvE0_clEvENKUlvE_clEvEUldE_St5arrayIPcLm2EEEEviT0_T1_)
        /*03e0*/ 	.word	0x00000000


	//----- nvinfo : EIATTR_MIN_STACK_SIZE
	.align		4
.L_203:
        /*03e4*/ 	.byte	0x04, 0x12
        /*03e6*/ 	.short	(.L_205 - .L_204)
	.align		4
.L_204:
        /*03e8*/ 	.word	index@(_ZN2at6native29vectorized_elementwise_kernelILi8EZZZNS0_16atan_kernel_cudaERNS_18TensorIteratorBaseEENKUlvE0_clEvENKUlvE_clEvEUldE_St5arrayIPcLm2EEEEviT0_T1_)
        /*03ec*/ 	.word	0x00000000
.L_205:


//--------------------- .nv.info._ZN2at6native18elementwise_kernelILi128ELi4EZNS0_15gpu_kernel_implIZZZNS0_16atan_kernel_cudaERNS_18TensorIteratorBaseEENKUlvE0_clEvENKUlvE2_clEvEUlN3c108BFloat16EE_EEvS4_RKT_EUliE_EEviT1_ --------------------------
	.section	.nv.info._ZN2at6native18elementwise_kernelILi128ELi4EZNS0_15gpu_kernel_implIZZZNS0_16atan_kernel_cudaERNS_18TensorIteratorBaseEENKUlvE0_clEvENKUlvE2_clEvEUlN3c108BFloat16EE_EEvS4_RKT_EUliE_EEviT1_,"",@"SHT_CUDA_INFO"
	.sectionflags	@""
	.align	4


	//----- nvinfo : EIATTR_CUDA_API_VERSION
	.align		4
        /*0000*/ 	.byte	0x04, 0x37
        /*0002*/ 	.short	(.L_207 - .L_206)
.L_206:
        /*0004*/ 	.word	0x00000082


	//----- nvinfo : EIATTR_SW2861232_WAR
	.align		4
.L_207:
        /*0008*/ 	.byte	0x01, 0x35
	.zero		2


	//----- nvinfo : EIATTR_PARAM_CBANK
	.align		4
        /*000c*/ 	.byte	0x04, 0x0a
        /*000e*/ 	.short	(.L_209 - .L_208)
	.align		4
.L_208:
        /*0010*/ 	.word	index@(.nv.constant0._ZN2at6native18elementwise_kernelILi128ELi4EZNS0_15gpu_kernel_implIZZZNS0_16atan_kernel_cudaERNS_18TensorIteratorBaseEENKUlvE0_clEvENKUlvE2_clEvEUlN3c108BFloat16EE_EEvS4_RKT_EUliE_EEviT1_)
        /*0014*/ 	.short	0x0160
        /*0016*/ 	.short	0x0220


	//----- nvinfo : EIATTR_CBANK_PARAM_SIZE
	.align		4
.L_209:
        /*0018*/ 	.byte	0x03, 0x19
        /*001a*/ 	.short	0x0220


	//----- nvinfo : EIATTR_KPARAM_INFO
	.align		4
        /*001c*/ 	.byte	0x04, 0x17
        /*001e*/ 	.short	(.L_211 - .L_210)
.L_210:
        /*0020*/ 	.word	0x00000000
        /*0024*/ 	.short	0x0001
        /*0026*/ 	.short	0x0008
        /*0028*/ 	.byte	0x00, 0xf0, 0x61, 0x08


	//----- nvinfo : EIATTR_KPARAM_INFO
	.align		4
.L_211:
        /*002c*/ 	.byte	0x04, 0x17
        /*002e*/ 	.short	(.L_213 - .L_212)
.L_212:
        /*0030*/ 	.word	0x00000000
        /*0034*/ 	.short	0x0000
        /*0036*/ 	.short	0x0000
        /*0038*/ 	.byte	0x00, 0xf0, 0x11, 0x00


	//----- nvinfo : EIATTR_MAXREG_COUNT
	.align		4
.L_213:
        /*003c*/ 	.byte	0x03, 0x1b
        /*003e*/ 	.short	0x0080


	//----- nvinfo : EIATTR_EXTERNS
	.align		4
        /*0040*/ 	.byte	0x04, 0x0f
        /*0042*/ 	.short	(.L_215 - .L_214)


	//   ....[0]....
	.align		4
.L_214:
        /*0044*/ 	.word	index@(__assertfail)


	//----- nvinfo : EIATTR_MERCURY_ISA_VERSION
	.align		4
.L_215:
        /*0048*/ 	.byte	0x03, 0x5f
        /*004a*/ 	.short	0x0000


	//----- nvinfo : EIATTR_SYSCALL_OFFSETS
	.align		4
        /*004c*/ 	.byte	0x04, 0x46
        /*004e*/ 	.short	(.L_217 - .L_216)


	//   ....[0]....
.L_216:
        /*0050*/ 	.word	0x00001df0


	//   ....[1]....
        /*0054*/ 	.word	0x00002ed0


	//   ....[2]....
        /*0058*/ 	.word	0x00004d10


	//   ....[3]....
        /*005c*/ 	.word	0x00005df0


	//   ....[4]....
        /*0060*/ 	.word	0x00007c00


	//   ....[5]....
        /*0064*/ 	.word	0x00008ce0


	//   ....[6]....
        /*0068*/ 	.word	0x0000ab00


	//   ....[7]....
        /*006c*/ 	.word	0x0000bbe0


	//----- nvinfo : EIATTR_EXIT_INSTR_OFFSETS
	.align		4
.L_217:
        /*0070*/ 	.byte	0x04, 0x1c
        /*0072*/ 	.short	(.L_219 - .L_218)


	//   ....[0]....
.L_218:
        /*0074*/ 	.word	0x00008da0


	//   ....[1]....
        /*0078*/ 	.word	0x0000ade0


	//   ....[2]....
        /*007c*/ 	.word	0x0000ae20


	//   ....[3]....
        /*0080*/ 	.word	0x0000aec0


	//   ....[4]....
        /*0084*/ 	.word	0x0000af00


	//   ....[5]....
        /*0088*/ 	.word	0x0000af40


	//   ....[6]....
        /*008c*/ 	.word	0x0000afd0


	//   ....[7]....
        /*0090*/ 	.word	0x0000b010


	//   ....[8]....
        /*0094*/ 	.word	0x0000b0b0


	//   ....[9]....
        /*0098*/ 	.word	0x0000b100


	//   ....[10]....
        /*009c*/ 	.word	0x0000b150


	//   ....[11]....
        /*00a0*/ 	.word	0x0000b220


	//   ....[12]....
        /*00a4*/ 	.word	0x0000b280


	//   ....[13]....
        /*00a8*/ 	.word	0x0000b410


	//   ....[14]....
        /*00ac*/ 	.word	0x0000b570


	//   ....[15]....
        /*00b0*/ 	.word	0x0000b590


	//   ....[16]....
        /*00b4*/ 	.word	0x0000b650


	//   ....[17]....
        /*00b8*/ 	.word	0x0000b7d0


	//   ....[18]....
        /*00bc*/ 	.word	0x0000b950


	//   ....[19]....
        /*00c0*/ 	.word	0x0000bab0


	//   ....[20]....
        /*00c4*/ 	.word	0x0000bbf0


	//   ....[21]....
        /*00c8*/ 	.word	0x0000bc30


	//   ....[22]....
        /*00cc*/ 	.word	0x0000bc70


	//----- nvinfo : EIATTR_MAX_THREADS
	.align		4
.L_219:
        /*00d0*/ 	.byte	0x04, 0x05
        /*00d2*/ 	.short	(.L_221 - .L_220)
.L_220:
        /*00d4*/ 	.word	0x00000080
        /*00d8*/ 	.word	0x00000001
        /*00dc*/ 	.word	0x00000001


	//----- nvinfo : EIATTR_CRS_STACK_SIZE
	.align		4
.L_221:
        /*00e0*/ 	.byte	0x04, 0x1e
        /*00e2*/ 	.short	(.L_223 - .L_222)
.L_222:
        /*00e4*/ 	.word	0x00000000
.L_223:


//--------------------- .nv.info._ZN2at6native27unrolled_elementwise_kernelIZZZNS0_16atan_kernel_cudaERNS_18TensorIteratorBaseEENKUlvE0_clEvENKUlvE2_clEvEUlN3c108BFloat16EE_St5arrayIPcLm2EELi4E23TrivialOffsetCalculatorILi1EjESD_NS0_6memory12LoadWithCastILi1EEENSE_13StoreWithCastILi1EEEEEviT_T0_T2_T3_T4_T5_ --------------------------
	.section	.nv.info._ZN2at6native27unrolled_elementwise_kernelIZZZNS0_16atan_kernel_cudaERNS_18TensorIteratorBaseEENKUlvE0_clEvENKUlvE2_clEvEUlN3c108BFloat16EE_St5arrayIPcLm2EELi4E23TrivialOffsetCalculatorILi1EjESD_NS0_6memory12LoadWithCastILi1EEENSE_13StoreWithCastILi1EEEEEviT_T0_T2_T3_T4_T5_,"",@"SHT_CUDA_INFO"
	.sectionflags	@""
	.align	4


	//----- nvinfo : EIATTR_CUDA_API_VERSION
	.align		4
        /*0000*/ 	.byte	0x04, 0x37
        /*0002*/ 	.short	(.L_225 - .L_224)
.L_224:
        /*0004*/ 	.word	0x00000082


	//----- nvinfo : EIATTR_SW2861232_WAR
	.align		4
.L_225:
        /*0008*/ 	.byte	0x01, 0x35
	.zero		2


	//----- nvinfo : EIATTR_PARAM_CBANK
	.align		4
        /*000c*/ 	.byte	0x04, 0x0a
        /*000e*/ 	.short	(.L_227 - .L_226)
	.align		4
.L_226:
        /*0010*/ 	.word	index@(.nv.constant0._ZN2at6native27unrolled_elementwise_kernelIZZZNS0_16atan_kernel_cudaERNS_18TensorIteratorBaseEENKUlvE0_clEvENKUlvE2_clEvEUlN3c108BFloat16EE_St5arrayIPcLm2EELi4E23TrivialOffsetCalculatorILi1EjESD_NS0_6memory12LoadWithCastILi1EEENSE_13StoreWithCastILi1EEEEEviT_T0_T2_T3_T4_T5_)
        /*0014*/ 	.short	0x0160
        /*0016*/ 	.short	0x002c


	//----- nvinfo : EIATTR_CBANK_PARAM_SIZE
	.align		4
.L_227:
        /*0018*/ 	.byte	0x03, 0x19
        /*001a*/ 	.short	0x002c


	//----- nvinfo : EIATTR_KPARAM_INFO
	.align		4
        /*001c*/ 	.byte	0x04, 0x17
        /*001e*/ 	.short	(.L_229 - .L_228)
.L_228:
        /*0020*/ 	.word	0x00000000
        /*0024*/ 	.short	0x0006
        /*0026*/ 	.short	0x0024
        /*0028*/ 	.byte	0x00, 0xf0, 0x21, 0x00


	//----- nvinfo : EIATTR_KPARAM_INFO
	.align		4
.L_229:
        /*002c*/ 	.byte	0x04, 0x17
        /*002e*/ 	.short	(.L_231 - .L_230)
.L_230:
        /*0030*/ 	.word	0x00000000
        /*0034*/ 	.short	0x0005
        /*0036*/ 	.short	0x001c
        /*0038*/ 	.byte	0x00, 0xf0, 0x21, 0x00


	//----- nvinfo : EIATTR_KPARAM_INFO
	.align		4
.L_231:
        /*003c*/ 	.byte	0x04, 0x17
        /*003e*/ 	.short	(.L_233 - .L_232)
.L_232:
        /*0040*/ 	.word	0x00000000
        /*0044*/ 	.short	0x0004
        /*0046*/ 	.short	0x0019
        /*0048*/ 	.byte	0x00, 0xf0, 0x05, 0x00


	//----- nvinfo : EIATTR_KPARAM_INFO
	.align		4
.L_233:
        /*004c*/ 	.byte	0x04, 0x17
        /*004e*/ 	.short	(.L_235 - .L_234)
.L_234:
        /*0050*/ 	.word	0x00000000
        /*0054*/ 	.short	0x0003
        /*0056*/ 	.short	0x0018
        /*0058*/ 	.byte	0x00, 0xf0, 0x05, 0x00


	//----- nvinfo : EIATTR_KPARAM_INFO
	.align		4
.L_235:
        /*005c*/ 	.byte	0x04, 0x17
        /*005e*/ 	.short	(.L_237 - .L_236)
.L_236:
        /*0060*/ 	.word	0x00000000
        /*0064*/ 	.short	0x0002
        /*0066*/ 	.short	0x0008
        /*0068*/ 	.byte	0x00, 0xf0, 0x41, 0x00


	//----- nvinfo : EIATTR_KPARAM_INFO
	.align		4
.L_237:
        /*006c*/ 	.byte	0x04, 0x17
        /*006e*/ 	.short	(.L_239 - .L_238)
.L_238:
        /*0070*/ 	.word	0x00000000
        /*0074*/ 	.short	0x0001
        /*0076*/ 	.short	0x0004
        /*0078*/ 	.byte	0x00, 0xf0, 0x05, 0x00


	//----- nvinfo : EIATTR_KPARAM_INFO
	.align		4
.L_239:
        /*007c*/ 	.byte	0x04, 0x17
        /*007e*/ 	.short	(.L_241 - .L_240)
.L_240:
        /*0080*/ 	.word	0x00000000
        /*0084*/ 	.short	0x0000
        /*0086*/ 	.short	0x0000
        /*0088*/ 	.byte	0x00, 0xf0, 0x11, 0x00


	//----- nvinfo : EIATTR_MAXREG_COUNT
	.align		4
.L_241:
        /*008c*/ 	.byte	0x03, 0x1b
        /*008e*/ 	.short	0x00ff


	//----- nvinfo : EIATTR_EXTERNS
	.align		4
        /*0090*/ 	.byte	0x04, 0x0f
        /*0092*/ 	.short	(.L_243 - .L_242)


	//   ....[0]....
	.align		4
.L_242:
        /*0094*/ 	.word	index@(__assertfail)


	//----- nvinfo : EIATTR_MERCURY_ISA_VERSION
	.align		4
.L_243:
        /*0098*/ 	.byte	0x03, 0x5f
        /*009a*/ 	.short	0x0000


	//----- nvinfo : EIATTR_SYSCALL_OFFSETS
	.align		4
        /*009c*/ 	.byte	0x04, 0x46
        /*009e*/ 	.short	(.L_245 - .L_244)


	//   ....[0]....
.L_244:
        /*00a0*/ 	.word	0x000010a0


	//   ....[1]....
        /*00a4*/ 	.word	0x000021a0


	//   ....[2]....
        /*00a8*/ 	.word	0x000032b0


	//   ....[3]....
        /*00ac*/ 	.word	0x00004390


	//   ....[4]....
        /*00b0*/ 	.word	0x00005b60


	//   ....[5]....
        /*00b4*/ 	.word	0x00006b90


	//   ....[6]....
        /*00b8*/ 	.word	0x00007b80


	//   ....[7]....
        /*00bc*/ 	.word	0x00008b70


	//----- nvinfo : EIATTR_EXIT_INSTR_OFFSETS
	.align		4
.L_245:
        /*00c0*/ 	.byte	0x04, 0x1c
        /*00c2*/ 	.short	(.L_247 - .L_246)


	//   ....[0]....
.L_246:
        /*00c4*/ 	.word	0x00007c40


	//   ....[1]....
        /*00c8*/ 	.word	0x00007d70


	//   ....[2]....
        /*00cc*/ 	.word	0x00007db0


	//   ....[3]....
        /*00d0*/ 	.word	0x00007e50


	//   ....[4]....
        /*00d4*/ 	.word	0x00007e90


	//   ....[5]....
        /*00d8*/ 	.word	0x00007ed0


	//   ....[6]....
        /*00dc*/ 	.word	0x00007f60


	//   ....[7]....
        /*00e0*/ 	.word	0x00007fa0


	//   ....[8]....
        /*00e4*/ 	.word	0x00008040


	//   ....[9]....
        /*00e8*/ 	.word	0x00008090


	//   ....[10]....
        /*00ec*/ 	.word	0x000080e0


	//   ....[11]....
        /*00f0*/ 	.word	0x000081b0


	//   ....[12]....
        /*00f4*/ 	.word	0x00008210


	//   ....[13]....
        /*00f8*/ 	.word	0x000083a0


	//   ....[14]....
        /*00fc*/ 	.word	0x00008500


	//   ....[15]....
        /*0100*/ 	.word	0x00008520


	//   ....[16]....
        /*0104*/ 	.word	0x000085e0


	//   ....[17]....
        /*0108*/ 	.word	0x00008760


	//   ....[18]....
        /*010c*/ 	.word	0x000088e0


	//   ....[19]....
        /*0110*/ 	.word	0x00008a40


	//   ....[20]....
        /*0114*/ 	.word	0x00008b80


	//   ....[21]....
        /*0118*/ 	.word	0x00008bc0


	//   ....[22]....
        /*011c*/ 	.word	0x00008c00


	//----- nvinfo : EIATTR_MAX_THREADS
	.align		4
.L_247:
        /*0120*/ 	.byte	0x04, 0x05
        /*0122*/ 	.short	(.L_249 - .L_248)
.L_248:
        /*0124*/ 	.word	0x00000080
        /*0128*/ 	.word	0x00000001
        /*012c*/ 	.word	0x00000001


	//----- nvinfo : EIATTR_CRS_STACK_SIZE
	.align		4
.L_249:
        /*0130*/ 	.byte	0x04, 0x1e
        /*0132*/ 	.short	(.L_251 - .L_250)
.L_250:
        /*0134*/ 	.word	0x00000000
.L_251:


//--------------------- .nv.info._ZN2at6native18elementwise_kernelILi128ELi4EZNS0_22gpu_kernel_impl_nocastIZZZNS0_16atan_kernel_cudaERNS_18TensorIteratorBaseEENKUlvE0_clEvENKUlvE2_clEvEUlN3c108BFloat16EE_EEvS4_RKT_EUliE_EEviT1_ --------------------------
	.section	.nv.info._ZN2at6native18elementwise_kernelILi128ELi4EZNS0_22gpu_kernel_impl_nocastIZZZNS0_16atan_kernel_cudaERNS_18TensorIteratorBaseEENKUlvE0_clEvENKUlvE2_clEvEUlN3c108BFloat16EE_EEvS4_RKT_EUliE_EEviT1_,"",@"SHT_CUDA_INFO"
	.sectionflags	@""
	.align	4


	//----- nvinfo : EIATTR_CUDA_API_VERSION
	.align		4
        /*0000*/ 	.byte	0x04, 0x37
        /*0002*/ 	.short	(.L_253 - .L_252)
.L_252:
        /*0004*/ 	.word	0x00000082


	//----- nvinfo : EIATTR_SW2861232_WAR
	.align		4
.L_253:
        /*0008*/ 	.byte	0x01, 0x35
	.zero		2


	//----- nvinfo : EIATTR_PARAM_CBANK
	.align		4
        /*000c*/ 	.byte	0x04, 0x0a
        /*000e*/ 	.short	(.L_255 - .L_254)
	.align		4
.L_254:
        /*0010*/ 	.word	index@(.nv.constant0._ZN2at6native18elementwise_kernelILi128ELi4EZNS0_22gpu_kernel_impl_nocastIZZZNS0_16atan_kernel_cudaERNS_18TensorIteratorBaseEENKUlvE0_clEvENKUlvE2_clEvEUlN3c108BFloat16EE_EEvS4_RKT_EUliE_EEviT1_)
        /*0014*/ 	.short	0x0160
        /*0016*/ 	.short	0x0220


	//----- nvinfo : EIATTR_CBANK_PARAM_SIZE
	.align		4
.L_255:
        /*0018*/ 	.byte	0x03, 0x19
        /*001a*/ 	.short	0x0220


	//----- nvinfo : EIATTR_KPARAM_INFO
	.align		4
        /*001c*/ 	.byte	0x04, 0x17
        /*001e*/ 	.short	(.L_257 - .L_256)
.L_256:
        /*0020*/ 	.word	0x00000000
        /*0024*/ 	.short	0x0001
        /*0026*/ 	.short	0x0008
        /*0028*/ 	.byte	0x00, 0xf0, 0x61, 0x08


	//----- nvinfo : EIATTR_KPARAM_INFO
	.align		4
.L_257:
        /*002c*/ 	.byte	0x04, 0x17
        /*002e*/ 	.short	(.L_259 - .L_258)
.L_258:
        /*0030*/ 	.word	0x00000000
        /*0034*/ 	.short	0x0000
        /*0036*/ 	.short	0x0000
        /*0038*/ 	.byte	0x00, 0xf0, 0x11, 0x00


	//----- nvinfo : EIATTR_MAXREG_COUNT
	.align		4
.L_259:
        /*003c*/ 	.byte	0x03, 0x1b
        /*003e*/ 	.short	0x0080


	//----- nvinfo : EIATTR_MERCURY_ISA_VERSION
	.align		4
        /*0040*/ 	.byte	0x03, 0x5f
        /*0042*/ 	.short	0x0000


	//----- nvinfo : EIATTR_EXIT_INSTR_OFFSETS
	.align		4
        /*0044*/ 	.byte	0x04, 0x1c
        /*0046*/ 	.short	(.L_261 - .L_260)


	//   ....[0]....
.L_260:
        /*0048*/ 	.word	0x000030d0


	//   ....[1]....
        /*004c*/ 	.word	0x000040c0


	//----- nvinfo : EIATTR_MAX_THREADS
	.align		4
.L_261:
        /*0050*/ 	.byte	0x04, 0x05
        /*0052*/ 	.short	(.L_263 - .L_262)
.L_262:
        /*0054*/ 	.word	0x00000080
        /*0058*/ 	.word	0x00000001
        /*005c*/ 	.word	0x00000001


	//----- nvinfo : EIATTR_CRS_STACK_SIZE
	.align		4
.L_263:
        /*0060*/ 	.byte	0x04, 0x1e
        /*0062*/ 	.short	(.L_265 - .L_264)
.L_264:
        /*0064*/ 	.word	0x00000000
.L_265:


//--------------------- .nv.info._ZN2at6native27unrolled_elementwise_kernelIZZZNS0_16atan_kernel_cudaERNS_18TensorIteratorBaseEENKUlvE0_clEvENKUlvE2_clEvEUlN3c108BFloat16EE_St5arrayIPcLm2EELi4E23TrivialOffsetCalculatorILi1EjESD_NS0_6memory15LoadWithoutCastENSE_16StoreWithoutCastEEEviT_T0_T2_T3_T4_T5_ --------------------------
	.section	.nv.info._ZN2at6native27unrolled_elementwise_kernelIZZZNS0_16atan_kernel_cudaERNS_18TensorIteratorBaseEENKUlvE0_clEvENKUlvE2_clEvEUlN3c108BFloat16EE_St5arrayIPcLm2EELi4E23TrivialOffsetCalculatorILi1EjESD_NS0_6memory15LoadWithoutCastENSE_16StoreWithoutCastEEEviT_T0_T2_T3_T4_T5_,"",@"SHT_CUDA_INFO"
	.sectionflags	@""
	.align	4


	//----- nvinfo : EIATTR_CUDA_API_VERSION
	.align		4
        /*0000*/ 	.byte	0x04, 0x37
        /*0002*/ 	.short	(.L_267 - .L_266)
.L_266:
        /*0004*/ 	.word	0x00000082


	//----- nvinfo : EIATTR_SW2861232_WAR
	.align		4
.L_267:
        /*0008*/ 	.byte	0x01, 0x35
	.zero		2


	//----- nvinfo : EIATTR_PARAM_CBANK
	.align		4
        /*000c*/ 	.byte	0x04, 0x0a
        /*000e*/ 	.short	(.L_269 - .L_268)
	.align		4
.L_268:
        /*0010*/ 	.word	index@(.nv.constant0._ZN2at6native27unrolled_elementwise_kernelIZZZNS0_16atan_kernel_cudaERNS_18TensorIteratorBaseEENKUlvE0_clEvENKUlvE2_clEvEUlN3c108BFloat16EE_St5arrayIPcLm2EELi4E23TrivialOffsetCalculatorILi1EjESD_NS0_6memory15LoadWithoutCastENSE_16StoreWithoutCastEEEviT_T0_T2_T3_T4_T5_)
        /*0014*/ 	.short	0x0160
        /*0016*/ 	.short	0x001c


	//----- nvinfo : EIATTR_CBANK_PARAM_SIZE
	.align		4
.L_269:
        /*0018*/ 	.byte	0x03, 0x19
        /*001a*/ 	.short	0x001c


	//----- nvinfo : EIATTR_KPARAM_INFO
	.align		4
        /*001c*/ 	.byte	0x04, 0x17
        /*001e*/ 	.short	(.L_271 - .L_270)
.L_270:
        /*0020*/ 	.word	0x00000000
        /*0024*/ 	.short	0x0006
        /*0026*/ 	.short	0x001b
        /*0028*/ 	.byte	0x00, 0xf0, 0x05, 0x00


	//----- nvinfo : EIATTR_KPARAM_INFO
	.align		4
.L_271:
        /*002c*/ 	.byte	0x04, 0x17
        /*002e*/ 	.short	(.L_273 - .L_272)
.L_272:
        /*0030*/ 	.word	0x00000000
        /*0034*/ 	.short	0x0005
        /*0036*/ 	.short	0x001a
        /*0038*/ 	.byte	0x00, 0xf0, 0x05, 0x00


	//----- nvinfo : EIATTR_KPARAM_INFO
	.align		4
.L_273:
        /*003c*/ 	.byte	0x04, 0x17
        /*003e*/ 	.short	(.L_275 - .L_274)
.L_274:
        /*0040*/ 	.word	0x00000000
        /*0044*/ 	.short	0x0004
        /*0046*/ 	.short	0x0019
        /*0048*/ 	.byte	0x00, 0xf0, 0x05, 0x00


	//----- nvinfo : EIATTR_KPARAM_INFO
	.align		4
.L_275:
        /*004c*/ 	.byte	0x04, 0x17
        /*004e*/ 	.short	(.L_277 - .L_276)
.L_276:
        /*0050*/ 	.word	0x00000000
        /*0054*/ 	.short	0x0003
        /*0056*/ 	.short	0x0018
        /*0058*/ 	.byte	0x00, 0xf0, 0x05, 0x00


	//----- nvinfo : EIATTR_KPARAM_INFO
	.align		4
.L_277:
        /*005c*/ 	.byte	0x04, 0x17
        /*005e*/ 	.short	(.L_279 - .L_278)
.L_278:
        /*0060*/ 	.word	0x00000000
        /*0064*/ 	.short	0x0002
        /*0066*/ 	.short	0x0008
        /*0068*/ 	.byte	0x00, 0xf0, 0x41, 0x00


	//----- nvinfo : EIATTR_KPARAM_INFO
	.align		4
.L_279:
        /*006c*/ 	.byte	0x04, 0x17
        /*006e*/ 	.short	(.L_281 - .L_280)
.L_280:
        /*0070*/ 	.word	0x00000000
        /*0074*/ 	.short	0x0001
        /*0076*/ 	.short	0x0004
        /*0078*/ 	.byte	0x00, 0xf0, 0x05, 0x00


	//----- nvinfo : EIATTR_KPARAM_INFO
	.align		4
.L_281:
        /*007c*/ 	.byte	0x04, 0x17
        /*007e*/ 	.short	(.L_283 - .L_282)
.L_282:
        /*0080*/ 	.word	0x00000000
        /*0084*/ 	.short	0x0000
        /*0086*/ 	.short	0x0000
        /*0088*/ 	.byte	0x00, 0xf0, 0x11, 0x00


	//----- nvinfo : EIATTR_MAXREG_COUNT
	.align		4
.L_283:
        /*008c*/ 	.byte	0x03, 0x1b
        /*008e*/ 	.short	0x00ff


	//----- nvinfo : EIATTR_MERCURY_ISA_VERSION
	.align		4
        /*0090*/ 	.byte	0x03, 0x5f
        /*0092*/ 	.short	0x0000


	//----- nvinfo : EIATTR_EXIT_INSTR_OFFSETS
	.align		4
        /*0094*/ 	.byte	0x04, 0x1c
        /*0096*/ 	.short	(.L_285 - .L_284)


	//   ....[0]....
.L_284:
        /*0098*/ 	.word	0x00000a50


	//   ....[1]....
        /*009c*/ 	.word	0x00000aa0


	//----- nvinfo : EIATTR_MAX_THREADS
	.align		4
.L_285:
        /*00a0*/ 	.byte	0x04, 0x05
        /*00a2*/ 	.short	(.L_287 - .L_286)
.L_286:
        /*00a4*/ 	.word	0x00000080
        /*00a8*/ 	.word	0x00000001
        /*00ac*/ 	.word	0x00000001


	//----- nvinfo : EIATTR_CRS_STACK_SIZE
	.align		4
.L_287:
        /*00b0*/ 	.byte	0x04, 0x1e
        /*00b2*/ 	.short	(.L_289 - .L_288)
.L_288:
        /*00b4*/ 	.word	0x00000000
.L_289:


//--------------------- .nv.info._ZN2at6native29vectorized_elementwise_kernelILi2EZZZNS0_16atan_kernel_cudaERNS_18TensorIteratorBaseEENKUlvE0_clEvENKUlvE2_clEvEUlN3c108BFloat16EE_St5arrayIPcLm2EEEEviT0_T1_ --------------------------
	.section	.nv.info._ZN2at6native29vectorized_elementwise_kernelILi2EZZZNS0_16atan_kernel_cudaERNS_18TensorIteratorBaseEENKUlvE0_clEvENKUlvE2_clEvEUlN3c108BFloat16EE_St5arrayIPcLm2EEEEviT0_T1_,"",@"SHT_CUDA_INFO"
	.sectionflags	@""
	.align	4


	//----- nvinfo : EIATTR_CUDA_API_VERSION
	.align		4
        /*0000*/ 	.byte	0x04, 0x37
        /*0002*/ 	.short	(.L_291 - .L_290)
.L_290:
        /*0004*/ 	.word	0x00000082


	//----- nvinfo : EIATTR_SW2861232_WAR
	.align		4
.L_291:
        /*0008*/ 	.byte	0x01, 0x35
	.zero		2


	//----- nvinfo : EIATTR_PARAM_CBANK
	.align		4
        /*000c*/ 	.byte	0x04, 0x0a
        /*000e*/ 	.short	(.L_293 - .L_292)
	.align		4
.L_292:
        /*0010*/ 	.word	index@(.nv.constant0._ZN2at6native29vectorized_elementwise_kernelILi2EZZZNS0_16atan_kernel_cudaERNS_18TensorIteratorBaseEENKUlvE0_clEvENKUlvE2_clEvEUlN3c108BFloat16EE_St5arrayIPcLm2EEEEviT0_T1_)
        /*0014*/ 	.short	0x0160
        /*0016*/ 	.short	0x0018


	//----- nvinfo : EIATTR_CBANK_PARAM_SIZE
	.align		4
.L_293:
        /*0018*/ 	.byte	0x03, 0x19
        /*001a*/ 	.short	0x0018


	//----- nvinfo : EIATTR_KPARAM_INFO
	.align		4
        /*001c*/ 	.byte	0x04, 0x17
        /*001e*/ 	.short	(.L_295 - .L_294)
.L_294:
        /*0020*/ 	.word	0x00000000
        /*0024*/ 	.short	0x0002
        /*0026*/ 	.short	0x0008
        /*0028*/ 	.byte	0x00, 0xf0, 0x41, 0x00


	//----- nvinfo : EIATTR_KPARAM_INFO
	.align		4
.L_295:
        /*002c*/ 	.byte	0x04, 0x17
        /*002e*/ 	.short	(.L_297 - .L_296)
.L_296:
        /*0030*/ 	.word	0x00000000
        /*0034*/ 	.short	0x0001
        /*0036*/ 	.short	0x0004
        /*0038*/ 	.byte	0x00, 0xf0, 0x05, 0x00


	//----- nvinfo : EIATTR_KPARAM_INFO
	.align		4
.L_297:
        /*003c*/ 	.byte	0x04, 0x17
        /*003e*/ 	.short	(.L_299 - .L_298)
.L_298:
        /*0040*/ 	.word	0x00000000
        /*0044*/ 	.short	0x0000
        /*0046*/ 	.short	0x0000
        /*0048*/ 	.byte	0x00, 0xf0, 0x11, 0x00


	//----- nvinfo : EIATTR_MAXREG_COUNT
	.align		4
.L_299:
        /*004c*/ 	.byte	0x03, 0x1b
        /*004e*/ 	.short	0x00ff


	//----- nvinfo : EIATTR_MERCURY_ISA_VERSION
	.align		4
        /*0050*/ 	.byte	0x03, 0x5f
        /*0052*/ 	.short	0x0000


	//----- nvinfo : EIATTR_EXIT_INSTR_OFFSETS
	.align		4
        /*0054*/ 	.byte	0x04, 0x1c
        /*0056*/ 	.short	(.L_301 - .L_300)


	//   ....[0]....
.L_300:
        /*0058*/ 	.word	0x00000b20


	//   ....[1]....
        /*005c*/ 	.word	0x00001ef0


	//   ....[2]....
        /*0060*/ 	.word	0x00001f40


	//----- nvinfo : EIATTR_MAX_THREADS
	.align		4
.L_301:
        /*0064*/ 	.byte	0x04, 0x05
        /*0066*/ 	.short	(.L_303 - .L_302)
.L_302:
        /*0068*/ 	.word	0x00000080
        /*006c*/ 	.word	0x00000001
        /*0070*/ 	.word	0x00000001


	//----- nvinfo : EIATTR_CRS_STACK_SIZE
	.align		4
.L_303:
        /*0074*/ 	.byte	0x04, 0x1e
        /*0076*/ 	.short	(.L_305 - .L_304)
.L_304:
        /*0078*/ 	.word	0x00000000
.L_305:


//--------------------- .nv.info._ZN2at6native29vectorized_elementwise_kernelILi4EZZZNS0_16atan_kernel_cudaERNS_18TensorIteratorBaseEENKUlvE0_clEvENKUlvE2_clEvEUlN3c108BFloat16EE_St5arrayIPcLm2EEEEviT0_T1_ --------------------------
	.section	.nv.info._ZN2at6native29vectorized_elementwise_kernelILi4EZZZNS0_16atan_kernel_cudaERNS_18TensorIteratorBaseEENKUlvE0_clEvENKUlvE2_clEvEUlN3c108BFloat16EE_St5arrayIPcLm2EEEEviT0_T1_,"",@"SHT_CUDA_INFO"
	.sectionflags	@""
	.align	4


	//----- nvinfo : EIATTR_CUDA_API_VERSION
	.align		4
        /*0000*/ 	.byte	0x04, 0x37
        /*0002*/ 	.short	(.L_307 - .L_306)
.L_306:
        /*0004*/ 	.word	0x00000082


	//----- nvinfo : EIATTR_SW2861232_WAR
	.align		4
.L_307:
        /*0008*/ 	.byte	0x01, 0x35
	.zero		2


	//----- nvinfo : EIATTR_PARAM_CBANK
	.align		4
        /*000c*/ 	.byte	0x04, 0x0a
        /*000e*/ 	.short	(.L_309 - .L_308)
	.align		4
.L_308:
        /*0010*/ 	.word	index@(.nv.constant0._ZN2at6native29vectorized_elementwise_kernelILi4EZZZNS0_16atan_kernel_cudaERNS_18TensorIteratorBaseEENKUlvE0_clEvENKUlvE2_clEvEUlN3c108BFloat16EE_St5arrayIPcLm2EEEEviT0_T1_)
        /*0014*/ 	.short	0x0160
        /*0016*/ 	.short	0x0018


	//----- nvinfo : EIATTR_CBANK_PARAM_SIZE
	.align		4
.L_309:
        /*0018*/ 	.byte	0x03, 0x19
        /*001a*/ 	.short	0x0018


	//----- nvinfo : EIATTR_KPARAM_INFO
	.align		4
        /*001c*/ 	.byte	0x04, 0x17
        /*001e*/ 	.short	(.L_311 - .L_310)
.L_310:
        /*0020*/ 	.word	0x00000000
        /*0024*/ 	.short	0x0002
        /*0026*/ 	.short	0x0008
        /*0028*/ 	.byte	0x00, 0xf0, 0x41, 0x00


	//----- nvinfo : EIATTR_KPARAM_INFO
	.align		4
.L_311:
        /*002c*/ 	.byte	0x04, 0x17
        /*002e*/ 	.short	(.L_313 - .L_312)
.L_312:
        /*0030*/ 	.word	0x00000000
        /*0034*/ 	.short	0x0001
        /*0036*/ 	.short	0x0004
        /*0038*/ 	.byte	0x00, 0xf0, 0x05, 0x00


	//----- nvinfo : EIATTR_KPARAM_INFO
	.align		4
.L_313:
        /*003c*/ 	.byte	0x04, 0x17
        /*003e*/ 	.short	(.L_315 - .L_314)
.L_314:
        /*0040*/ 	.word	0x00000000
        /*0044*/ 	.short	0x0000
        /*0046*/ 	.short	0x0000
        /*0048*/ 	.byte	0x00, 0xf0, 0x11, 0x00


	//----- nvinfo : EIATTR_MAXREG_COUNT
	.align		4
.L_315:
        /*004c*/ 	.byte	0x03, 0x1b
        /*004e*/ 	.short	0x00ff


	//----- nvinfo : EIATTR_MERCURY_ISA_VERSION
	.align		4
        /*0050*/ 	.byte	0x03, 0x5f
        /*0052*/ 	.short	0x0000


	//----- nvinfo : EIATTR_EXIT_INSTR_OFFSETS
	.align		4
        /*0054*/ 	.byte	0x04, 0x1c
        /*0056*/ 	.short	(.L_317 - .L_316)


	//   ....[0]....
.L_316:
        /*0058*/ 	.word	0x00000ae0


	//   ....[1]....
        /*005c*/ 	.word	0x00001eb0


	//   ....[2]....
        /*0060*/ 	.word	0x00001f00


	//----- nvinfo : EIATTR_MAX_THREADS
	.align		4
.L_317:
        /*0064*/ 	.byte	0x04, 0x05
        /*0066*/ 	.short	(.L_319 - .L_318)
.L_318:
        /*0068*/ 	.word	0x00000080
        /*006c*/ 	.word	0x00000001
        /*0070*/ 	.word	0x00000001


	//----- nvinfo : EIATTR_CRS_STACK_SIZE
	.align		4
.L_319:
        /*0074*/ 	.byte	0x04, 0x1e
        /*0076*/ 	.short	(.L_321 - .L_320)
.L_320:
        /*0078*/ 	.word	0x00000000
.L_321:


//--------------------- .nv.info._ZN2at6native29vectorized_elementwise_kernelILi8EZZZNS0_16atan_kernel_cudaERNS_18TensorIteratorBaseEENKUlvE0_clEvENKUlvE2_clEvEUlN3c108BFloat16EE_St5arrayIPcLm2EEEEviT0_T1_ --------------------------
	.section	.nv.info._ZN2at6native29vectorized_elementwise_kernelILi8EZZZNS0_16atan_kernel_cudaERNS_18TensorIteratorBaseEENKUlvE0_clEvENKUlvE2_clEvEUlN3c108BFloat16EE_St5arrayIPcLm2EEEEviT0_T1_,"",@"SHT_CUDA_INFO"
	.sectionflags	@""
	.align	4


	//----- nvinfo : EIATTR_CUDA_API_VERSION
	.align		4
        /*0000*/ 	.byte	0x04, 0x37
        /*0002*/ 	.short	(.L_323 - .L_322)
.L_322:
        /*0004*/ 	.word	0x00000082


	//----- nvinfo : EIATTR_SW2861232_WAR
	.align		4
.L_323:
        /*0008*/ 	.byte	0x01, 0x35
	.zero		2


	//----- nvinfo : EIATTR_PARAM_CBANK
	.align		4
        /*000c*/ 	.byte	0x04, 0x0a
        /*000e*/ 	.short	(.L_325 - .L_324)
	.align		4
.L_324:
        /*0010*/ 	.word	index@(.nv.constant0._ZN2at6native29vectorized_elementwise_kernelILi8EZZZNS0_16atan_kernel_cudaERNS_18TensorIteratorBaseEENKUlvE0_clEvENKUlvE2_clEvEUlN3c108BFloat16EE_St5arrayIPcLm2EEEEviT0_T1_)
        /*0014*/ 	.short	0x0160
        /*0016*/ 	.short	0x0018


	//----- nvinfo : EIATTR_CBANK_PARAM_SIZE
	.align		4
.L_325:
        /*0018*/ 	.byte	0x03, 0x19
        /*001a*/ 	.short	0x0018


	//----- nvinfo : EIATTR_KPARAM_INFO
	.align		4
        /*001c*/ 	.byte	0x04, 0x17
        /*001e*/ 	.short	(.L_327 - .L_326)
.L_326:
        /*0020*/ 	.word	0x00000000
        /*0024*/ 	.short	0x0002
        /*0026*/ 	.short	0x0008
        /*0028*/ 	.byte	0x00, 0xf0, 0x41, 0x00


	//----- nvinfo : EIATTR_KPARAM_INFO
	.align		4
.L_327:
        /*002c*/ 	.byte	0x04, 0x17
        /*002e*/ 	.short	(.L_329 - .L_328)
.L_328:
        /*0030*/ 	.word	0x00000000
        /*0034*/ 	.short	0x0001
        /*0036*/ 	.short	0x0004
        /*0038*/ 	.byte	0x00, 0xf0, 0x05, 0x00


	//----- nvinfo : EIATTR_KPARAM_INFO
	.align		4
.L_329:
        /*003c*/ 	.byte	0x04, 0x17
        /*003e*/ 	.short	(.L_331 - .L_330)
.L_330:
        /*0040*/ 	.word	0x00000000
        /*0044*/ 	.short	0x0000
        /*0046*/ 	.short	0x0000
        /*0048*/ 	.byte	0x00, 0xf0, 0x11, 0x00


	//----- nvinfo : EIATTR_MAXREG_COUNT
	.align		4
.L_331:
        /*004c*/ 	.byte	0x03, 0x1b
        /*004e*/ 	.short	0x00ff


	//----- nvinfo : EIATTR_MERCURY_ISA_VERSION
	.align		4
        /*0050*/ 	.byte	0x03, 0x5f
        /*0052*/ 	.short	0x0000


	//----- nvinfo : EIATTR_EXIT_INSTR_OFFSETS
	.align		4
        /*0054*/ 	.byte	0x04, 0x1c
        /*0056*/ 	.short	(.L_333 - .L_332)


	//   ....[0]....
.L_332:
        /*0058*/ 	.word	0x00000010


	//----- nvinfo : EIATTR_MAX_THREADS
	.align		4
.L_333:
        /*005c*/ 	.byte	0x04, 0x05
        /*005e*/ 	.short	(.L_335 - .L_334)
.L_334:
        /*0060*/ 	.word	0x00000080
        /*0064*/ 	.word	0x00000001
        /*0068*/ 	.word	0x00000001
.L_335:


//--------------------- .nv.info._ZN2at6native18elementwise_kernelILi128ELi4EZNS0_15gpu_kernel_implIZZZNS0_16atan_kernel_cudaERNS_18TensorIteratorBaseEENKUlvE0_clEvENKUlvE1_clEvEUlN3c104HalfEE_EEvS4_RKT_EUliE_EEviT1_ --------------------------
	.section	.nv.info._ZN2at6native18elementwise_kernelILi128ELi4EZNS0_15gpu_kernel_implIZZZNS0_16atan_kernel_cudaERNS_18TensorIteratorBaseEENKUlvE0_clEvENKUlvE1_clEvEUlN3c104HalfEE_EEvS4_RKT_EUliE_EEviT1_,"",@"SHT_CUDA_INFO"
	.sectionflags	@""
	.align	4


	//----- nvinfo : EIATTR_CUDA_API_VERSION
	.align		4
        /*0000*/ 	.byte	0x04, 0x37
        /*0002*/ 	.short	(.L_337 - .L_336)
.L_336:
        /*0004*/ 	.word	0x00000082


	//----- nvinfo : EIATTR_SW2861232_WAR
	.align		4
.L_337:
        /*0008*/ 	.byte	0x01, 0x35
	.zero		2


	//----- nvinfo : EIATTR_PARAM_CBANK
	.align		4
        /*000c*/ 	.byte	0x04, 0x0a
        /*000e*/ 	.short	(.L_339 - .L_338)
	.align		4
.L_338:
        /*0010*/ 	.word	index@(.nv.constant0._ZN2at6native18elementwise_kernelILi128ELi4EZNS0_15gpu_kernel_implIZZZNS0_16atan_kernel_cudaERNS_18TensorIteratorBaseEENKUlvE0_clEvENKUlvE1_clEvEUlN3c104HalfEE_EEvS4_RKT_EUliE_EEviT1_)
        /*0014*/ 	.short	0x0160
        /*0016*/ 	.short	0x0220


	//----- nvinfo : EIATTR_CBANK_PARAM_SIZE
	.align		4
.L_339:
        /*0018*/ 	.byte	0x03, 0x19
        /*001a*/ 	.short	0x0220


	//----- nvinfo : EIATTR_KPARAM_INFO
	.align		4
        /*001c*/ 	.byte	0x04, 0x17
        /*001e*/ 	.short	(.L_341 - .L_340)
.L_340:
        /*0020*/ 	.word	0x00000000
        /*0024*/ 	.short	0x0001
        /*0026*/ 	.short	0x0008
        /*0028*/ 	.byte	0x00, 0xf0, 0x61, 0x08


	//----- nvinfo : EIATTR_KPARAM_INFO
	.align		4
.L_341:
        /*002c*/ 	.byte	0x04, 0x17
        /*002e*/ 	.short	(.L_343 - .L_342)
.L_342:
        /*0030*/ 	.word	0x00000000
        /*0034*/ 	.short	0x0000
        /*0036*/ 	.short	0x0000
        /*0038*/ 	.byte	0x00, 0xf0, 0x11, 0x00


	//----- nvinfo : EIATTR_MAXREG_COUNT
	.align		4
.L_343:
        /*003c*/ 	.byte	0x03, 0x1b
        /*003e*/ 	.short	0x0080


	//----- nvinfo : EIATTR_EXTERNS
	.align		4
        /*0040*/ 	.byte	0x04, 0x0f
        /*0042*/ 	.short	(.L_345 - .L_344)


	//   ....[0]....
	.align		4
.L_344:
        /*0044*/ 	.word	index@(__assertfail)


	//----- nvinfo : EIATTR_MERCURY_ISA_VERSION
	.align		4
.L_345:
        /*0048*/ 	.byte	0x03, 0x5f
        /*004a*/ 	.short	0x0000


	//----- nvinfo : EIATTR_SYSCALL_OFFSETS
	.align		4
        /*004c*/ 	.byte	0x04, 0x46
        /*004e*/ 	.short	(.L_347 - .L_346)


	//   ....[0]....
.L_346:
        /*0050*/ 	.word	0x00001dd0


	//   ....[1]....
        /*0054*/ 	.word	0x00002eb0


	//   ....[2]....
        /*0058*/ 	.word	0x00004cd0


	//   ....[3]....
        /*005c*/ 	.word	0x00005db0


	//   ....[4]....
        /*0060*/ 	.word	0x00007ba0


	//   ....[5]....
        /*0064*/ 	.word	0x00008c80


	//   ....[6]....
        /*0068*/ 	.word	0x0000aa80


	//   ....[7]....
        /*006c*/ 	.word	0x0000bb60


	//----- nvinfo : EIATTR_EXIT_INSTR_OFFSETS
	.align		4
.L_347:
        /*0070*/ 	.byte	0x04, 0x1c
        /*0072*/ 	.short	(.L_349 - .L_348)


	//   ....[0]....
.L_348:
        /*0074*/ 	.word	0x00008d40


	//   ....[1]....
        /*0078*/ 	.word	0x0000ad60


	//   ....[2]....
        /*007c*/ 	.word	0x0000ada0


	//   ....[3]....
        /*0080*/ 	.word	0x0000ae40


	//   ....[4]....
        /*0084*/ 	.word	0x0000ae80


	//   ....[5]....
        /*0088*/ 	.word	0x0000aec0


	//   ....[6]....
        /*008c*/ 	.word	0x0000af50


	//   ....[7]....
        /*0090*/ 	.word	0x0000af70


	//   ....[8]....
        /*0094*/ 	.word	0x0000b010


	//   ....[9]....
        /*0098*/ 	.word	0x0000b060


	//   ....[10]....
        /*009c*/ 	.word	0x0000b0b0


	//   ....[11]....
        /*00a0*/ 	.word	0x0000b180


	//   ....[12]....
        /*00a4*/ 	.word	0x0000b1e0


	//   ....[13]....
        /*00a8*/ 	.word	0x0000b370


	//   ....[14]....
        /*00ac*/ 	.word	0x0000b4d0


	//   ....[15]....
        /*00b0*/ 	.word	0x0000b510


	//   ....[16]....
        /*00b4*/ 	.word	0x0000b5d0


	//   ....[17]....
        /*00b8*/ 	.word	0x0000b750


	//   ....[18]....
        /*00bc*/ 	.word	0x0000b8d0


	//   ....[19]....
        /*00c0*/ 	.word	0x0000ba30


	//   ....[20]....
        /*00c4*/ 	.word	0x0000bb70


	//   ....[21]....
        /*00c8*/ 	.word	0x0000bbb0


	//   ....[22]....
        /*00cc*/ 	.word	0x0000bbf0


	//----- nvinfo : EIATTR_MAX_THREADS
	.align		4
.L_349:
        /*00d0*/ 	.byte	0x04, 0x05
        /*00d2*/ 	.short	(.L_351 - .L_350)
.L_350:
        /*00d4*/ 	.word	0x00000080
        /*00d8*/ 	.word	0x00000001
        /*00dc*/ 	.word	0x00000001


	//----- nvinfo : EIATTR_CRS_STACK_SIZE
	.align		4
.L_351:
        /*00e0*/ 	.byte	0x04, 0x1e
        /*00e2*/ 	.short	(.L_353 - .L_352)
.L_352:
        /*00e4*/ 	.word	0x00000000
.L_353:


//--------------------- .nv.info._ZN2at6native27unrolled_elementwise_kernelIZZZNS0_16atan_kernel_cudaERNS_18TensorIteratorBaseEENKUlvE0_clEvENKUlvE1_clEvEUlN3c104HalfEE_St5arrayIPcLm2EELi4E23TrivialOffsetCalculatorILi1EjESD_NS0_6memory12LoadWithCastILi1EEENSE_13StoreWithCastILi1EEEEEviT_T0_T2_T3_T4_T5_ --------------------------
	.section	.nv.info._ZN2at6native27unrolled_elementwise_kernelIZZZNS0_16atan_kernel_cudaERNS_18TensorIteratorBaseEENKUlvE0_clEvENKUlvE1_clEvEUlN3c104HalfEE_St5arrayIPcLm2EELi4E23TrivialOffsetCalculatorILi1EjESD_NS0_6memory12LoadWithCastILi1EEENSE_13StoreWithCastILi1EEEEEviT_T0_T2_T3_T4_T5_,"",@"SHT_CUDA_INFO"
	.sectionflags	@""
	.align	4


	//----- nvinfo : EIATTR_CUDA_API_VERSION
	.align		4
        /*0000*/ 	.byte	0x04, 0x37
        /*0002*/ 	.short	(.L_355 - .L_354)
.L_354:
        /*0004*/ 	.word	0x00000082


	//----- nvinfo : EIATTR_SW2861232_WAR
	.align		4
.L_355:
        /*0008*/ 	.byte	0x01, 0x35
	.zero		2


	//----- nvinfo : EIATTR_PARAM_CBANK
	.align		4
        /*000c*/ 	.byte	0x04, 0x0a
        /*000e*/ 	.short	(.L_357 - .L_356)
	.align		4
.L_356:
        /*0010*/ 	.word	index@(.nv.constant0._ZN2at6native27unrolled_elementwise_kernelIZZZNS0_16atan_kernel_cudaERNS_18TensorIteratorBaseEENKUlvE0_clEvENKUlvE1_clEvEUlN3c104HalfEE_St5arrayIPcLm2EELi4E23TrivialOffsetCalculatorILi1EjESD_NS0_6memory12LoadWithCastILi1EEENSE_13StoreWithCastILi1EEEEEviT_T0_T2_T3_T4_T5_)
        /*0014*/ 	.short	0x0160
        /*0016*/ 	.short	0x002c


	//----- nvinfo : EIATTR_CBANK_PARAM_SIZE
	.align		4
.L_357:
        /*0018*/ 	.byte	0x03, 0x19
        /*001a*/ 	.short	0x002c


	//----- nvinfo : EIATTR_KPARAM_INFO
	.align		4
        /*001c*/ 	.byte	0x04, 0x17
        /*001e*/ 	.short	(.L_359 - .L_358)
.L_358:
        /*0020*/ 	.word	0x00000000
        /*0024*/ 	.short	0x0006
        /*0026*/ 	.short	0x0024
        /*0028*/ 	.byte	0x00, 0xf0, 0x21, 0x00


	//----- nvinfo : EIATTR_KPARAM_INFO
	.align		4
.L_359:
        /*002c*/ 	.byte	0x04, 0x17
        /*002e*/ 	.short	(.L_361 - .L_360)
.L_360:
        /*0030*/ 	.word	0x00000000
        /*0034*/ 	.short	0x0005
        /*0036*/ 	.short	0x001c
        /*0038*/ 	.byte	0x00, 0xf0, 0x21, 0x00


	//----- nvinfo : EIATTR_KPARAM_INFO
	.align		4
.L_361:
        /*003c*/ 	.byte	0x04, 0x17
        /*003e*/ 	.short	(.L_363 - .L_362)
.L_362:
        /*0040*/ 	.word	0x00000000
        /*0044*/ 	.short	0x0004
        /*0046*/ 	.short	0x0019
        /*0048*/ 	.byte	0x00, 0xf0, 0x05, 0x00


	//----- nvinfo : EIATTR_KPARAM_INFO
	.align		4
.L_363:
        /*004c*/ 	.byte	0x04, 0x17
        /*004e*/ 	.short	(.L_365 - .L_364)
.L_364:
        /*0050*/ 	.word	0x00000000
        /*0054*/ 	.short	0x0003
        /*0056*/ 	.short	0x0018
        /*0058*/ 	.byte	0x00, 0xf0, 0x05, 0x00


	//----- nvinfo : EIATTR_KPARAM_INFO
	.align		4
.L_365:
        /*005c*/ 	.byte	0x04, 0x17
        /*005e*/ 	.short	(.L_367 - .L_366)
.L_366:
        /*0060*/ 	.word	0x00000000
        /*0064*/ 	.short	0x0002
        /*0066*/ 	.short	0x0008
        /*0068*/ 	.byte	0x00, 0xf0, 0x41, 0x00


	//----- nvinfo : EIATTR_KPARAM_INFO
	.align		4
.L_367:
        /*006c*/ 	.byte	0x04, 0x17
        /*006e*/ 	.short	(.L_369 - .L_368)
.L_368:
        /*0070*/ 	.word	0x00000000
        /*0074*/ 	.short	0x0001
        /*0076*/ 	.short	0x0004
        /*0078*/ 	.byte	0x00, 0xf0, 0x05, 0x00


	//----- nvinfo : EIATTR_KPARAM_INFO
	.align		4
.L_369:
        /*007c*/ 	.byte	0x04, 0x17
        /*007e*/ 	.short	(.L_371 - .L_370)
.L_370:
        /*0080*/ 	.word	0x00000000
        /*0084*/ 	.short	0x0000
        /*0086*/ 	.short	0x0000
        /*0088*/ 	.byte	0x00, 0xf0, 0x11, 0x00


	//----- nvinfo : EIATTR_MAXREG_COUNT
	.align		4
.L_371:
        /*008c*/ 	.byte	0x03, 0x1b
        /*008e*/ 	.short	0x00ff


	//----- nvinfo : EIATTR_EXTERNS
	.align		4
        /*0090*/ 	.byte	0x04, 0x0f
        /*0092*/ 	.short	(.L_373 - .L_372)


	//   ....[0]....
	.align		4
.L_372:
        /*0094*/ 	.word	index@(__assertfail)


	//----- nvinfo : EIATTR_MERCURY_ISA_VERSION
	.align		4
.L_373:
        /*0098*/ 	.byte	0x03, 0x5f
        /*009a*/ 	.short	0x0000


	//----- nvinfo : EIATTR_SYSCALL_OFFSETS
	.align		4
        /*009c*/ 	.byte	0x04, 0x46
        /*009e*/ 	.short	(.L_375 - .L_374)


	//   ....[0]....
.L_374:
        /*00a0*/ 	.word	0x00001070


	//   ....[1]....
        /*00a4*/ 	.word	0x00002140


	//   ....[2]....
        /*00a8*/ 	.word	0x00003220


	//   ....[3]....
        /*00ac*/ 	.word	0x000042d0


	//   ....[4]....
        /*00b0*/ 	.word	0x00005aa0


	//   ....[5]....
        /*00b4*/ 	.word	0x00006ad0


	//   ....[6]....
        /*00b8*/ 	.word	0x00007ac0


	//   ....[7]....
        /*00bc*/ 	.word	0x00008ab0


	//----- nvinfo : EIATTR_EXIT_INSTR_OFFSETS
	.align		4
.L_375:
        /*00c0*/ 	.byte	0x04, 0x1c
        /*00c2*/ 	.short	(.L_377 - .L_376)


	//   ....[0]....
.L_376:
        /*00c4*/ 	.word	0x00007b80


	//   ....[1]....
        /*00c8*/ 	.word	0x00007cb0


	//   ....[2]....
        /*00cc*/ 	.word	0x00007cf0


	//   ....[3]....
        /*00d0*/ 	.word	0x00007d90


	//   ....[4]....
        /*00d4*/ 	.word	0x00007dd0


	//   ....[5]....
        /*00d8*/ 	.word	0x00007e10


	//   ....[6]....
        /*00dc*/ 	.word	0x00007ea0


	//   ....[7]....
        /*00e0*/ 	.word	0x00007ec0


	//   ....[8]....
        /*00e4*/ 	.word	0x00007f60


	//   ....[9]....
        /*00e8*/ 	.word	0x00007fb0


	//   ....[10]....
        /*00ec*/ 	.word	0x00008000


	//   ....[11]....
        /*00f0*/ 	.word	0x000080d0


	//   ....[12]....
        /*00f4*/ 	.word	0x00008130


	//   ....[13]....
        /*00f8*/ 	.word	0x000082c0


	//   ....[14]....
        /*00fc*/ 	.word	0x00008420


	//   ....[15]....
        /*0100*/ 	.word	0x00008460


	//   ....[16]....
        /*0104*/ 	.word	0x00008520


	//   ....[17]....
        /*0108*/ 	.word	0x000086a0


	//   ....[18]....
        /*010c*/ 	.word	0x00008820


	//   ....[19]....
        /*0110*/ 	.word	0x00008980


	//   ....[20]....
        /*0114*/ 	.word	0x00008ac0


	//   ....[21]....
        /*0118*/ 	.word	0x00008b00


	//   ....[22]....
        /*011c*/ 	.word	0x00008b40


	//----- nvinfo : EIATTR_MAX_THREADS
	.align		4
.L_377:
        /*0120*/ 	.byte	0x04, 0x05
        /*0122*/ 	.short	(.L_379 - .L_378)
.L_378:
        /*0124*/ 	.word	0x00000080
        /*0128*/ 	.word	0x00000001
        /*012c*/ 	.word	0x00000001


	//----- nvinfo : EIATTR_CRS_STACK_SIZE
	.align		4
.L_379:
        /*0130*/ 	.byte	0x04, 0x1e
        /*0132*/ 	.short	(.L_381 - .L_380)
.L_380:
        /*0134*/ 	.word	0x00000000
.L_381:


//--------------------- .nv.info._ZN2at6native18elementwise_kernelILi128ELi4EZNS0_22gpu_kernel_impl_nocastIZZZNS0_16atan_kernel_cudaERNS_18TensorIteratorBaseEENKUlvE0_clEvENKUlvE1_clEvEUlN3c104HalfEE_EEvS4_RKT_EUliE_EEviT1_ --------------------------
	.section	.nv.info._ZN2at6native18elementwise_kernelILi128ELi4EZNS0_22gpu_kernel_impl_nocastIZZZNS0_16atan_kernel_cudaERNS_18TensorIteratorBaseEENKUlvE0_clEvENKUlvE1_clEvEUlN3c104HalfEE_EEvS4_RKT_EUliE_EEviT1_,"",@"SHT_CUDA_INFO"
	.sectionflags	@""
	.align	4


	//----- nvinfo : EIATTR_CUDA_API_VERSION
	.align		4
        /*0000*/ 	.byte	0x04, 0x37
        /*0002*/ 	.short	(.L_383 - .L_382)
.L_382:
        /*0004*/ 	.word	0x00000082


	//----- nvinfo : EIATTR_SW2861232_WAR
	.align		4
.L_383:
        /*0008*/ 	.byte	0x01, 0x35
	.zero		2


	//----- nvinfo : EIATTR_PARAM_CBANK
	.align		4
        /*000c*/ 	.byte	0x04, 0x0a
        /*000e*/ 	.short	(.L_385 - .L_384)
	.align		4
.L_384:
        /*0010*/ 	.word	index@(.nv.constant0._ZN2at6native18elementwise_kernelILi128ELi4EZNS0_22gpu_kernel_impl_nocastIZZZNS0_16atan_kernel_cudaERNS_18TensorIteratorBaseEENKUlvE0_clEvENKUlvE1_clEvEUlN3c104HalfEE_EEvS4_RKT_EUliE_EEviT1_)
        /*0014*/ 	.short	0x0160
        /*0016*/ 	.short	0x0220


	//----- nvinfo : EIATTR_CBANK_PARAM_SIZE
	.align		4
.L_385:
        /*0018*/ 	.byte	0x03, 0x19
        /*001a*/ 	.short	0x0220


	//----- nvinfo : EIATTR_KPARAM_INFO
	.align		4
        /*001c*/ 	.byte	0x04, 0x17
        /*001e*/ 	.short	(.L_387 - .L_386)
.L_386:
        /*0020*/ 	.word	0x00000000
        /*0024*/ 	.short	0x0001
        /*0026*/ 	.short	0x0008
        /*0028*/ 	.byte	0x00, 0xf0, 0x61, 0x08


	//----- nvinfo : EIATTR_KPARAM_INFO
	.align		4
.L_387:
        /*002c*/ 	.byte	0x04, 0x17
        /*002e*/ 	.short	(.L_389 - .L_388)
.L_388:
        /*0030*/ 	.word	0x00000000
        /*0034*/ 	.short	0x0000
        /*0036*/ 	.short	0x0000
        /*0038*/ 	.byte	0x00, 0xf0, 0x11, 0x00


	//----- nvinfo : EIATTR_MAXREG_COUNT
	.align		4
.L_389:
        /*003c*/ 	.byte	0x03, 0x1b
        /*003e*/ 	.short	0x0080


	//----- nvinfo : EIATTR_MERCURY_ISA_VERSION
	.align		4
        /*0040*/ 	.byte	0x03, 0x5f
        /*0042*/ 	.short	0x0000


	//----- nvinfo : EIATTR_EXIT_INSTR_OFFSETS
	.align		4
        /*0044*/ 	.byte	0x04, 0x1c
        /*0046*/ 	.short	(.L_391 - .L_390)


	//   ....[0]....
.L_390:
        /*0048*/ 	.word	0x000030d0


	//   ....[1]....
        /*004c*/ 	.word	0x000040c0


	//----- nvinfo : EIATTR_MAX_THREADS
	.align		4
.L_391:
        /*0050*/ 	.byte	0x04, 0x05
        /*0052*/ 	.short	(.L_393 - .L_392)
.L_392:
        /*0054*/ 	.word	0x00000080
        /*0058*/ 	.word	0x00000001
        /*005c*/ 	.word	0x00000001


	//----- nvinfo : EIATTR_CRS_STACK_SIZE
	.align		4
.L_393:
        /*0060*/ 	.byte	0x04, 0x1e
        /*0062*/ 	.short	(.L_395 - .L_394)
.L_394:
        /*0064*/ 	.word	0x00000000
.L_395:


//--------------------- .nv.info._ZN2at6native27unrolled_elementwise_kernelIZZZNS0_16atan_kernel_cudaERNS_18TensorIteratorBaseEENKUlvE0_clEvENKUlvE1_clEvEUlN3c104HalfEE_St5arrayIPcLm2EELi4E23TrivialOffsetCalculatorILi1EjESD_NS0_6memory15LoadWithoutCastENSE_16StoreWithoutCastEEEviT_T0_T2_T3_T4_T5_ --------------------------
	.section	.nv.info._ZN2at6native27unrolled_elementwise_kernelIZZZNS0_16atan_kernel_cudaERNS_18TensorIteratorBaseEENKUlvE0_clEvENKUlvE1_clEvEUlN3c104HalfEE_St5arrayIPcLm2EELi4E23TrivialOffsetCalculatorILi1EjESD_NS0_6memory15LoadWithoutCastENSE_16StoreWithoutCastEEEviT_T0_T2_T3_T4_T5_,"",@"SHT_CUDA_INFO"
	.sectionflags	@""
	.align	4


	//----- nvinfo : EIATTR_CUDA_API_VERSION
	.align		4
        /*0000*/ 	.byte	0x04, 0x37
        /*0002*/ 	.short	(.L_397 - .L_396)
.L_396:
        /*0004*/ 	.word	0x00000082


	//----- nvinfo : EIATTR_SW2861232_WAR
	.align		4
.L_397:
        /*0008*/ 	.byte	0x01, 0x35
	.zero		2


	//----- nvinfo : EIATTR_PARAM_CBANK
	.align		4
        /*000c*/ 	.byte	0x04, 0x0a
        /*000e*/ 	.short	(.L_399 - .L_398)
	.align		4
.L_398:
        /*0010*/ 	.word	index@(.nv.constant0._ZN2at6native27unrolled_elementwise_kernelIZZZNS0_16atan_kernel_cudaERNS_18TensorIteratorBaseEENKUlvE0_clEvENKUlvE1_clEvEUlN3c104HalfEE_St5arrayIPcLm2EELi4E23TrivialOffsetCalculatorILi1EjESD_NS0_6memory15LoadWithoutCastENSE_16StoreWithoutCastEEEviT_T0_T2_T3_T4_T5_)
        /*0014*/ 	.short	0x0160
        /*0016*/ 	.short	0x001c


	//----- nvinfo : EIATTR_CBANK_PARAM_SIZE
	.align		4
.L_399:
        /*0018*/ 	.byte	0x03, 0x19
        /*001a*/ 	.short	0x001c


	//----- nvinfo : EIATTR_KPARAM_INFO
	.align		4
        /*001c*/ 	.byte	0x04, 0x17
        /*001e*/ 	.short	(.L_401 - .L_400)
.L_400:
        /*0020*/ 	.word	0x00000000
        /*0024*/ 	.short	0x0006
        /*0026*/ 	.short	0x001b
        /*0028*/ 	.byte	0x00, 0xf0, 0x05, 0x00


	//----- nvinfo : EIATTR_KPARAM_INFO
	.align		4
.L_401:
        /*002c*/ 	.byte	0x04, 0x17
        /*002e*/ 	.short	(.L_403 - .L_402)
.L_402:
        /*0030*/ 	.word	0x00000000
        /*0034*/ 	.short	0x0005
        /*0036*/ 	.short	0x001a
        /*0038*/ 	.byte	0x00, 0xf0, 0x05, 0x00


	//----- nvinfo : EIATTR_KPARAM_INFO
	.align		4
.L_403:
        /*003c*/ 	.byte	0x04, 0x17
        /*003e*/ 	.short	(.L_405 - .L_404)
.L_404:
        /*0040*/ 	.word	0x00000000
        /*0044*/ 	.short	0x0004
        /*0046*/ 	.short	0x0019
        /*0048*/ 	.byte	0x00, 0xf0, 0x05, 0x00


	//----- nvinfo : EIATTR_KPARAM_INFO
	.align		4
.L_405:
        /*004c*/ 	.byte	0x04, 0x17
        /*004e*/ 	.short	(.L_407 - .L_406)
.L_406:
        /*0050*/ 	.word	0x00000000
        /*0054*/ 	.short	0x0003
        /*0056*/ 	.short	0x0018
        /*0058*/ 	.byte	0x00, 0xf0, 0x05, 0x00


	//----- nvinfo : EIATTR_KPARAM_INFO
	.align		4
.L_407:
        /*005c*/ 	.byte	0x04, 0x17
        /*005e*/ 	.short	(.L_409 - .L_408)
.L_408:
        /*0060*/ 	.word	0x00000000
        /*0064*/ 	.short	0x0002
        /*0066*/ 	.short	0x0008
        /*0068*/ 	.byte	0x00, 0xf0, 0x41, 0x00


	//----- nvinfo : EIATTR_KPARAM_INFO
	.align		4
.L_409:
        /*006c*/ 	.byte	0x04, 0x17
        /*006e*/ 	.short	(.L_411 - .L_410)
.L_410:
        /*0070*/ 	.word	0x00000000
        /*0074*/ 	.short	0x0001
        /*0076*/ 	.short	0x0004
        /*0078*/ 	.byte	0x00, 0xf0, 0x05, 0x00


	//----- nvinfo : EIATTR_KPARAM_INFO
	.align		4
.L_411:
        /*007c*/ 	.byte	0x04, 0x17
        /*007e*/ 	.short	(.L_413 - .L_412)
.L_412:
        /*0080*/ 	.word	0x00000000
        /*0084*/ 	.short	0x0000
        /*0086*/ 	.short	0x0000
        /*0088*/ 	.byte	0x00, 0xf0, 0x11, 0x00


	//----- nvinfo : EIATTR_MAXREG_COUNT
	.align		4
.L_413:
        /*008c*/ 	.byte	0x03, 0x1b
        /*008e*/ 	.short	0x00ff


	//----- nvinfo : EIATTR_MERCURY_ISA_VERSION
	.align		4
        /*0090*/ 	.byte	0x03, 0x5f
        /*0092*/ 	.short	0x0000


	//----- nvinfo : EIATTR_EXIT_INSTR_OFFSETS
	.align		4
        /*0094*/ 	.byte	0x04, 0x1c
        /*0096*/ 	.short	(.L_415 - .L_414)


	//   ....[0]....
.L_414:
        /*0098*/ 	.word	0x00000a50


	//   ....[1]....
        /*009c*/ 	.word	0x00000aa0


	//----- nvinfo : EIATTR_MAX_THREADS
	.align		4
.L_415:
        /*00a0*/ 	.byte	0x04, 0x05
        /*00a2*/ 	.short	(.L_417 - .L_416)
.L_416:
        /*00a4*/ 	.word	0x00000080
        /*00a8*/ 	.word	0x00000001
        /*00ac*/ 	.word	0x00000001


	//----- nvinfo : EIATTR_CRS_STACK_SIZE
	.align		4
.L_417:
        /*00b0*/ 	.byte	0x04, 0x1e
        /*00b2*/ 	.short	(.L_419 - .L_418)
.L_418:
        /*00b4*/ 	.word	0x00000000
.L_419:


//--------------------- .nv.info._ZN2at6native29vectorized_elementwise_kernelILi2EZZZNS0_16atan_kernel_cudaERNS_18TensorIteratorBaseEENKUlvE0_clEvENKUlvE1_clEvEUlN3c104HalfEE_St5arrayIPcLm2EEEEviT0_T1_ --------------------------
	.section	.nv.info._ZN2at6native29vectorized_elementwise_kernelILi2EZZZNS0_16atan_kernel_cudaERNS_18TensorIteratorBaseEENKUlvE0_clEvENKUlvE1_clEvEUlN3c104HalfEE_St5arrayIPcLm2EEEEviT0_T1_,"",@"SHT_CUDA_INFO"
	.sectionflags	@""
	.align	4


	//----- nvinfo : EIATTR_CUDA_API_VERSION
	.align		4
        /*0000*/ 	.byte	0x04, 0x37
        /*0002*/ 	.short	(.L_421 - .L_420)
.L_420:
        /*0004*/ 	.word	0x00000082


	//----- nvinfo : EIATTR_SW2861232_WAR
	.align		4
.L_421:
        /*0008*/ 	.byte	0x01, 0x35
	.zero		2


	//----- nvinfo : EIATTR_PARAM_CBANK
	.align		4
        /*000c*/ 	.byte	0x04, 0x0a
        /*000e*/ 	.short	(.L_423 - .L_422)
	.align		4
.L_422:
        /*0010*/ 	.word	index@(.nv.constant0._ZN2at6native29vectorized_elementwise_kernelILi2EZZZNS0_16atan_kernel_cudaERNS_18TensorIteratorBaseEENKUlvE0_clEvENKUlvE1_clEvEUlN3c104HalfEE_St5arrayIPcLm2EEEEviT0_T1_)
        /*0014*/ 	.short	0x0160
        /*0016*/ 	.short	0x0018


	//----- nvinfo : EIATTR_CBANK_PARAM_SIZE
	.align		4
.L_423:
        /*0018*/ 	.byte	0x03, 0x19
        /*001a*/ 	.short	0x0018


	//----- nvinfo : EIATTR_KPARAM_INFO
	.align		4
        /*001c*/ 	.byte	0x04, 0x17
        /*001e*/ 	.short	(.L_425 - .L_424)
.L_424:
        /*0020*/ 	.word	0x00000000
        /*0024*/ 	.short	0x0002
        /*0026*/ 	.short	0x0008
        /*0028*/ 	.byte	0x00, 0xf0, 0x41, 0x00


	//----- nvinfo : EIATTR_KPARAM_INFO
	.align		4
.L_425:
        /*002c*/ 	.byte	0x04, 0x17
        /*002e*/ 	.short	(.L_427 - .L_426)
.L_426:
        /*0030*/ 	.word	0x00000000
        /*0034*/ 	.short	0x0001
        /*0036*/ 	.short	0x0004
        /*0038*/ 	.byte	0x00, 0xf0, 0x05, 0x00


	//----- nvinfo : EIATTR_KPARAM_INFO
	.align		4
.L_427:
        /*003c*/ 	.byte	0x04, 0x17
        /*003e*/ 	.short	(.L_429 - .L_428)
.L_428:
        /*0040*/ 	.word	0x00000000
        /*0044*/ 	.short	0x0000
        /*0046*/ 	.short	0x0000
        /*0048*/ 	.byte	0x00, 0xf0, 0x11, 0x00


	//----- nvinfo : EIATTR_MAXREG_COUNT
	.align		4
.L_429:
        /*004c*/ 	.byte	0x03, 0x1b
        /*004e*/ 	.short	0x00ff


	//----- nvinfo : EIATTR_MERCURY_ISA_VERSION
	.align		4
        /*0050*/ 	.byte	0x03, 0x5f
        /*0052*/ 	.short	0x0000


	//----- nvinfo : EIATTR_EXIT_INSTR_OFFSETS
	.align		4
        /*0054*/ 	.byte	0x04, 0x1c
        /*0056*/ 	.short	(.L_431 - .L_430)


	//   ....[0]....
.L_430:
        /*0058*/ 	.word	0x00000b20


	//   ....[1]....
        /*005c*/ 	.word	0x00001ef0


	//   ....[2]....
        /*0060*/ 	.word	0x00001f40


	//----- nvinfo : EIATTR_MAX_THREADS
	.align		4
.L_431:
        /*0064*/ 	.byte	0x04, 0x05
        /*0066*/ 	.short	(.L_433 - .L_432)
.L_432:
        /*0068*/ 	.word	0x00000080
        /*006c*/ 	.word	0x00000001
        /*0070*/ 	.word	0x00000001


	//----- nvinfo : EIATTR_CRS_STACK_SIZE
	.align		4
.L_433:
        /*0074*/ 	.byte	0x04, 0x1e
        /*0076*/ 	.short	(.L_435 - .L_434)
.L_434:
        /*0078*/ 	.word	0x00000000
.L_435:


//--------------------- .nv.info._ZN2at6native29vectorized_elementwise_kernelILi4EZZZNS0_16atan_kernel_cudaERNS_18TensorIteratorBaseEENKUlvE0_clEvENKUlvE1_clEvEUlN3c104HalfEE_St5arrayIPcLm2EEEEviT0_T1_ --------------------------
	.section	.nv.info._ZN2at6native29vectorized_elementwise_kernelILi4EZZZNS0_16atan_kernel_cudaERNS_18TensorIteratorBaseEENKUlvE0_clEvENKUlvE1_clEvEUlN3c104HalfEE_St5arrayIPcLm2EEEEviT0_T1_,"",@"SHT_CUDA_INFO"
	.sectionflags	@""
	.align	4


	//----- nvinfo : EIATTR_CUDA_API_VERSION
	.align		4
        /*0000*/ 	.byte	0x04, 0x37
        /*0002*/ 	.short	(.L_437 - .L_436)
.L_436:
        /*0004*/ 	.word	0x00000082


	//----- nvinfo : EIATTR_SW2861232_WAR
	.align		4
.L_437:
        /*0008*/ 	.byte	0x01, 0x35
	.zero		2


	//----- nvinfo : EIATTR_PARAM_CBANK
	.align		4
        /*000c*/ 	.byte	0x04, 0x0a
        /*000e*/ 	.short	(.L_439 - .L_438)
	.align		4
.L_438:
        /*0010*/ 	.word	index@(.nv.constant0._ZN2at6native29vectorized_elementwise_kernelILi4EZZZNS0_16atan_kernel_cudaERNS_18TensorIteratorBaseEENKUlvE0_clEvENKUlvE1_clEvEUlN3c104HalfEE_St5arrayIPcLm2EEEEviT0_T1_)
        /*0014*/ 	.short	0x0160
        /*0016*/ 	.short	0x0018


	//----- nvinfo : EIATTR_CBANK_PARAM_SIZE
	.align		4
.L_439:
        /*0018*/ 	.byte	0x03, 0x19
        /*001a*/ 	.short	0x0018


	//----- nvinfo : EIATTR_KPARAM_INFO
	.align		4
        /*001c*/ 	.byte	0x04, 0x17
        /*001e*/ 	.short	(.L_441 - .L_440)
.L_440:
        /*0020*/ 	.word	0x00000000
        /*0024*/ 	.short	0x0002
        /*0026*/ 	.short	0x0008
        /*0028*/ 	.byte	0x00, 0xf0, 0x41, 0x00


	//----- nvinfo : EIATTR_KPARAM_INFO
	.align		4
.L_441:
        /*002c*/ 	.byte	0x04, 0x17
        /*002e*/ 	.short	(.L_443 - .L_442)
.L_442:
        /*0030*/ 	.word	0x00000000
        /*0034*/ 	.short	0x0001
        /*0036*/ 	.short	0x0004
        /*0038*/ 	.byte	0x00, 0xf0, 0x05, 0x00


	//----- nvinfo : EIATTR_KPARAM_INFO
	.align		4
.L_443:
        /*003c*/ 	.byte	0x04, 0x17
        /*003e*/ 	.short	(.L_445 - .L_444)
.L_444:
        /*0040*/ 	.word	0x00000000
        /*0044*/ 	.short	0x0000
        /*0046*/ 	.short	0x0000
        /*0048*/ 	.byte	0x00, 0xf0, 0x11, 0x00


	//----- nvinfo : EIATTR_MAXREG_COUNT
	.align		4
.L_445:
        /*004c*/ 	.byte	0x03, 0x1b
        /*004e*/ 	.short	0x00ff


	//----- nvinfo : EIATTR_MERCURY_ISA_VERSION
	.align		4
        /*0050*/ 	.byte	0x03, 0x5f
        /*0052*/ 	.short	0x0000


	//----- nvinfo : EIATTR_EXIT_INSTR_OFFSETS
	.align		4
        /*0054*/ 	.byte	0x04, 0x1c
        /*0056*/ 	.short	(.L_447 - .L_446)


	//   ....[0]....
.L_446:
        /*0058*/ 	.word	0x00000ae0


	//   ....[1]....
        /*005c*/ 	.word	0x00001eb0


	//   ....[2]....
        /*0060*/ 	.word	0x00001f00


	//----- nvinfo : EIATTR_MAX_THREADS
	.align		4
.L_447:
        /*0064*/ 	.byte	0x04, 0x05
        /*0066*/ 	.short	(.L_449 - .L_448)
.L_448:
        /*0068*/ 	.word	0x00000080
        /*006c*/ 	.word	0x00000001
        /*0070*/ 	.word	0x00000001


	//----- nvinfo : EIATTR_CRS_STACK_SIZE
	.align		4
.L_449:
        /*0074*/ 	.byte	0x04, 0x1e
        /*0076*/ 	.short	(.L_451 - .L_450)
.L_450:
        /*0078*/ 	.word	0x00000000
.L_451:


//--------------------- .nv.info._ZN2at6native29vectorized_elementwise_kernelILi8EZZZNS0_16atan_kernel_cudaERNS_18TensorIteratorBaseEENKUlvE0_clEvENKUlvE1_clEvEUlN3c104HalfEE_St5arrayIPcLm2EEEEviT0_T1_ --------------------------
	.section	.nv.info._ZN2at6native29vectorized_elementwise_kernelILi8EZZZNS0_16atan_kernel_cudaERNS_18TensorIteratorBaseEENKUlvE0_clEvENKUlvE1_clEvEUlN3c104HalfEE_St5arrayIPcLm2EEEEviT0_T1_,"",@"SHT_CUDA_INFO"
	.sectionflags	@""
	.align	4


	//----- nvinfo : EIATTR_CUDA_API_VERSION
	.align		4
        /*0000*/ 	.byte	0x04, 0x37
        /*0002*/ 	.short	(.L_453 - .L_452)
.L_452:
        /*0004*/ 	.word	0x00000082


	//----- nvinfo : EIATTR_SW2861232_WAR
	.align		4
.L_453:
        /*0008*/ 	.byte	0x01, 0x35
	.zero		2


	//----- nvinfo : EIATTR_PARAM_CBANK
	.align		4
        /*000c*/ 	.byte	0x04, 0x0a
        /*000e*/ 	.short	(.L_455 - .L_454)
	.align		4
.L_454:
        /*0010*/ 	.word	index@(.nv.constant0._ZN2at6native29vectorized_elementwise_kernelILi8EZZZNS0_16atan_kernel_cudaERNS_18TensorIteratorBaseEENKUlvE0_clEvENKUlvE1_clEvEUlN3c104HalfEE_St5arrayIPcLm2EEEEviT0_T1_)
        /*0014*/ 	.short	0x0160
        /*0016*/ 	.short	0x0018


	//----- nvinfo : EIATTR_CBANK_PARAM_SIZE
	.align		4
.L_455:
        /*0018*/ 	.byte	0x03, 0x19
        /*001a*/ 	.short	0x0018


	//----- nvinfo : EIATTR_KPARAM_INFO
	.align		4
        /*001c*/ 	.byte	0x04, 0x17
        /*001e*/ 	.short	(.L_457 - .L_456)
.L_456:
        /*0020*/ 	.word	0x00000000
        /*0024*/ 	.short	0x0002
        /*0026*/ 	.short	0x0008
        /*0028*/ 	.byte	0x00, 0xf0, 0x41, 0x00


	//----- nvinfo : EIATTR_KPARAM_INFO
	.align		4
.L_457:
        /*002c*/ 	.byte	0x04, 0x17
        /*002e*/ 	.short	(.L_459 - .L_458)
.L_458:
        /*0030*/ 	.word	0x00000000
        /*0034*/ 	.short	0x0001
        /*0036*/ 	.short	0x0004
        /*0038*/ 	.byte	0x00, 0xf0, 0x05, 0x00


	//----- nvinfo : EIATTR_KPARAM_INFO
	.align		4
.L_459:
        /*003c*/ 	.byte	0x04, 0x17
        /*003e*/ 	.short	(.L_461 - .L_460)
.L_460:
        /*0040*/ 	.word	0x00000000
        /*0044*/ 	.short	0x0000
        /*0046*/ 	.short	0x0000
        /*0048*/ 	.byte	0x00, 0xf0, 0x11, 0x00


	//----- nvinfo : EIATTR_MAXREG_COUNT
	.align		4
.L_461:
        /*004c*/ 	.byte	0x03, 0x1b
        /*004e*/ 	.short	0x00ff


	//----- nvinfo : EIATTR_MERCURY_ISA_VERSION
	.align		4
        /*0050*/ 	.byte	0x03, 0x5f
        /*0052*/ 	.short	0x0000


	//----- nvinfo : EIATTR_EXIT_INSTR_OFFSETS
	.align		4
        /*0054*/ 	.byte	0x04, 0x1c
        /*0056*/ 	.short	(.L_463 - .L_462)


	//   ....[0]....
.L_462:
        /*0058*/ 	.word	0x00000010


	//----- nvinfo : EIATTR_MAX_THREADS
	.align		4
.L_463:
        /*005c*/ 	.byte	0x04, 0x05
        /*005e*/ 	.short	(.L_465 - .L_464)
.L_464:
        /*0060*/ 	.word	0x00000080
        /*0064*/ 	.word	0x00000001
        /*0068*/ 	.word	0x00000001
.L_465:


//--------------------- .nv.info._ZN2at6native18elementwise_kernelILi128ELi4EZNS0_15gpu_kernel_implIZZZNS0_16atan_kernel_cudaERNS_18TensorIteratorBaseEENKUlvE0_clEvENKUlvE0_clEvEUlfE_EEvS4_RKT_EUliE_EEviT1_ --------------------------
	.section	.nv.info._ZN2at6native18elementwise_kernelILi128ELi4EZNS0_15gpu_kernel_implIZZZNS0_16atan_kernel_cudaERNS_18TensorIteratorBaseEENKUlvE0_clEvENKUlvE0_clEvEUlfE_EEvS4_RKT_EUliE_EEviT1_,"",@"SHT_CUDA_INFO"
	.sectionflags	@""
	.align	4


	//----- nvinfo : EIATTR_CUDA_API_VERSION
	.align		4
        /*0000*/ 	.byte	0x04, 0x37
        /*0002*/ 	.short	(.L_467 - .L_466)
.L_466:
        /*0004*/ 	.word	0x00000082


	//----- nvinfo : EIATTR_SW2861232_WAR
	.align		4
.L_467:
        /*0008*/ 	.byte	0x01, 0x35
	.zero		2


	//----- nvinfo : EIATTR_PARAM_CBANK
	.align		4
        /*000c*/ 	.byte	0x04, 0x0a
        /*000e*/ 	.short	(.L_469 - .L_468)
	.align		4
.L_468:
        /*0010*/ 	.word	index@(.nv.constant0._ZN2at6native18elementwise_kernelILi128ELi4EZNS0_15gpu_kernel_implIZZZNS0_16atan_kernel_cudaERNS_18TensorIteratorBaseEENKUlvE0_clEvENKUlvE0_clEvEUlfE_EEvS4_RKT_EUliE_EEviT1_)
        /*0014*/ 	.short	0x0160
        /*0016*/ 	.short	0x0220


	//----- nvinfo : EIATTR_CBANK_PARAM_SIZE
	.align		4
.L_469:
        /*0018*/ 	.byte	0x03, 0x19
        /*001a*/ 	.short	0x0220


	//----- nvinfo : EIATTR_KPARAM_INFO
	.align		4
        /*001c*/ 	.byte	0x04, 0x17
        /*001e*/ 	.short	(.L_471 - .L_470)
.L_470:
        /*0020*/ 	.word	0x00000000
        /*0024*/ 	.short	0x0001
        /*0026*/ 	.short	0x0008
        /*0028*/ 	.byte	0x00, 0xf0, 0x61, 0x08


	//----- nvinfo : EIATTR_KPARAM_INFO
	.align		4
.L_471:
        /*002c*/ 	.byte	0x04, 0x17
        /*002e*/ 	.short	(.L_473 - .L_472)
.L_472:
        /*0030*/ 	.word	0x00000000
        /*0034*/ 	.short	0x0000
        /*0036*/ 	.short	0x0000
        /*0038*/ 	.byte	0x00, 0xf0, 0x11, 0x00


	//----- nvinfo : EIATTR_MAXREG_COUNT
	.align		4
.L_473:
        /*003c*/ 	.byte	0x03, 0x1b
        /*003e*/ 	.short	0x0080


	//----- nvinfo : EIATTR_EXTERNS
	.align		4
        /*0040*/ 	.byte	0x04, 0x0f
        /*0042*/ 	.short	(.L_475 - .L_474)


	//   ....[0]....
	.align		4
.L_474:
        /*0044*/ 	.word	index@(__assertfail)


	//----- nvinfo : EIATTR_MERCURY_ISA_VERSION
	.align		4
.L_475:
        /*0048*/ 	.byte	0x03, 0x5f
        /*004a*/ 	.short	0x0000


	//----- nvinfo : EIATTR_SYSCALL_OFFSETS
	.align		4
        /*004c*/ 	.byte	0x04, 0x46
        /*004e*/ 	.short	(.L_477 - .L_476)


	//   ....[0]....
.L_476:
        /*0050*/ 	.word	0x00001c70


	//   ....[1]....
        /*0054*/ 	.word	0x00002c20


	//   ....[2]....
        /*0058*/ 	.word	0x000048c0


	//   ....[3]....
        /*005c*/ 	.word	0x00005870


	//   ....[4]....
        /*0060*/ 	.word	0x000074e0


	//   ....[5]....
        /*0064*/ 	.word	0x00008490


	//   ....[6]....
        /*0068*/ 	.word	0x0000a110


	//   ....[7]....
        /*006c*/ 	.word	0x0000b0c0


	//----- nvinfo : EIATTR_EXIT_INSTR_OFFSETS
	.align		4
.L_477:
        /*0070*/ 	.byte	0x04, 0x1c
        /*0072*/ 	.short	(.L_479 - .L_478)


	//   ....[0]....
.L_478:
        /*0074*/ 	.word	0x00008530


	//   ....[1]....
        /*0078*/ 	.word	0x0000a3b0


	//   ....[2]....
        /*007c*/ 	.word	0x0000a3f0


	//   ....[3]....
        /*0080*/ 	.word	0x0000a480


	//   ....[4]....
        /*0084*/ 	.word	0x0000a4b0


	//   ....[5]....
        /*0088*/ 	.word	0x0000a4e0


	//   ....[6]....
        /*008c*/ 	.word	0x0000a560


	//   ....[7]....
        /*0090*/ 	.word	0x0000a590


	//   ....[8]....
        /*0094*/ 	.word	0x0000a620


	//   ....[9]....
        /*0098*/ 	.word	0x0000a660


	//   ....[10]....
        /*009c*/ 	.word	0x0000a6a0


	//   ....[11]....
        /*00a0*/ 	.word	0x0000a760


	//   ....[12]....
        /*00a4*/ 	.word	0x0000a7b0


	//   ....[13]....
        /*00a8*/ 	.word	0x0000a930


	//   ....[14]....
        /*00ac*/ 	.word	0x0000aa80


	//   ....[15]....
        /*00b0*/ 	.word	0x0000aab0


	//   ....[16]....
        /*00b4*/ 	.word	0x0000ab60


	//   ....[17]....
        /*00b8*/ 	.word	0x0000acd0


	//   ....[18]....
        /*00bc*/ 	.word	0x0000ae40


	//   ....[19]....
        /*00c0*/ 	.word	0x0000af90


	//   ....[20]....
        /*00c4*/ 	.word	0x0000b0d0


	//   ....[21]....
        /*00c8*/ 	.word	0x0000b100


	//   ....[22]....
        /*00cc*/ 	.word	0x0000b130


	//----- nvinfo : EIATTR_MAX_THREADS
	.align		4
.L_479:
        /*00d0*/ 	.byte	0x04, 0x05
        /*00d2*/ 	.short	(.L_481 - .L_480)
.L_480:
        /*00d4*/ 	.word	0x00000080
        /*00d8*/ 	.word	0x00000001
        /*00dc*/ 	.word	0x00000001


	//----- nvinfo : EIATTR_CRS_STACK_SIZE
	.align		4
.L_481:
        /*00e0*/ 	.byte	0x04, 0x1e
        /*00e2*/ 	.short	(.L_483 - .L_482)
.L_482:
        /*00e4*/ 	.word	0x00000000
.L_483:


//--------------------- .nv.info._ZN2at6native27unrolled_elementwise_kernelIZZZNS0_16atan_kernel_cudaERNS_18TensorIteratorBaseEENKUlvE0_clEvENKUlvE0_clEvEUlfE_St5arrayIPcLm2EELi4E23TrivialOffsetCalculatorILi1EjESB_NS0_6memory12LoadWithCastILi1EEENSC_13StoreWithCastILi1EEEEEviT_T0_T2_T3_T4_T5_ --------------------------
	.section	.nv.info._ZN2at6native27unrolled_elementwise_kernelIZZZNS0_16atan_kernel_cudaERNS_18TensorIteratorBaseEENKUlvE0_clEvENKUlvE0_clEvEUlfE_St5arrayIPcLm2EELi4E23TrivialOffsetCalculatorILi1EjESB_NS0_6memory12LoadWithCastILi1EEENSC_13StoreWithCastILi1EEEEEviT_T0_T2_T3_T4_T5_,"",@"SHT_CUDA_INFO"
	.sectionflags	@""
	.align	4


	//----- nvinfo : EIATTR_CUDA_API_VERSION
	.align		4
        /*0000*/ 	.byte	0x04, 0x37
        /*0002*/ 	.short	(.L_485 - .L_484)
.L_484:
        /*0004*/ 	.word	0x00000082


	//----- nvinfo : EIATTR_SW2861232_WAR
	.align		4
.L_485:
        /*0008*/ 	.byte	0x01, 0x35
	.zero		2


	//----- nvinfo : EIATTR_PARAM_CBANK
	.align		4
        /*000c*/ 	.byte	0x04, 0x0a
        /*000e*/ 	.short	(.L_487 - .L_486)
	.align		4
.L_486:
        /*0010*/ 	.word	index@(.nv.constant0._ZN2at6native27unrolled_elementwise_kernelIZZZNS0_16atan_kernel_cudaERNS_18TensorIteratorBaseEENKUlvE0_clEvENKUlvE0_clEvEUlfE_St5arrayIPcLm2EELi4E23TrivialOffsetCalculatorILi1EjESB_NS0_6memory12LoadWithCastILi1EEENSC_13StoreWithCastILi1EEEEEviT_T0_T2_T3_T4_T5_)
        /*0014*/ 	.short	0x0160
        /*0016*/ 	.short	0x002c


	//----- nvinfo : EIATTR_CBANK_PARAM_SIZE
	.align		4
.L_487:
        /*0018*/ 	.byte	0x03, 0x19
        /*001a*/ 	.short	0x002c


	//----- nvinfo : EIATTR_KPARAM_INFO
	.align		4
        /*001c*/ 	.byte	0x04, 0x17
        /*001e*/ 	.short	(.L_489 - .L_488)
.L_488:
        /*0020*/ 	.word	0x00000000
        /*0024*/ 	.short	0x0006
        /*0026*/ 	.short	0x0024
        /*0028*/ 	.byte	0x00, 0xf0, 0x21, 0x00


	//----- nvinfo : EIATTR_KPARAM_INFO
	.align		4
.L_489:
        /*002c*/ 	.byte	0x04, 0x17
        /*002e*/ 	.short	(.L_491 - .L_490)
.L_490:
        /*0030*/ 	.word	0x00000000
        /*0034*/ 	.short	0x0005
        /*0036*/ 	.short	0x001c
        /*0038*/ 	.byte	0x00, 0xf0, 0x21, 0x00


	//----- nvinfo : EIATTR_KPARAM_INFO
	.align		4
.L_491:
        /*003c*/ 	.byte	0x04, 0x17
        /*003e*/ 	.short	(.L_493 - .L_492)
.L_492:
        /*0040*/ 	.word	0x00000000
        /*0044*/ 	.short	0x0004
        /*0046*/ 	.short	0x0019
        /*0048*/ 	.byte	0x00, 0xf0, 0x05, 0x00


	//----- nvinfo : EIATTR_KPARAM_INFO
	.align		4
.L_493:
        /*004c*/ 	.byte	0x04, 0x17
        /*004e*/ 	.short	(.L_495 - .L_494)
.L_494:
        /*0050*/ 	.word	0x00000000
        /*0054*/ 	.short	0x0003
        /*0056*/ 	.short	0x0018
        /*0058*/ 	.byte	0x00, 0xf0, 0x05, 0x00


	//----- nvinfo : EIATTR_KPARAM_INFO
	.align		4
.L_495:
        /*005c*/ 	.byte	0x04, 0x17
        /*005e*/ 	.short	(.L_497 - .L_496)
.L_496:
        /*0060*/ 	.word	0x00000000
        /*0064*/ 	.short	0x0002
        /*0066*/ 	.short	0x0008
        /*0068*/ 	.byte	0x00, 0xf0, 0x41, 0x00


	//----- nvinfo : EIATTR_KPARAM_INFO
	.align		4
.L_497:
        /*006c*/ 	.byte	0x04, 0x17
        /*006e*/ 	.short	(.L_499 - .L_498)
.L_498:
        /*0070*/ 	.word	0x00000000
        /*0074*/ 	.short	0x0001
        /*0076*/ 	.short	0x0004
        /*0078*/ 	.byte	0x00, 0xf0, 0x05, 0x00


	//----- nvinfo : EIATTR_KPARAM_INFO
	.align		4
.L_499:
        /*007c*/ 	.byte	0x04, 0x17
        /*007e*/ 	.short	(.L_501 - .L_500)
.L_500:
        /*0080*/ 	.word	0x00000000
        /*0084*/ 	.short	0x0000
        /*0086*/ 	.short	0x0000
        /*0088*/ 	.byte	0x00, 0xf0, 0x11, 0x00


	//----- nvinfo : EIATTR_MAXREG_COUNT
	.align		4
.L_501:
        /*008c*/ 	.byte	0x03, 0x1b
        /*008e*/ 	.short	0x00ff


	//----- nvinfo : EIATTR_EXTERNS
	.align		4
        /*0090*/ 	.byte	0x04, 0x0f
        /*0092*/ 	.short	(.L_503 - .L_502)


	//   ....[0]....
	.align		4
.L_502:
        /*0094*/ 	.word	index@(__assertfail)


	//----- nvinfo : EIATTR_MERCURY_ISA_VERSION
	.align		4
.L_503:
        /*0098*/ 	.byte	0x03, 0x5f
        /*009a*/ 	.short	0x0000


	//----- nvinfo : EIATTR_SYSCALL_OFFSETS
	.align		4
        /*009c*/ 	.byte	0x04, 0x46
        /*009e*/ 	.short	(.L_505 - .L_504)


	//   ....[0]....
.L_504:
        /*00a0*/ 	.word	0x00000e50


	//   ....[1]....
        /*00a4*/ 	.word	0x00001cd0


	//   ....[2]....
        /*00a8*/ 	.word	0x00002b60


	//   ....[3]....
        /*00ac*/ 	.word	0x00003990


	//   ....[4]....
        /*00b0*/ 	.word	0x00004f90


	//   ....[5]....
        /*00b4*/ 	.word	0x00005ea0


	//   ....[6]....
        /*00b8*/ 	.word	0x00006d70


	//   ....[7]....
        /*00bc*/ 	.word	0x00007c40


	//----- nvinfo : EIATTR_EXIT_INSTR_OFFSETS
	.align		4
.L_505:
        /*00c0*/ 	.byte	0x04, 0x1c
        /*00c2*/ 	.short	(.L_507 - .L_506)


	//   ....[0]....
.L_506:
        /*00c4*/ 	.word	0x00006e10


	//   ....[1]....
        /*00c8*/ 	.word	0x00006f30


	//   ....[2]....
        /*00cc*/ 	.word	0x00006f70


	//   ....[3]....
        /*00d0*/ 	.word	0x00007000


	//   ....[4]....
        /*00d4*/ 	.word	0x00007030


	//   ....[5]....
        /*00d8*/ 	.word	0x00007060


	//   ....[6]....
        /*00dc*/ 	.word	0x000070e0


	//   ....[7]....
        /*00e0*/ 	.word	0x00007110


	//   ....[8]....
        /*00e4*/ 	.word	0x000071a0


	//   ....[9]....
        /*00e8*/ 	.word	0x000071e0


	//   ....[10]....
        /*00ec*/ 	.word	0x00007220


	//   ....[11]....
        /*00f0*/ 	.word	0x000072e0


	//   ....[12]....
        /*00f4*/ 	.word	0x00007330


	//   ....[13]....
        /*00f8*/ 	.word	0x000074b0


	//   ....[14]....
        /*00fc*/ 	.word	0x00007600


	//   ....[15]....
        /*0100*/ 	.word	0x00007630


	//   ....[16]....
        /*0104*/ 	.word	0x000076e0


	//   ....[17]....
        /*0108*/ 	.word	0x00007850


	//   ....[18]....
        /*010c*/ 	.word	0x000079c0


	//   ....[19]....
        /*0110*/ 	.word	0x00007b10


	//   ....[20]....
        /*0114*/ 	.word	0x00007c50


	//   ....[21]....
        /*0118*/ 	.word	0x00007c80


	//   ....[22]....
        /*011c*/ 	.word	0x00007cb0


	//----- nvinfo : EIATTR_MAX_THREADS
	.align		4
.L_507:
        /*0120*/ 	.byte	0x04, 0x05
        /*0122*/ 	.short	(.L_509 - .L_508)
.L_508:
        /*0124*/ 	.word	0x00000080
        /*0128*/ 	.word	0x00000001
        /*012c*/ 	.word	0x00000001


	//----- nvinfo : EIATTR_CRS_STACK_SIZE
	.align		4
.L_509:
        /*0130*/ 	.byte	0x04, 0x1e
        /*0132*/ 	.short	(.L_511 - .L_510)
.L_510:
        /*0134*/ 	.word	0x00000000
.L_511:


//--------------------- .nv.info._ZN2at6native18elementwise_kernelILi128ELi2EZNS0_22gpu_kernel_impl_nocastIZZZNS0_16atan_kernel_cudaERNS_18TensorIteratorBaseEENKUlvE0_clEvENKUlvE0_clEvEUlfE_EEvS4_RKT_EUliE_EEviT1_ --------------------------
	.section	.nv.info._ZN2at6native18elementwise_kernelILi128ELi2EZNS0_22gpu_kernel_impl_nocastIZZZNS0_16atan_kernel_cudaERNS_18TensorIteratorBaseEENKUlvE0_clEvENKUlvE0_clEvEUlfE_EEvS4_RKT_EUliE_EEviT1_,"",@"SHT_CUDA_INFO"
	.sectionflags	@""
	.align	4


	//----- nvinfo : EIATTR_CUDA_API_VERSION
	.align		4
        /*0000*/ 	.byte	0x04, 0x37
        /*0002*/ 	.short	(.L_513 - .L_512)
.L_512:
        /*0004*/ 	.word	0x00000082


	//----- nvinfo : EIATTR_SW2861232_WAR
	.align		4
.L_513:
        /*0008*/ 	.byte	0x01, 0x35
	.zero		2


	//----- nvinfo : EIATTR_PARAM_CBANK
	.align		4
        /*000c*/ 	.byte	0x04, 0x0a
        /*000e*/ 	.short	(.L_515 - .L_514)
	.align		4
.L_514:
        /*0010*/ 	.word	index@(.nv.constant0._ZN2at6native18elementwise_kernelILi128ELi2EZNS0_22gpu_kernel_impl_nocastIZZZNS0_16atan_kernel_cudaERNS_18TensorIteratorBaseEENKUlvE0_clEvENKUlvE0_clEvEUlfE_EEvS4_RKT_EUliE_EEviT1_)
        /*0014*/ 	.short	0x0160
        /*0016*/ 	.short	0x0220


	//----- nvinfo : EIATTR_CBANK_PARAM_SIZE
	.align		4
.L_515:
        /*0018*/ 	.byte	0x03, 0x19
        /*001a*/ 	.short	0x0220


	//----- nvinfo : EIATTR_KPARAM_INFO
	.align		4
        /*001c*/ 	.byte	0x04, 0x17
        /*001e*/ 	.short	(.L_517 - .L_516)
.L_516:
        /*0020*/ 	.word	0x00000000
        /*0024*/ 	.short	0x0001
        /*0026*/ 	.short	0x0008
        /*0028*/ 	.byte	0x00, 0xf0, 0x61, 0x08


	//----- nvinfo : EIATTR_KPARAM_INFO
	.align		4
.L_517:
        /*002c*/ 	.byte	0x04, 0x17
        /*002e*/ 	.short	(.L_519 - .L_518)
.L_518:
        /*0030*/ 	.word	0x00000000
        /*0034*/ 	.short	0x0000
        /*0036*/ 	.short	0x0000
        /*0038*/ 	.byte	0x00, 0xf0, 0x11, 0x00


	//----- nvinfo : EIATTR_MAXREG_COUNT
	.align		4
.L_519:
        /*003c*/ 	.byte	0x03, 0x1b
        /*003e*/ 	.short	0x0080


	//----- nvinfo : EIATTR_MERCURY_ISA_VERSION
	.align		4
        /*0040*/ 	.byte	0x03, 0x5f
        /*0042*/ 	.short	0x0000


	//----- nvinfo : EIATTR_EXIT_INSTR_OFFSETS
	.align		4
        /*0044*/ 	.byte	0x04, 0x1c
        /*0046*/ 	.short	(.L_521 - .L_520)


	//   ....[0]....
.L_520:
        /*0048*/ 	.word	0x000010a0


	//   ....[1]....
        /*004c*/ 	.word	0x00002080


	//----- nvinfo : EIATTR_MAX_THREADS
	.align		4
.L_521:
        /*0050*/ 	.byte	0x04, 0x05
        /*0052*/ 	.short	(.L_523 - .L_522)
.L_522:
        /*0054*/ 	.word	0x00000080
        /*0058*/ 	.word	0x00000001
        /*005c*/ 	.word	0x00000001


	//----- nvinfo : EIATTR_CRS_STACK_SIZE
	.align		4
.L_523:
        /*0060*/ 	.byte	0x04, 0x1e
        /*0062*/ 	.short	(.L_525 - .L_524)
.L_524:
        /*0064*/ 	.word	0x00000000
.L_525:


//--------------------- .nv.info._ZN2at6native27unrolled_elementwise_kernelIZZZNS0_16atan_kernel_cudaERNS_18TensorIteratorBaseEENKUlvE0_clEvENKUlvE0_clEvEUlfE_St5arrayIPcLm2EELi4E23TrivialOffsetCalculatorILi1EjESB_NS0_6memory15LoadWithoutCastENSC_16StoreWithoutCastEEEviT_T0_T2_T3_T4_T5_ --------------------------
	.section	.nv.info._ZN2at6native27unrolled_elementwise_kernelIZZZNS0_16atan_kernel_cudaERNS_18TensorIteratorBaseEENKUlvE0_clEvENKUlvE0_clEvEUlfE_St5arrayIPcLm2EELi4E23TrivialOffsetCalculatorILi1EjESB_NS0_6memory15LoadWithoutCastENSC_16StoreWithoutCastEEEviT_T0_T2_T3_T4_T5_,"",@"SHT_CUDA_INFO"
	.sectionflags	@""
	.align	4


	//----- nvinfo : EIATTR_CUDA_API_VERSION
	.align		4
        /*0000*/ 	.byte	0x04, 0x37
        /*0002*/ 	.short	(.L_527 - .L_526)
.L_526:
        /*0004*/ 	.word	0x00000082


	//----- nvinfo : EIATTR_SW2861232_WAR
	.align		4
.L_527:
        /*0008*/ 	.byte	0x01, 0x35
	.zero		2


	//----- nvinfo : EIATTR_PARAM_CBANK
	.align		4
        /*000c*/ 	.byte	0x04, 0x0a
        /*000e*/ 	.short	(.L_529 - .L_528)
	.align		4
.L_528:
        /*0010*/ 	.word	index@(.nv.constant0._ZN2at6native27unrolled_elementwise_kernelIZZZNS0_16atan_kernel_cudaERNS_18TensorIteratorBaseEENKUlvE0_clEvENKUlvE0_clEvEUlfE_St5arrayIPcLm2EELi4E23TrivialOffsetCalculatorILi1EjESB_NS0_6memory15LoadWithoutCastENSC_16StoreWithoutCastEEEviT_T0_T2_T3_T4_T5_)
        /*0014*/ 	.short	0x0160
        /*0016*/ 	.short	0x001c


	//----- nvinfo : EIATTR_CBANK_PARAM_SIZE
	.align		4
.L_529:
        /*0018*/ 	.byte	0x03, 0x19
        /*001a*/ 	.short	0x001c


	//----- nvinfo : EIATTR_KPARAM_INFO
	.align		4
        /*001c*/ 	.byte	0x04, 0x17
        /*001e*/ 	.short	(.L_531 - .L_530)
.L_530:
        /*0020*/ 	.word	0x00000000
        /*0024*/ 	.short	0x0006
        /*0026*/ 	.short	0x001b
        /*0028*/ 	.byte	0x00, 0xf0, 0x05, 0x00


	//----- nvinfo : EIATTR_KPARAM_INFO
	.align		4
.L_531:
        /*002c*/ 	.byte	0x04, 0x17
        /*002e*/ 	.short	(.L_533 - .L_532)
.L_532:
        /*0030*/ 	.word	0x00000000
        /*0034*/ 	.short	0x0005
        /*0036*/ 	.short	0x001a
        /*0038*/ 	.byte	0x00, 0xf0, 0x05, 0x00


	//----- nvinfo : EIATTR_KPARAM_INFO
	.align		4
.L_533:
        /*003c*/ 	.byte	0x04, 0x17
        /*003e*/ 	.short	(.L_535 - .L_534)
.L_534:
        /*0040*/ 	.word	0x00000000
        /*0044*/ 	.short	0x0004
        /*0046*/ 	.short	0x0019
        /*0048*/ 	.byte	0x00, 0xf0, 0x05, 0x00


	//----- nvinfo : EIATTR_KPARAM_INFO
	.align		4
.L_535:
        /*004c*/ 	.byte	0x04, 0x17
        /*004e*/ 	.short	(.L_537 - .L_536)
.L_536:
        /*0050*/ 	.word	0x00000000
        /*0054*/ 	.short	0x0003
        /*0056*/ 	.short	0x0018
        /*0058*/ 	.byte	0x00, 0xf0, 0x05, 0x00


	//----- nvinfo : EIATTR_KPARAM_INFO
	.align		4
.L_537:
        /*005c*/ 	.byte	0x04, 0x17
        /*005e*/ 	.short	(.L_539 - .L_538)
.L_538:
        /*0060*/ 	.word	0x00000000
        /*0064*/ 	.short	0x0002
        /*0066*/ 	.short	0x0008
        /*0068*/ 	.byte	0x00, 0xf0, 0x41, 0x00


	//----- nvinfo : EIATTR_KPARAM_INFO
	.align		4
.L_539:
        /*006c*/ 	.byte	0x04, 0x17
        /*006e*/ 	.short	(.L_541 - .L_540)
.L_540:
        /*0070*/ 	.word	0x00000000
        /*0074*/ 	.short	0x0001
        /*0076*/ 	.short	0x0004
        /*0078*/ 	.byte	0x00, 0xf0, 0x05, 0x00


	//----- nvinfo : EIATTR_KPARAM_INFO
	.align		4
.L_541:
        /*007c*/ 	.byte	0x04, 0x17
        /*007e*/ 	.short	(.L_543 - .L_542)
.L_542:
        /*0080*/ 	.word	0x00000000
        /*0084*/ 	.short	0x0000
        /*0086*/ 	.short	0x0000
        /*0088*/ 	.byte	0x00, 0xf0, 0x11, 0x00


	//----- nvinfo : EIATTR_MAXREG_COUNT
	.align		4
.L_543:
        /*008c*/ 	.byte	0x03, 0x1b
        /*008e*/ 	.short	0x00ff


	//----- nvinfo : EIATTR_MERCURY_ISA_VERSION
	.align		4
        /*0090*/ 	.byte	0x03, 0x5f
        /*0092*/ 	.short	0x0000


	//----- nvinfo : EIATTR_EXIT_INSTR_OFFSETS
	.align		4
        /*0094*/ 	.byte	0x04, 0x1c
        /*0096*/ 	.short	(.L_545 - .L_544)


	//   ....[0]....
.L_544:
        /*0098*/ 	.word	0x000009a0


	//   ....[1]....
        /*009c*/ 	.word	0x000009f0


	//----- nvinfo : EIATTR_MAX_THREADS
	.align		4
.L_545:
        /*00a0*/ 	.byte	0x04, 0x05
        /*00a2*/ 	.short	(.L_547 - .L_546)
.L_546:
        /*00a4*/ 	.word	0x00000080
        /*00a8*/ 	.word	0x00000001
        /*00ac*/ 	.word	0x00000001


	//----- nvinfo : EIATTR_CRS_STACK_SIZE
	.align		4
.L_547:
        /*00b0*/ 	.byte	0x04, 0x1e
        /*00b2*/ 	.short	(.L_549 - .L_548)
.L_548:
        /*00b4*/ 	.word	0x00000000
.L_549:


//--------------------- .nv.info._ZN2at6native29vectorized_elementwise_kernelILi2EZZZNS0_16atan_kernel_cudaERNS_18TensorIteratorBaseEENKUlvE0_clEvENKUlvE0_clEvEUlfE_St5arrayIPcLm2EEEEviT0_T1_ --------------------------
	.section	.nv.info._ZN2at6native29vectorized_elementwise_kernelILi2EZZZNS0_16atan_kernel_cudaERNS_18TensorIteratorBaseEENKUlvE0_clEvENKUlvE0_clEvEUlfE_St5arrayIPcLm2EEEEviT0_T1_,"",@"SHT_CUDA_INFO"
	.sectionflags	@""
	.align	4


	//----- nvinfo : EIATTR_CUDA_API_VERSION
	.align		4
        /*0000*/ 	.byte	0x04, 0x37
        /*0002*/ 	.short	(.L_551 - .L_550)
.L_550:
        /*0004*/ 	.word	0x00000082


	//----- nvinfo : EIATTR_SW2861232_WAR
	.align		4
.L_551:
        /*0008*/ 	.byte	0x01, 0x35
	.zero		2


	//----- nvinfo : EIATTR_PARAM_CBANK
	.align		4
        /*000c*/ 	.byte	0x04, 0x0a
        /*000e*/ 	.short	(.L_553 - .L_552)
	.align		4
.L_552:
        /*0010*/ 	.word	index@(.nv.constant0._ZN2at6native29vectorized_elementwise_kernelILi2EZZZNS0_16atan_kernel_cudaERNS_18TensorIteratorBaseEENKUlvE0_clEvENKUlvE0_clEvEUlfE_St5arrayIPcLm2EEEEviT0_T1_)
        /*0014*/ 	.short	0x0160
        /*0016*/ 	.short	0x0018


	//----- nvinfo : EIATTR_CBANK_PARAM_SIZE
	.align		4
.L_553:
        /*0018*/ 	.byte	0x03, 0x19
        /*001a*/ 	.short	0x0018


	//----- nvinfo : EIATTR_KPARAM_INFO
	.align		4
        /*001c*/ 	.byte	0x04, 0x17
        /*001e*/ 	.short	(.L_555 - .L_554)
.L_554:
        /*0020*/ 	.word	0x00000000
        /*0024*/ 	.short	0x0002
        /*0026*/ 	.short	0x0008
        /*0028*/ 	.byte	0x00, 0xf0, 0x41, 0x00


	//----- nvinfo : EIATTR_KPARAM_INFO
	.align		4
.L_555:
        /*002c*/ 	.byte	0x04, 0x17
        /*002e*/ 	.short	(.L_557 - .L_556)
.L_556:
        /*0030*/ 	.word	0x00000000
        /*0034*/ 	.short	0x0001
        /*0036*/ 	.short	0x0004
        /*0038*/ 	.byte	0x00, 0xf0, 0x05, 0x00


	//----- nvinfo : EIATTR_KPARAM_INFO
	.align		4
.L_557:
        /*003c*/ 	.byte	0x04, 0x17
        /*003e*/ 	.short	(.L_559 - .L_558)
.L_558:
        /*0040*/ 	.word	0x00000000
        /*0044*/ 	.short	0x0000
        /*0046*/ 	.short	0x0000
        /*0048*/ 	.byte	0x00, 0xf0, 0x11, 0x00


	//----- nvinfo : EIATTR_MAXREG_COUNT
	.align		4
.L_559:
        /*004c*/ 	.byte	0x03, 0x1b
        /*004e*/ 	.short	0x00ff


	//----- nvinfo : EIATTR_MERCURY_ISA_VERSION
	.align		4
        /*0050*/ 	.byte	0x03, 0x5f
        /*0052*/ 	.short	0x0000


	//----- nvinfo : EIATTR_EXIT_INSTR_OFFSETS
	.align		4
        /*0054*/ 	.byte	0x04, 0x1c
        /*0056*/ 	.short	(.L_561 - .L_560)


	//   ....[0]....
.L_560:
        /*0058*/ 	.word	0x00000a60


	//   ....[1]....
        /*005c*/ 	.word	0x00001d00


	//   ....[2]....
        /*0060*/ 	.word	0x00001d50


	//----- nvinfo : EIATTR_MAX_THREADS
	.align		4
.L_561:
        /*0064*/ 	.byte	0x04, 0x05
        /*0066*/ 	.short	(.L_563 - .L_562)
.L_562:
        /*0068*/ 	.word	0x00000080
        /*006c*/ 	.word	0x00000001
        /*0070*/ 	.word	0x00000001


	//----- nvinfo : EIATTR_CRS_STACK_SIZE
	.align		4
.L_563:
        /*0074*/ 	.byte	0x04, 0x1e
        /*0076*/ 	.short	(.L_565 - .L_564)
.L_564:
        /*0078*/ 	.word	0x00000000
.L_565:


//--------------------- .nv.info._ZN2at6native29vectorized_elementwise_kernelILi4EZZZNS0_16atan_kernel_cudaERNS_18TensorIteratorBaseEENKUlvE0_clEvENKUlvE0_clEvEUlfE_St5arrayIPcLm2EEEEviT0_T1_ --------------------------
	.section	.nv.info._ZN2at6native29vectorized_elementwise_kernelILi4EZZZNS0_16atan_kernel_cudaERNS_18TensorIteratorBaseEENKUlvE0_clEvENKUlvE0_clEvEUlfE_St5arrayIPcLm2EEEEviT0_T1_,"",@"SHT_CUDA_INFO"
	.sectionflags	@""
	.align	4


	//----- nvinfo : EIATTR_CUDA_API_VERSION
	.align		4
        /*0000*/ 	.byte	0x04, 0x37
        /*0002*/ 	.short	(.L_567 - .L_566)
.L_566:
        /*0004*/ 	.word	0x00000082


	//----- nvinfo : EIATTR_SW2861232_WAR
	.align		4
.L_567:
        /*0008*/ 	.byte	0x01, 0x35
	.zero		2


	//----- nvinfo : EIATTR_PARAM_CBANK
	.align		4
        /*000c*/ 	.byte	0x04, 0x0a
        /*000e*/ 	.short	(.L_569 - .L_568)
	.align		4
.L_568:
        /*0010*/ 	.word	index@(.nv.constant0._ZN2at6native29vectorized_elementwise_kernelILi4EZZZNS0_16atan_kernel_cudaERNS_18TensorIteratorBaseEENKUlvE0_clEvENKUlvE0_clEvEUlfE_St5arrayIPcLm2EEEEviT0_T1_)
        /*0014*/ 	.short	0x0160
        /*0016*/ 	.short	0x0018


	//----- nvinfo : EIATTR_CBANK_PARAM_SIZE
	.align		4
.L_569:
        /*0018*/ 	.byte	0x03, 0x19
        /*001a*/ 	.short	0x0018


	//----- nvinfo : EIATTR_KPARAM_INFO
	.align		4
        /*001c*/ 	.byte	0x04, 0x17
        /*001e*/ 	.short	(.L_571 - .L_570)
.L_570:
        /*0020*/ 	.word	0x00000000
        /*0024*/ 	.short	0x0002
        /*0026*/ 	.short	0x0008
        /*0028*/ 	.byte	0x00, 0xf0, 0x41, 0x00


	//----- nvinfo : EIATTR_KPARAM_INFO
	.align		4
.L_571:
        /*002c*/ 	.byte	0x04, 0x17
        /*002e*/ 	.short	(.L_573 - .L_572)
.L_572:
        /*0030*/ 	.word	0x00000000
        /*0034*/ 	.short	0x0001
        /*0036*/ 	.short	0x0004
        /*0038*/ 	.byte	0x00, 0xf0, 0x05, 0x00


	//----- nvinfo : EIATTR_KPARAM_INFO
	.align		4
.L_573:
        /*003c*/ 	.byte	0x04, 0x17
        /*003e*/ 	.short	(.L_575 - .L_574)
.L_574:
        /*0040*/ 	.word	0x00000000
        /*0044*/ 	.short	0x0000
        /*0046*/ 	.short	0x0000
        /*0048*/ 	.byte	0x00, 0xf0, 0x11, 0x00


	//----- nvinfo : EIATTR_MAXREG_COUNT
	.align		4
.L_575:
        /*004c*/ 	.byte	0x03, 0x1b
        /*004e*/ 	.short	0x00ff


	//----- nvinfo : EIATTR_MERCURY_ISA_VERSION
	.align		4
        /*0050*/ 	.byte	0x03, 0x5f
        /*0052*/ 	.short	0x0000


	//----- nvinfo : EIATTR_EXIT_INSTR_OFFSETS
	.align		4
        /*0054*/ 	.byte	0x04, 0x1c
        /*0056*/ 	.short	(.L_577 - .L_576)


	//   ....[0]....
.L_576:
        /*0058*/ 	.word	0x00000a20


	//   ....[1]....
        /*005c*/ 	.word	0x00001cc0


	//   ....[2]....
        /*0060*/ 	.word	0x00001d10


	//----- nvinfo : EIATTR_MAX_THREADS
	.align		4
.L_577:
        /*0064*/ 	.byte	0x04, 0x05
        /*0066*/ 	.short	(.L_579 - .L_578)
.L_578:
        /*0068*/ 	.word	0x00000080
        /*006c*/ 	.word	0x00000001
        /*0070*/ 	.word	0x00000001


	//----- nvinfo : EIATTR_CRS_STACK_SIZE
	.align		4
.L_579:
        /*0074*/ 	.byte	0x04, 0x1e
        /*0076*/ 	.short	(.L_581 - .L_580)
.L_580:
        /*0078*/ 	.word	0x00000000
.L_581:


//--------------------- .nv.info._ZN2at6native29vectorized_elementwise_kernelILi8EZZZNS0_16atan_kernel_cudaERNS_18TensorIteratorBaseEENKUlvE0_clEvENKUlvE0_clEvEUlfE_St5arrayIPcLm2EEEEviT0_T1_ --------------------------
	.section	.nv.info._ZN2at6native29vectorized_elementwise_kernelILi8EZZZNS0_16atan_kernel_cudaERNS_18TensorIteratorBaseEENKUlvE0_clEvENKUlvE0_clEvEUlfE_St5arrayIPcLm2EEEEviT0_T1_,"",@"SHT_CUDA_INFO"
	.sectionflags	@""
	.align	4


	//----- nvinfo : EIATTR_CUDA_API_VERSION
	.align		4
        /*0000*/ 	.byte	0x04, 0x37
        /*0002*/ 	.short	(.L_583 - .L_582)
.L_582:
        /*0004*/ 	.word	0x00000082


	//----- nvinfo : EIATTR_SW2861232_WAR
	.align		4
.L_583:
        /*0008*/ 	.byte	0x01, 0x35
	.zero		2


	//----- nvinfo : EIATTR_PARAM_CBANK
	.align		4
        /*000c*/ 	.byte	0x04, 0x0a
        /*000e*/ 	.short	(.L_585 - .L_584)
	.align		4
.L_584:
        /*0010*/ 	.word	index@(.nv.constant0._ZN2at6native29vectorized_elementwise_kernelILi8EZZZNS0_16atan_kernel_cudaERNS_18TensorIteratorBaseEENKUlvE0_clEvENKUlvE0_clEvEUlfE_St5arrayIPcLm2EEEEviT0_T1_)
        /*0014*/ 	.short	0x0160
        /*0016*/ 	.short	0x0018


	//----- nvinfo : EIATTR_CBANK_PARAM_SIZE
	.align		4
.L_585:
        /*0018*/ 	.byte	0x03, 0x19
        /*001a*/ 	.short	0x0018


	//----- nvinfo : EIATTR_KPARAM_INFO
	.align		4
        /*001c*/ 	.byte	0x04, 0x17
        /*001e*/ 	.short	(.L_587 - .L_586)
.L_586:
        /*0020*/ 	.word	0x00000000
        /*0024*/ 	.short	0x0002
        /*0026*/ 	.short	0x0008
        /*0028*/ 	.byte	0x00, 0xf0, 0x41, 0x00


	//----- nvinfo : EIATTR_KPARAM_INFO
	.align		4
.L_587:
        /*002c*/ 	.byte	0x04, 0x17
        /*002e*/ 	.short	(.L_589 - .L_588)
.L_588:
        /*0030*/ 	.word	0x00000000
        /*0034*/ 	.short	0x0001
        /*0036*/ 	.short	0x0004
        /*0038*/ 	.byte	0x00, 0xf0, 0x05, 0x00


	//----- nvinfo : EIATTR_KPARAM_INFO
	.align		4
.L_589:
        /*003c*/ 	.byte	0x04, 0x17
        /*003e*/ 	.short	(.L_591 - .L_590)
.L_590:
        /*0040*/ 	.word	0x00000000
        /*0044*/ 	.short	0x0000
        /*0046*/ 	.short	0x0000
        /*0048*/ 	.byte	0x00, 0xf0, 0x11, 0x00


	//----- nvinfo : EIATTR_MAXREG_COUNT
	.align		4
.L_591:
        /*004c*/ 	.byte	0x03, 0x1b
        /*004e*/ 	.short	0x00ff


	//----- nvinfo : EIATTR_MERCURY_ISA_VERSION
	.align		4
        /*0050*/ 	.byte	0x03, 0x5f
        /*0052*/ 	.short	0x0000


	//----- nvinfo : EIATTR_EXIT_INSTR_OFFSETS
	.align		4
        /*0054*/ 	.byte	0x04, 0x1c
        /*0056*/ 	.short	(.L_593 - .L_592)


	//   ....[0]....
.L_592:
        /*0058*/ 	.word	0x00000010


	//----- nvinfo : EIATTR_MAX_THREADS
	.align		4
.L_593:
        /*005c*/ 	.byte	0x04, 0x05
        /*005e*/ 	.short	(.L_595 - .L_594)
.L_594:
        /*0060*/ 	.word	0x00000080
        /*0064*/ 	.word	0x00000001
        /*0068*/ 	.word	0x00000001
.L_595:


//--------------------- .nv.info._ZN2at6native18elementwise_kernelILi128ELi4EZNS0_15gpu_kernel_implIZZZNS0_16atan_kernel_cudaERNS_18TensorIteratorBaseEENKUlvE0_clEvENKUlvE_clEvEUldE_EEvS4_RKT_EUliE_EEviT1_ --------------------------
	.section	.nv.info._ZN2at6native18elementwise_kernelILi128ELi4EZNS0_15gpu_kernel_implIZZZNS0_16atan_kernel_cudaERNS_18TensorIteratorBaseEENKUlvE0_clEvENKUlvE_clEvEUldE_EEvS4_RKT_EUliE_EEviT1_,"",@"SHT_CUDA_INFO"
	.sectionflags	@""
	.align	4


	//----- nvinfo : EIATTR_CUDA_API_VERSION
	.align		4
        /*0000*/ 	.byte	0x04, 0x37
        /*0002*/ 	.short	(.L_597 - .L_596)
.L_596:
        /*0004*/ 	.word	0x00000082


	//----- nvinfo : EIATTR_SW2861232_WAR
	.align		4
.L_597:
        /*0008*/ 	.byte	0x01, 0x35
	.zero		2


	//----- nvinfo : EIATTR_PARAM_CBANK
	.align		4
        /*000c*/ 	.byte	0x04, 0x0a
        /*000e*/ 	.short	(.L_599 - .L_598)
	.align		4
.L_598:
        /*0010*/ 	.word	index@(.nv.constant0._ZN2at6native18elementwise_kernelILi128ELi4EZNS0_15gpu_kernel_implIZZZNS0_16atan_kernel_cudaERNS_18TensorIteratorBaseEENKUlvE0_clEvENKUlvE_clEvEUldE_EEvS4_RKT_EUliE_EEviT1_)
        /*0014*/ 	.short	0x0160
        /*0016*/ 	.short	0x0220


	//----- nvinfo : EIATTR_CBANK_PARAM_SIZE
	.align		4
.L_599:
        /*0018*/ 	.byte	0x03, 0x19
        /*001a*/ 	.short	0x0220


	//----- nvinfo : EIATTR_KPARAM_INFO
	.align		4
        /*001c*/ 	.byte	0x04, 0x17
        /*001e*/ 	.short	(.L_601 - .L_600)
.L_600:
        /*0020*/ 	.word	0x00000000
        /*0024*/ 	.short	0x0001
        /*0026*/ 	.short	0x0008
        /*0028*/ 	.byte	0x00, 0xf0, 0x61, 0x08


	//----- nvinfo : EIATTR_KPARAM_INFO
	.align		4
.L_601:
        /*002c*/ 	.byte	0x04, 0x17
        /*002e*/ 	.short	(.L_603 - .L_602)
.L_602:
        /*0030*/ 	.word	0x00000000
        /*0034*/ 	.short	0x0000
        /*0036*/ 	.short	0x0000
        /*0038*/ 	.byte	0x00, 0xf0, 0x11, 0x00


	//----- nvinfo : EIATTR_MAXREG_COUNT
	.align		4
.L_603:
        /*003c*/ 	.byte	0x03, 0x1b
        /*003e*/ 	.short	0x0080


	//----- nvinfo : EIATTR_EXTERNS
	.align		4
        /*0040*/ 	.byte	0x04, 0x0f
        /*0042*/ 	.short	(.L_605 - .L_604)


	//   ....[0]....
	.align		4
.L_604:
        /*0044*/ 	.word	index@(__assertfail)


	//----- nvinfo : EIATTR_MERCURY_ISA_VERSION
	.align		4
.L_605:
        /*0048*/ 	.byte	0x03, 0x5f
        /*004a*/ 	.short	0x0000


	//----- nvinfo : EIATTR_SYSCALL_OFFSETS
	.align		4
        /*004c*/ 	.byte	0x04, 0x46
        /*004e*/ 	.short	(.L_607 - .L_606)


	//   ....[0]....
.L_606:
        /*0050*/ 	.word	0x00001da0


	//   ....[1]....
        /*0054*/ 	.word	0x00003050


	//   ....[2]....
        /*0058*/ 	.word	0x00004e30


	//   ....[3]....
        /*005c*/ 	.word	0x000060e0


	//   ....[4]....
        /*0060*/ 	.word	0x00007e90


	//   ....[5]....
        /*0064*/ 	.word	0x00009140


	//   ....[6]....
        /*0068*/ 	.word	0x0000af00


	//   ....[7]....
        /*006c*/ 	.word	0x0000c1b0


	//----- nvinfo : EIATTR_EXIT_INSTR_OFFSETS
	.align		4
.L_607:
        /*0070*/ 	.byte	0x04, 0x1c
        /*0072*/ 	.short	(.L_609 - .L_608)


	//   ....[0]....
.L_608:
        /*0074*/ 	.word	0x000091e0


	//   ....[1]....
        /*0078*/ 	.word	0x0000b300


	//   ....[2]....
        /*007c*/ 	.word	0x0000b340


	//   ....[3]....
        /*0080*/ 	.word	0x0000b3d0


	//   ....[4]....
        /*0084*/ 	.word	0x0000b400


	//   ....[5]....
        /*0088*/ 	.word	0x0000b430


	//   ....[6]....
        /*008c*/ 	.word	0x0000b4e0


	//   ....[7]....
        /*0090*/ 	.word	0x0000b540


	//   ....[8]....
        /*0094*/ 	.word	0x0000b600


	//   ....[9]....
        /*0098*/ 	.word	0x0000b670


	//   ....[10]....
        /*009c*/ 	.word	0x0000b690


	//   ....[11]....
        /*00a0*/ 	.word	0x0000b750


	//   ....[12]....
        /*00a4*/ 	.word	0x0000b780


	//   ....[13]....
        /*00a8*/ 	.word	0x0000b930


	//   ....[14]....
        /*00ac*/ 	.word	0x0000bab0


	//   ....[15]....
        /*00b0*/ 	.word	0x0000bb10


	//   ....[16]....
        /*00b4*/ 	.word	0x0000bbc0


	//   ....[17]....
        /*00b8*/ 	.word	0x0000bd60


	//   ....[18]....
        /*00bc*/ 	.word	0x0000bf00


	//   ....[19]....
        /*00c0*/ 	.word	0x0000c080


	//   ....[20]....
        /*00c4*/ 	.word	0x0000c1c0


	//   ....[21]....
        /*00c8*/ 	.word	0x0000c1f0


	//   ....[22]....
        /*00cc*/ 	.word	0x0000c220


	//----- nvinfo : EIATTR_MAX_THREADS
	.align		4
.L_609:
        /*00d0*/ 	.byte	0x04, 0x05
        /*00d2*/ 	.short	(.L_611 - .L_610)
.L_610:
        /*00d4*/ 	.word	0x00000080
        /*00d8*/ 	.word	0x00000001
        /*00dc*/ 	.word	0x00000001


	//----- nvinfo : EIATTR_CRS_STACK_SIZE
	.align		4
.L_611:
        /*00e0*/ 	.byte	0x04, 0x1e
        /*00e2*/ 	.short	(.L_613 - .L_612)
.L_612:
        /*00e4*/ 	.word	0x00000000
.L_613:


//--------------------- .nv.info._ZN2at6native27unrolled_elementwise_kernelIZZZNS0_16atan_kernel_cudaERNS_18TensorIteratorBaseEENKUlvE0_clEvENKUlvE_clEvEUldE_St5arrayIPcLm2EELi4E23TrivialOffsetCalculatorILi1EjESB_NS0_6memory12LoadWithCastILi1EEENSC_13StoreWithCastILi1EEEEEviT_T0_T2_T3_T4_T5_ --------------------------
	.section	.nv.info._ZN2at6native27unrolled_elementwise_kernelIZZZNS0_16atan_kernel_cudaERNS_18TensorIteratorBaseEENKUlvE0_clEvENKUlvE_clEvEUldE_St5arrayIPcLm2EELi4E23TrivialOffsetCalculatorILi1EjESB_NS0_6memory12LoadWithCastILi1EEENSC_13StoreWithCastILi1EEEEEviT_T0_T2_T3_T4_T5_,"",@"SHT_CUDA_INFO"
	.sectionflags	@""
	.align	4


	//----- nvinfo : EIATTR_CUDA_API_VERSION
	.align		4
        /*0000*/ 	.byte	0x04, 0x37
        /*0002*/ 	.short	(.L_615 - .L_614)
.L_614:
        /*0004*/ 	.word	0x00000082


	//----- nvinfo : EIATTR_SW2861232_WAR
	.align		4
.L_615:
        /*0008*/ 	.byte	0x01, 0x35
	.zero		2


	//----- nvinfo : EIATTR_PARAM_CBANK
	.align		4
        /*000c*/ 	.byte	0x04, 0x0a
        /*000e*/ 	.short	(.L_617 - .L_616)
	.align		4
.L_616:
        /*0010*/ 	.word	index@(.nv.constant0._ZN2at6native27unrolled_elementwise_kernelIZZZNS0_16atan_kernel_cudaERNS_18TensorIteratorBaseEENKUlvE0_clEvENKUlvE_clEvEUldE_St5arrayIPcLm2EELi4E23TrivialOffsetCalculatorILi1EjESB_NS0_6memory12LoadWithCastILi1EEENSC_13StoreWithCastILi1EEEEEviT_T0_T2_T3_T4_T5_)
        /*0014*/ 	.short	0x0160
        /*0016*/ 	.short	0x002c


	//----- nvinfo : EIATTR_CBANK_PARAM_SIZE
	.align		4
.L_617:
        /*0018*/ 	.byte	0x03, 0x19
        /*001a*/ 	.short	0x002c


	//----- nvinfo : EIATTR_KPARAM_INFO
	.align		4
        /*001c*/ 	.byte	0x04, 0x17
        /*001e*/ 	.short	(.L_619 - .L_618)
.L_618:
        /*0020*/ 	.word	0x00000000
        /*0024*/ 	.short	0x0006
        /*0026*/ 	.short	0x0024
        /*0028*/ 	.byte	0x00, 0xf0, 0x21, 0x00


	//----- nvinfo : EIATTR_KPARAM_INFO
	.align		4
.L_619:
        /*002c*/ 	.byte	0x04, 0x17
        /*002e*/ 	.short	(.L_621 - .L_620)
.L_620:
        /*0030*/ 	.word	0x00000000
        /*0034*/ 	.short	0x0005
        /*0036*/ 	.short	0x001c
        /*0038*/ 	.byte	0x00, 0xf0, 0x21, 0x00


	//----- nvinfo : EIATTR_KPARAM_INFO
	.align		4
.L_621:
        /*003c*/ 	.byte	0x04, 0x17
        /*003e*/ 	.short	(.L_623 - .L_622)
.L_622:
        /*0040*/ 	.word	0x00000000
        /*0044*/ 	.short	0x0004
        /*0046*/ 	.short	0x0019
        /*0048*/ 	.byte	0x00, 0xf0, 0x05, 0x00


	//----- nvinfo : EIATTR_KPARAM_INFO
	.align		4
.L_623:
        /*004c*/ 	.byte	0x04, 0x17
        /*004e*/ 	.short	(.L_625 - .L_624)
.L_624:
        /*0050*/ 	.word	0x00000000
        /*0054*/ 	.short	0x0003
        /*0056*/ 	.short	0x0018
        /*0058*/ 	.byte	0x00, 0xf0, 0x05, 0x00


	//----- nvinfo : EIATTR_KPARAM_INFO
	.align		4
.L_625:
        /*005c*/ 	.byte	0x04, 0x17
        /*005e*/ 	.short	(.L_627 - .L_626)
.L_626:
        /*0060*/ 	.word	0x00000000
        /*0064*/ 	.short	0x0002
        /*0066*/ 	.short	0x0008
        /*0068*/ 	.byte	0x00, 0xf0, 0x41, 0x00


	//----- nvinfo : EIATTR_KPARAM_INFO
	.align		4
.L_627:
        /*006c*/ 	.byte	0x04, 0x17
        /*006e*/ 	.short	(.L_629 - .L_628)
.L_628:
        /*0070*/ 	.word	0x00000000
        /*0074*/ 	.short	0x0001
        /*0076*/ 	.short	0x0004
        /*0078*/ 	.byte	0x00, 0xf0, 0x05, 0x00


	//----- nvinfo : EIATTR_KPARAM_INFO
	.align		4
.L_629:
        /*007c*/ 	.byte	0x04, 0x17
        /*007e*/ 	.short	(.L_631 - .L_630)
.L_630:
        /*0080*/ 	.word	0x00000000
        /*0084*/ 	.short	0x0000
        /*0086*/ 	.short	0x0000
        /*0088*/ 	.byte	0x00, 0xf0, 0x11, 0x00


	//----- nvinfo : EIATTR_MAXREG_COUNT
	.align		4
.L_631:
        /*008c*/ 	.byte	0x03, 0x1b
        /*008e*/ 	.short	0x00ff


	//----- nvinfo : EIATTR_EXTERNS
	.align		4
        /*0090*/ 	.byte	0x04, 0x0f
        /*0092*/ 	.short	(.L_633 - .L_632)


	//   ....[0]....
	.align		4
.L_632:
        /*0094*/ 	.word	index@(__assertfail)


	//----- nvinfo : EIATTR_MERCURY_ISA_VERSION
	.align		4
.L_633:
        /*0098*/ 	.byte	0x03, 0x5f
        /*009a*/ 	.short	0x0000


	//----- nvinfo : EIATTR_SYSCALL_OFFSETS
	.align		4
        /*009c*/ 	.byte	0x04, 0x46
        /*009e*/ 	.short	(.L_635 - .L_634)


	//   ....[0]....
.L_634:
        /*00a0*/ 	.word	0x00000f90


	//   ....[1]....
        /*00a4*/ 	.word	0x00001f40


	//   ....[2]....
        /*00a8*/ 	.word	0x00002f00


	//   ....[3]....
        /*00ac*/ 	.word	0x00003e90


	//   ....[4]....
        /*00b0*/ 	.word	0x00005bd0


	//   ....[5]....
        /*00b4*/ 	.word	0x00006c60


	//   ....[6]....
        /*00b8*/ 	.word	0x00007cb0


	//   ....[7]....
        /*00bc*/ 	.word	0x00008d20


	//----- nvinfo : EIATTR_EXIT_INSTR_OFFSETS
	.align		4
.L_635:
        /*00c0*/ 	.byte	0x04, 0x1c
        /*00c2*/ 	.short	(.L_637 - .L_636)


	//   ....[0]....
.L_636:
        /*00c4*/ 	.word	0x00007d50


	//   ....[1]....
        /*00c8*/ 	.word	0x00007e70


	//   ....[2]....
        /*00cc*/ 	.word	0x00007eb0


	//   ....[3]....
        /*00d0*/ 	.word	0x00007f40


	//   ....[4]....
        /*00d4*/ 	.word	0x00007f70


	//   ....[5]....
        /*00d8*/ 	.word	0x00007fa0


	//   ....[6]....
        /*00dc*/ 	.word	0x00008050


	//   ....[7]....
        /*00e0*/ 	.word	0x000080b0


	//   ....[8]....
        /*00e4*/ 	.word	0x00008170


	//   ....[9]....
        /*00e8*/ 	.word	0x000081e0


	//   ....[10]....
        /*00ec*/ 	.word	0x00008200


	//   ....[11]....
        /*00f0*/ 	.word	0x000082c0


	//   ....[12]....
        /*00f4*/ 	.word	0x000082f0


	//   ....[13]....
        /*00f8*/ 	.word	0x000084a0


	//   ....[14]....
        /*00fc*/ 	.word	0x00008620


	//   ....[15]....
        /*0100*/ 	.word	0x00008680


	//   ....[16]....
        /*0104*/ 	.word	0x00008730


	//   ....[17]....
        /*0108*/ 	.word	0x000088d0


	//   ....[18]....
        /*010c*/ 	.word	0x00008a70


	//   ....[19]....
        /*0110*/ 	.word	0x00008bf0


	//   ....[20]....
        /*0114*/ 	.word	0x00008d30


	//   ....[21]....
        /*0118*/ 	.word	0x00008d60


	//   ....[22]....
        /*011c*/ 	.word	0x00008d90


	//----- nvinfo : EIATTR_MAX_THREADS
	.align		4
.L_637:
        /*0120*/ 	.byte	0x04, 0x05
        /*0122*/ 	.short	(.L_639 - .L_638)
.L_638:
        /*0124*/ 	.word	0x00000080
        /*0128*/ 	.word	0x00000001
        /*012c*/ 	.word	0x00000001


	//----- nvinfo : EIATTR_CRS_STACK_SIZE
	.align		4
.L_639:
        /*0130*/ 	.byte	0x04, 0x1e
        /*0132*/ 	.short	(.L_641 - .L_640)
.L_640:
        /*0134*/ 	.word	0x00000000
.L_641:


//--------------------- .nv.info._ZN2at6native18elementwise_kernelILi128ELi2EZNS0_22gpu_kernel_impl_nocastIZZZNS0_16atan_kernel_cudaERNS_18TensorIteratorBaseEENKUlvE0_clEvENKUlvE_clEvEUldE_EEvS4_RKT_EUliE_EEviT1_ --------------------------
	.section	.nv.info._ZN2at6native18elementwise_kernelILi128ELi2EZNS0_22gpu_kernel_impl_nocastIZZZNS0_16atan_kernel_cudaERNS_18TensorIteratorBaseEENKUlvE0_clEvENKUlvE_clEvEUldE_EEvS4_RKT_EUliE_EEviT1_,"",@"SHT_CUDA_INFO"
	.sectionflags	@""
	.align	4


	//----- nvinfo : EIATTR_CUDA_API_VERSION
	.align		4
        /*0000*/ 	.byte	0x04, 0x37
        /*0002*/ 	.short	(.L_643 - .L_642)
.L_642:
        /*0004*/ 	.word	0x00000082


	//----- nvinfo : EIATTR_SW2861232_WAR
	.align		4
.L_643:
        /*0008*/ 	.byte	0x01, 0x35
	.zero		2


	//----- nvinfo : EIATTR_PARAM_CBANK
	.align		4
        /*000c*/ 	.byte	0x04, 0x0a
        /*000e*/ 	.short	(.L_645 - .L_644)
	.align		4
.L_644:
        /*0010*/ 	.word	index@(.nv.constant0._ZN2at6native18elementwise_kernelILi128ELi2EZNS0_22gpu_kernel_impl_nocastIZZZNS0_16atan_kernel_cudaERNS_18TensorIteratorBaseEENKUlvE0_clEvENKUlvE_clEvEUldE_EEvS4_RKT_EUliE_EEviT1_)
        /*0014*/ 	.short	0x0160
        /*0016*/ 	.short	0x0220


	//----- nvinfo : EIATTR_CBANK_PARAM_SIZE
	.align		4
.L_645:
        /*0018*/ 	.byte	0x03, 0x19
        /*001a*/ 	.short	0x0220


	//----- nvinfo : EIATTR_KPARAM_INFO
	.align		4
        /*001c*/ 	.byte	0x04, 0x17
        /*001e*/ 	.short	(.L_647 - .L_646)
.L_646:
        /*0020*/ 	.word	0x00000000
        /*0024*/ 	.short	0x0001
        /*0026*/ 	.short	0x0008
        /*0028*/ 	.byte	0x00, 0xf0, 0x61, 0x08


	//----- nvinfo : EIATTR_KPARAM_INFO
	.align		4
.L_647:
        /*002c*/ 	.byte	0x04, 0x17
        /*002e*/ 	.short	(.L_649 - .L_648)
.L_648:
        /*0030*/ 	.word	0x00000000
        /*0034*/ 	.short	0x0000
        /*0036*/ 	.short	0x0000
        /*0038*/ 	.byte	0x00, 0xf0, 0x11, 0x00


	//----- nvinfo : EIATTR_MAXREG_COUNT
	.align		4
.L_649:
        /*003c*/ 	.byte	0x03, 0x1b
        /*003e*/ 	.short	0x0080


	//----- nvinfo : EIATTR_MERCURY_ISA_VERSION
	.align		4
        /*0040*/ 	.byte	0x03, 0x5f
        /*0042*/ 	.short	0x0000


	//----- nvinfo : EIATTR_EXIT_INSTR_OFFSETS
	.align		4
        /*0044*/ 	.byte	0x04, 0x1c
        /*0046*/ 	.short	(.L_651 - .L_650)


	//   ....[0]....
.L_650:
        /*0048*/ 	.word	0x000011e0


	//   ....[1]....
        /*004c*/ 	.word	0x00002320


	//----- nvinfo : EIATTR_MAX_THREADS
	.align		4
.L_651:
        /*0050*/ 	.byte	0x04, 0x05
        /*0052*/ 	.short	(.L_653 - .L_652)
.L_652:
        /*0054*/ 	.word	0x00000080
        /*0058*/ 	.word	0x00000001
        /*005c*/ 	.word	0x00000001


	//----- nvinfo : EIATTR_CRS_STACK_SIZE
	.align		4
.L_653:
        /*0060*/ 	.byte	0x04, 0x1e
        /*0062*/ 	.short	(.L_655 - .L_654)
.L_654:
        /*0064*/ 	.word	0x00000000
.L_655:


//--------------------- .nv.info._ZN2at6native27unrolled_elementwise_kernelIZZZNS0_16atan_kernel_cudaERNS_18TensorIteratorBaseEENKUlvE0_clEvENKUlvE_clEvEUldE_St5arrayIPcLm2EELi4E23TrivialOffsetCalculatorILi1EjESB_NS0_6memory15LoadWithoutCastENSC_16StoreWithoutCastEEEviT_T0_T2_T3_T4_T5_ --------------------------
	.section	.nv.info._ZN2at6native27unrolled_elementwise_kernelIZZZNS0_16atan_kernel_cudaERNS_18TensorIteratorBaseEENKUlvE0_clEvENKUlvE_clEvEUldE_St5arrayIPcLm2EELi4E23TrivialOffsetCalculatorILi1EjESB_NS0_6memory15LoadWithoutCastENSC_16StoreWithoutCastEEEviT_T0_T2_T3_T4_T5_,"",@"SHT_CUDA_INFO"
	.sectionflags	@""
	.align	4


	//----- nvinfo : EIATTR_CUDA_API_VERSION
	.align		4
        /*0000*/ 	.byte	0x04, 0x37
        /*0002*/ 	.short	(.L_657 - .L_656)
.L_656:
        /*0004*/ 	.word	0x00000082


	//----- nvinfo : EIATTR_SW2861232_WAR
	.align		4
.L_657:
        /*0008*/ 	.byte	0x01, 0x35
	.zero		2


	//----- nvinfo : EIATTR_PARAM_CBANK
	.align		4
        /*000c*/ 	.byte	0x04, 0x0a
        /*000e*/ 	.short	(.L_659 - .L_658)
	.align		4
.L_658:
        /*0010*/ 	.word	index@(.nv.constant0._ZN2at6native27unrolled_elementwise_kernelIZZZNS0_16atan_kernel_cudaERNS_18TensorIteratorBaseEENKUlvE0_clEvENKUlvE_clEvEUldE_St5arrayIPcLm2EELi4E23TrivialOffsetCalculatorILi1EjESB_NS0_6memory15LoadWithoutCastENSC_16StoreWithoutCastEEEviT_T0_T2_T3_T4_T5_)
        /*0014*/ 	.short	0x0160
        /*0016*/ 	.short	0x001c


	//----- nvinfo : EIATTR_CBANK_PARAM_SIZE
	.align		4
.L_659:
        /*0018*/ 	.byte	0x03, 0x19
        /*001a*/ 	.short	0x001c


	//----- nvinfo : EIATTR_KPARAM_INFO
	.align		4
        /*001c*/ 	.byte	0x04, 0x17
        /*001e*/ 	.short	(.L_661 - .L_660)
.L_660:
        /*0020*/ 	.word	0x00000000
        /*0024*/ 	.short	0x0006
        /*0026*/ 	.short	0x001b
        /*0028*/ 	.byte	0x00, 0xf0, 0x05, 0x00


	//----- nvinfo : EIATTR_KPARAM_INFO
	.align		4
.L_661:
        /*002c*/ 	.byte	0x04, 0x17
        /*002e*/ 	.short	(.L_663 - .L_662)
.L_662:
        /*0030*/ 	.word	0x00000000
        /*0034*/ 	.short	0x0005
        /*0036*/ 	.short	0x001a
        /*0038*/ 	.byte	0x00, 0xf0, 0x05, 0x00


	//----- nvinfo : EIATTR_KPARAM_INFO
	.align		4
.L_663:
        /*003c*/ 	.byte	0x04, 0x17
        /*003e*/ 	.short	(.L_665 - .L_664)
.L_664:
        /*0040*/ 	.word	0x00000000
        /*0044*/ 	.short	0x0004
        /*0046*/ 	.short	0x0019
        /*0048*/ 	.byte	0x00, 0xf0, 0x05, 0x00


	//----- nvinfo : EIATTR_KPARAM_INFO
	.align		4
.L_665:
        /*004c*/ 	.byte	0x04, 0x17
        /*004e*/ 	.short	(.L_667 - .L_666)
.L_666:
        /*0050*/ 	.word	0x00000000
        /*0054*/ 	.short	0x0003
        /*0056*/ 	.short	0x0018
        /*0058*/ 	.byte	0x00, 0xf0, 0x05, 0x00


	//----- nvinfo : EIATTR_KPARAM_INFO
	.align		4
.L_667:
        /*005c*/ 	.byte	0x04, 0x17
        /*005e*/ 	.short	(.L_669 - .L_668)
.L_668:
        /*0060*/ 	.word	0x00000000
        /*0064*/ 	.short	0x0002
        /*0066*/ 	.short	0x0008
        /*0068*/ 	.byte	0x00, 0xf0, 0x41, 0x00


	//----- nvinfo : EIATTR_KPARAM_INFO
	.align		4
.L_669:
        /*006c*/ 	.byte	0x04, 0x17
        /*006e*/ 	.short	(.L_671 - .L_670)
.L_670:
        /*0070*/ 	.word	0x00000000
        /*0074*/ 	.short	0x0001
        /*0076*/ 	.short	0x0004
        /*0078*/ 	.byte	0x00, 0xf0, 0x05, 0x00


	//----- nvinfo : EIATTR_KPARAM_INFO
	.align		4
.L_671:
        /*007c*/ 	.byte	0x04, 0x17
        /*007e*/ 	.short	(.L_673 - .L_672)
.L_672:
        /*0080*/ 	.word	0x00000000
        /*0084*/ 	.short	0x0000
        /*0086*/ 	.short	0x0000
        /*0088*/ 	.byte	0x00, 0xf0, 0x11, 0x00


	//----- nvinfo : EIATTR_MAXREG_COUNT
	.align		4
.L_673:
        /*008c*/ 	.byte	0x03, 0x1b
        /*008e*/ 	.short	0x00ff


	//----- nvinfo : EIATTR_MERCURY_ISA_VERSION
	.align		4
        /*0090*/ 	.byte	0x03, 0x5f
        /*0092*/ 	.short	0x0000


	//----- nvinfo : EIATTR_EXIT_INSTR_OFFSETS
	.align		4
        /*0094*/ 	.byte	0x04, 0x1c
        /*0096*/ 	.short	(.L_675 - .L_674)


	//   ....[0]....
.L_674:
        /*0098*/ 	.word	0x00000f10


	//   ....[1]....
        /*009c*/ 	.word	0x00000f60


	//----- nvinfo : EIATTR_MAX_THREADS
	.align		4
.L_675:
        /*00a0*/ 	.byte	0x04, 0x05
        /*00a2*/ 	.short	(.L_677 - .L_676)
.L_676:
        /*00a4*/ 	.word	0x00000080
        /*00a8*/ 	.word	0x00000001
        /*00ac*/ 	.word	0x00000001


	//----- nvinfo : EIATTR_CRS_STACK_SIZE
	.align		4
.L_677:
        /*00b0*/ 	.byte	0x04, 0x1e
        /*00b2*/ 	.short	(.L_679 - .L_678)
.L_678:
        /*00b4*/ 	.word	0x00000000
.L_679:


//--------------------- .nv.info._ZN2at6native29vectorized_elementwise_kernelILi2EZZZNS0_16atan_kernel_cudaERNS_18TensorIteratorBaseEENKUlvE0_clEvENKUlvE_clEvEUldE_St5arrayIPcLm2EEEEviT0_T1_ --------------------------
	.section	.nv.info._ZN2at6native29vectorized_elementwise_kernelILi2EZZZNS0_16atan_kernel_cudaERNS_18TensorIteratorBaseEENKUlvE0_clEvENKUlvE_clEvEUldE_St5arrayIPcLm2EEEEviT0_T1_,"",@"SHT_CUDA_INFO"
	.sectionflags	@""
	.align	4


	//----- nvinfo : EIATTR_CUDA_API_VERSION
	.align		4
        /*0000*/ 	.byte	0x04, 0x37
        /*0002*/ 	.short	(.L_681 - .L_680)
.L_680:
        /*0004*/ 	.word	0x00000082


	//----- nvinfo : EIATTR_SW2861232_WAR
	.align		4
.L_681:
        /*0008*/ 	.byte	0x01, 0x35
	.zero		2


	//----- nvinfo : EIATTR_PARAM_CBANK
	.align		4
        /*000c*/ 	.byte	0x04, 0x0a
        /*000e*/ 	.short	(.L_683 - .L_682)
	.align		4
.L_682:
        /*0010*/ 	.word	index@(.nv.constant0._ZN2at6native29vectorized_elementwise_kernelILi2EZZZNS0_16atan_kernel_cudaERNS_18TensorIteratorBaseEENKUlvE0_clEvENKUlvE_clEvEUldE_St5arrayIPcLm2EEEEviT0_T1_)
        /*0014*/ 	.short	0x0160
        /*0016*/ 	.short	0x0018


	//----- nvinfo : EIATTR_CBANK_PARAM_SIZE
	.align		4
.L_683:
        /*0018*/ 	.byte	0x03, 0x19
        /*001a*/ 	.short	0x0018


	//----- nvinfo : EIATTR_KPARAM_INFO
	.align		4
        /*001c*/ 	.byte	0x04, 0x17
        /*001e*/ 	.short	(.L_685 - .L_684)
.L_684:
        /*0020*/ 	.word	0x00000000
        /*0024*/ 	.short	0x0002
        /*0026*/ 	.short	0x0008
        /*0028*/ 	.byte	0x00, 0xf0, 0x41, 0x00


	//----- nvinfo : EIATTR_KPARAM_INFO
	.align		4
.L_685:
        /*002c*/ 	.byte	0x04, 0x17
        /*002e*/ 	.short	(.L_687 - .L_686)
.L_686:
        /*0030*/ 	.word	0x00000000
        /*0034*/ 	.short	0x0001
        /*0036*/ 	.short	0x0004
        /*0038*/ 	.byte	0x00, 0xf0, 0x05, 0x00


	//----- nvinfo : EIATTR_KPARAM_INFO
	.align		4
.L_687:
        /*003c*/ 	.byte	0x04, 0x17
        /*003e*/ 	.short	(.L_689 - .L_688)
.L_688:
        /*0040*/ 	.word	0x00000000
        /*0044*/ 	.short	0x0000
        /*0046*/ 	.short	0x0000
        /*0048*/ 	.byte	0x00, 0xf0, 0x11, 0x00


	//----- nvinfo : EIATTR_MAXREG_COUNT
	.align		4
.L_689:
        /*004c*/ 	.byte	0x03, 0x1b
        /*004e*/ 	.short	0x00ff


	//----- nvinfo : EIATTR_MERCURY_ISA_VERSION
	.align		4
        /*0050*/ 	.byte	0x03, 0x5f
        /*0052*/ 	.short	0x0000


	//----- nvinfo : EIATTR_EXIT_INSTR_OFFSETS
	.align		4
        /*0054*/ 	.byte	0x04, 0x1c
        /*0056*/ 	.short	(.L_691 - .L_690)


	//   ....[0]....
.L_690:
        /*0058*/ 	.word	0x00001550


	//   ....[1]....
        /*005c*/ 	.word	0x000033a0


	//   ....[2]....
        /*0060*/ 	.word	0x000033f0


	//----- nvinfo : EIATTR_MAX_THREADS
	.align		4
.L_691:
        /*0064*/ 	.byte	0x04, 0x05
        /*0066*/ 	.short	(.L_693 - .L_692)
.L_692:
        /*0068*/ 	.word	0x00000080
        /*006c*/ 	.word	0x00000001
        /*0070*/ 	.word	0x00000001


	//----- nvinfo : EIATTR_CRS_STACK_SIZE
	.align		4
.L_693:
        /*0074*/ 	.byte	0x04, 0x1e
        /*0076*/ 	.short	(.L_695 - .L_694)
.L_694:
        /*0078*/ 	.word	0x00000000
.L_695:


//--------------------- .nv.info._ZN2at6native29vectorized_elementwise_kernelILi4EZZZNS0_16atan_kernel_cudaERNS_18TensorIteratorBaseEENKUlvE0_clEvENKUlvE_clEvEUldE_St5arrayIPcLm2EEEEviT0_T1_ --------------------------
	.section	.nv.info._ZN2at6native29vectorized_elementwise_kernelILi4EZZZNS0_16atan_kernel_cudaERNS_18TensorIteratorBaseEENKUlvE0_clEvENKUlvE_clEvEUldE_St5arrayIPcLm2EEEEviT0_T1_,"",@"SHT_CUDA_INFO"
	.sectionflags	@""
	.align	4


	//----- nvinfo : EIATTR_CUDA_API_VERSION
	.align		4
        /*0000*/ 	.byte	0x04, 0x37
        /*0002*/ 	.short	(.L_697 - .L_696)
.L_696:
        /*0004*/ 	.word	0x00000082


	//----- nvinfo : EIATTR_SW2861232_WAR
	.align		4
.L_697:
        /*0008*/ 	.byte	0x01, 0x35
	.zero		2


	//----- nvinfo : EIATTR_PARAM_CBANK
	.align		4
        /*000c*/ 	.byte	0x04, 0x0a
        /*000e*/ 	.short	(.L_699 - .L_698)
	.align		4
.L_698:
        /*0010*/ 	.word	index@(.nv.constant0._ZN2at6native29vectorized_elementwise_kernelILi4EZZZNS0_16atan_kernel_cudaERNS_18TensorIteratorBaseEENKUlvE0_clEvENKUlvE_clEvEUldE_St5arrayIPcLm2EEEEviT0_T1_)
        /*0014*/ 	.short	0x0160
        /*0016*/ 	.short	0x0018


	//----- nvinfo : EIATTR_CBANK_PARAM_SIZE
	.align		4
.L_699:
        /*0018*/ 	.byte	0x03, 0x19
        /*001a*/ 	.short	0x0018


	//----- nvinfo : EIATTR_KPARAM_INFO
	.align		4
        /*001c*/ 	.byte	0x04, 0x17
        /*001e*/ 	.short	(.L_701 - .L_700)
.L_700:
        /*0020*/ 	.word	0x00000000
        /*0024*/ 	.short	0x0002
        /*0026*/ 	.short	0x0008
        /*0028*/ 	.byte	0x00, 0xf0, 0x41, 0x00


	//----- nvinfo : EIATTR_KPARAM_INFO
	.align		4
.L_701:
        /*002c*/ 	.byte	0x04, 0x17
        /*002e*/ 	.short	(.L_703 - .L_702)
.L_702:
        /*0030*/ 	.word	0x00000000
        /*0034*/ 	.short	0x0001
        /*0036*/ 	.short	0x0004
        /*0038*/ 	.byte	0x00, 0xf0, 0x05, 0x00


	//----- nvinfo : EIATTR_KPARAM_INFO
	.align		4
.L_703:
        /*003c*/ 	.byte	0x04, 0x17
        /*003e*/ 	.short	(.L_705 - .L_704)
.L_704:
        /*0040*/ 	.word	0x00000000
        /*0044*/ 	.short	0x0000
        /*0046*/ 	.short	0x0000
        /*0048*/ 	.byte	0x00, 0xf0, 0x11, 0x00


	//----- nvinfo : EIATTR_MAXREG_COUNT
	.align		4
.L_705:
        /*004c*/ 	.byte	0x03, 0x1b
        /*004e*/ 	.short	0x00ff


	//----- nvinfo : EIATTR_MERCURY_ISA_VERSION
	.align		4
        /*0050*/ 	.byte	0x03, 0x5f
        /*0052*/ 	.short	0x0000


	//----- nvinfo : EIATTR_EXIT_INSTR_OFFSETS
	.align		4
        /*0054*/ 	.byte	0x04, 0x1c
        /*0056*/ 	.short	(.L_707 - .L_706)


	//   ....[0]....
.L_706:
        /*0058*/ 	.word	0x00001550


	//   ....[1]....
        /*005c*/ 	.word	0x000033a0


	//   ....[2]....
        /*0060*/ 	.word	0x000033f0


	//----- nvinfo : EIATTR_MAX_THREADS
	.align		4
.L_707:
        /*0064*/ 	.byte	0x04, 0x05
        /*0066*/ 	.short	(.L_709 - .L_708)
.L_708:
        /*0068*/ 	.word	0x00000080
        /*006c*/ 	.word	0x00000001
        /*0070*/ 	.word	0x00000001


	//----- nvinfo : EIATTR_CRS_STACK_SIZE
	.align		4
.L_709:
        /*0074*/ 	.byte	0x04, 0x1e
        /*0076*/ 	.short	(.L_711 - .L_710)
.L_710:
        /*0078*/ 	.word	0x00000000
.L_711:


//--------------------- .nv.info._ZN2at6native29vectorized_elementwise_kernelILi8EZZZNS0_16atan_kernel_cudaERNS_18TensorIteratorBaseEENKUlvE0_clEvENKUlvE_clEvEUldE_St5arrayIPcLm2EEEEviT0_T1_ --------------------------
	.section	.nv.info._ZN2at6native29vectorized_elementwise_kernelILi8EZZZNS0_16atan_kernel_cudaERNS_18TensorIteratorBaseEENKUlvE0_clEvENKUlvE_clEvEUldE_St5arrayIPcLm2EEEEviT0_T1_,"",@"SHT_CUDA_INFO"
	.sectionflags	@""
	.align	4


	//----- nvinfo : EIATTR_CUDA_API_VERSION
	.align		4
        /*0000*/ 	.byte	0x04, 0x37
        /*0002*/ 	.short	(.L_713 - .L_712)
.L_712:
        /*0004*/ 	.word	0x00000082


	//----- nvinfo : EIATTR_SW2861232_WAR
	.align		4
.L_713:
        /*0008*/ 	.byte	0x01, 0x35
	.zero		2


	//----- nvinfo : EIATTR_PARAM_CBANK
	.align		4
        /*000c*/ 	.byte	0x04, 0x0a
        /*000e*/ 	.short	(.L_715 - .L_714)
	.align		4
.L_714:
        /*0010*/ 	.word	index@(.nv.constant0._ZN2at6native29vectorized_elementwise_kernelILi8EZZZNS0_16atan_kernel_cudaERNS_18TensorIteratorBaseEENKUlvE0_clEvENKUlvE_clEvEUldE_St5arrayIPcLm2EEEEviT0_T1_)
        /*0014*/ 	.short	0x0160
        /*0016*/ 	.short	0x0018


	//----- nvinfo : EIATTR_CBANK_PARAM_SIZE
	.align		4
.L_715:
        /*0018*/ 	.byte	0x03, 0x19
        /*001a*/ 	.short	0x0018


	//----- nvinfo : EIATTR_KPARAM_INFO
	.align		4
        /*001c*/ 	.byte	0x04, 0x17
        /*001e*/ 	.short	(.L_717 - .L_716)
.L_716:
        /*0020*/ 	.word	0x00000000
        /*0024*/ 	.short	0x0002
        /*0026*/ 	.short	0x0008
        /*0028*/ 	.byte	0x00, 0xf0, 0x41, 0x00


	//----- nvinfo : EIATTR_KPARAM_INFO
	.align		4
.L_717:
        /*002c*/ 	.byte	0x04, 0x17
        /*002e*/ 	.short	(.L_719 - .L_718)
.L_718:
        /*0030*/ 	.word	0x00000000
        /*0034*/ 	.short	0x0001
        /*0036*/ 	.short	0x0004
        /*0038*/ 	.byte	0x00, 0xf0, 0x05, 0x00


	//----- nvinfo : EIATTR_KPARAM_INFO
	.align		4
.L_719:
        /*003c*/ 	.byte	0x04, 0x17
        /*003e*/ 	.short	(.L_721 - .L_720)
.L_720:
        /*0040*/ 	.word	0x00000000
        /*0044*/ 	.short	0x0000
        /*0046*/ 	.short	0x0000
        /*0048*/ 	.byte	0x00, 0xf0, 0x11, 0x00


	//----- nvinfo : EIATTR_MAXREG_COUNT
	.align		4
.L_721:
        /*004c*/ 	.byte	0x03, 0x1b
        /*004e*/ 	.short	0x00ff


	//----- nvinfo : EIATTR_MERCURY_ISA_VERSION
	.align		4
        /*0050*/ 	.byte	0x03, 0x5f
        /*0052*/ 	.short	0x0000


	//----- nvinfo : EIATTR_EXIT_INSTR_OFFSETS
	.align		4
        /*0054*/ 	.byte	0x04, 0x1c
        /*0056*/ 	.short	(.L_723 - .L_722)


	//   ....[0]....
.L_722:
        /*0058*/ 	.word	0x00000010


	//----- nvinfo : EIATTR_MAX_THREADS
	.align		4
.L_723:
        /*005c*/ 	.byte	0x04, 0x05
        /*005e*/ 	.short	(.L_725 - .L_724)
.L_724:
        /*0060*/ 	.word	0x00000080
        /*0064*/ 	.word	0x00000001
        /*0068*/ 	.word	0x00000001
.L_725:


//--------------------- .nv.callgraph             --------------------------
	.section	.nv.callgraph,"",@"SHT_CUDA_CALLGRAPH"
	.align	4
	.sectionentsize	8
	.align		4
        /*0000*/ 	.word	0x00000000
	.align		4
        /*0004*/ 	.word	0xffffffff
	.align		4
        /*0008*/ 	.word	index@(_ZN2at6native18elementwise_kernelILi128ELi4EZNS0_15gpu_kernel_implIZZZNS0_16atan_kernel_cudaERNS_18TensorIteratorBaseEENKUlvE0_clEvENKUlvE2_clEvEUlN3c108BFloat16EE_EEvS4_RKT_EUliE_EEviT1_)
	.align		4
        /*000c*/ 	.word	index@(__assertfail)
	.align		4
        /*0010*/ 	.word	index@(_ZN2at6native27unrolled_elementwise_kernelIZZZNS0_16atan_kernel_cudaERNS_18TensorIteratorBaseEENKUlvE0_clEvENKUlvE2_clEvEUlN3c108BFloat16EE_St5arrayIPcLm2EELi4E23TrivialOffsetCalculatorILi1EjESD_NS0_6memory12LoadWithCastILi1EEENSE_13StoreWithCastILi1EEEEEviT_T0_T2_T3_T4_T5_)
	.align		4
        /*0014*/ 	.word	index@(__assertfail)
	.align		4
        /*0018*/ 	.word	index@(_ZN2at6native18elementwise_kernelILi128ELi4EZNS0_15gpu_kernel_implIZZZNS0_16atan_kernel_cudaERNS_18TensorIteratorBaseEENKUlvE0_clEvENKUlvE1_clEvEUlN3c104HalfEE_EEvS4_RKT_EUliE_EEviT1_)
	.align		4
        /*001c*/ 	.word	index@(__assertfail)
	.align		4
        /*0020*/ 	.word	index@(_ZN2at6native27unrolled_elementwise_kernelIZZZNS0_16atan_kernel_cudaERNS_18TensorIteratorBaseEENKUlvE0_clEvENKUlvE1_clEvEUlN3c104HalfEE_St5arrayIPcLm2EELi4E23TrivialOffsetCalculatorILi1EjESD_NS0_6memory12LoadWithCastILi1EEENSE_13StoreWithCastILi1EEEEEviT_T0_T2_T3_T4_T5_)
	.align		4
        /*0024*/ 	.word	index@(__assertfail)
	.align		4
        /*0028*/ 	.word	index@(_ZN2at6native18elementwise_kernelILi128ELi4EZNS0_15gpu_kernel_implIZZZNS0_16atan_kernel_cudaERNS_18TensorIteratorBaseEENKUlvE0_clEvENKUlvE0_clEvEUlfE_EEvS4_RKT_EUliE_EEviT1_)
	.align		4
        /*002c*/ 	.word	index@(__assertfail)
	.align		4
        /*0030*/ 	.word	index@(_ZN2at6native27unrolled_elementwise_kernelIZZZNS0_16atan_kernel_cudaERNS_18TensorIteratorBaseEENKUlvE0_clEvENKUlvE0_clEvEUlfE_St5arrayIPcLm2EELi4E23TrivialOffsetCalculatorILi1EjESB_NS0_6memory12LoadWithCastILi1EEENSC_13StoreWithCastILi1EEEEEviT_T0_T2_T3_T4_T5_)
	.align		4
        /*0034*/ 	.word	index@(__assertfail)
	.align		4
        /*0038*/ 	.word	index@(_ZN2at6native18elementwise_kernelILi128ELi4EZNS0_15gpu_kernel_implIZZZNS0_16atan_kernel_cudaERNS_18TensorIteratorBaseEENKUlvE0_clEvENKUlvE_clEvEUldE_EEvS4_RKT_EUliE_EEviT1_)
	.align		4
        /*003c*/ 	.word	index@(__assertfail)
	.align		4
        /*0040*/ 	.word	index@(_ZN2at6native27unrolled_elementwise_kernelIZZZNS0_16atan_kernel_cudaERNS_18TensorIteratorBaseEENKUlvE0_clEvENKUlvE_clEvEUldE_St5arrayIPcLm2EELi4E23TrivialOffsetCalculatorILi1EjESB_NS0_6memory12LoadWithCastILi1EEENSC_13StoreWithCastILi1EEEEEviT_T0_T2_T3_T4_T5_)
	.align		4
        /*0044*/ 	.word	index@(__assertfail)
	.align		4
        /*0048*/ 	.word	0x00000000
	.align		4
        /*004c*/ 	.word	0xfffffffe
	.align		4
        /*0050*/ 	.word	0x00000000
	.align		4
        /*0054*/ 	.word	0xfffffffd
	.align		4
        /*0058*/ 	.word	0x00000000
	.align		4
        /*005c*/ 	.word	0xfffffffc


//--------------------- .nv.rel.action            --------------------------
	.section	.nv.rel.action,"",@"SHT_CUDA_RELOCINFO"
	.align	8
	.sectionentsize	8
        /*0000*/ 	.byte	0x73, 0x00, 0x00, 0x00, 0x00, 0x00, 0x00, 0x00, 0x00, 0x00, 0x00, 0x11, 0x25, 0x00, 0x05, 0x36


//--------------------- .nv.constant4             --------------------------
	.section	.nv.constant4,"a",@progbits
	.align	8
	.align		8
.nv.constant4:
        /*0000*/ 	.dword	__assertfail
	.align		8
        /*0008*/ 	.dword	__unnamed_1
	.align		8
        /*0010*/ 	.dword	__unnamed_2
	.align		8
        /*0018*/ 	.dword	__unnamed_3
	.align		8
        /*0020*/ 	.dword	__unnamed_4
	.align		8
        /*0028*/ 	.dword	__unnamed_5
	.align		8
        /*0030*/ 	.dword	__unnamed_6
	.align		8
        /*0038*/ 	.dword	__unnamed_7
	.align		8
        /*0040*/ 	.dword	__unnamed_8
	.align		8
        /*0048*/ 	.dword	_ZN58_INTERNAL_66ba2b59_27_UnaryGeometricAtanKernel_cu_58c500494cuda3std3__45__cpo5beginE
	.align		8
        /*0050*/ 	.dword	_ZN58_INTERNAL_66ba2b59_27_UnaryGeometricAtanKernel_cu_58c500494cuda3std3__45__cpo3endE
	.align		8
        /*0058*/ 	.dword	_ZN58_INTERNAL_66ba2b59_27_UnaryGeometricAtanKernel_cu_58c500494cuda3std3__45__cpo6cbeginE
	.align		8
        /*0060*/ 	.dword	_ZN58_INTERNAL_66ba2b59_27_UnaryGeometricAtanKernel_cu_58c500494cuda3std3__45__cpo4cendE
	.align		8
        /*0068*/ 	.dword	_ZN58_INTERNAL_66ba2b59_27_UnaryGeometricAtanKernel_cu_58c500494cuda3std3__45__cpo6rbeginE
	.align		8
        /*0070*/ 	.dword	_ZN58_INTERNAL_66ba2b59_27_UnaryGeometricAtanKernel_cu_58c500494cuda3std3__45__cpo4rendE
	.align		8
        /*0078*/ 	.dword	_ZN58_INTERNAL_66ba2b59_27_UnaryGeometricAtanKernel_cu_58c500494cuda3std3__45__cpo7crbeginE
	.align		8
        /*0080*/ 	.dword	_ZN58_INTERNAL_66ba2b59_27_UnaryGeometricAtanKernel_cu_58c500494cuda3std3__45__cpo5crendE
	.align		8
        /*0088*/ 	.dword	_ZN58_INTERNAL_66ba2b59_27_UnaryGeometricAtanKernel_cu_58c500494cuda3std3__460_GLOBAL__N__66ba2b59_27_UnaryGeometricAtanKernel_cu_58c500496ignoreE
	.align		8
        /*0090*/ 	.dword	_ZN58_INTERNAL_66ba2b59_27_UnaryGeometricAtanKernel_cu_58c500494cuda3std3__419piecewise_constructE
	.align		8
        /*0098*/ 	.dword	_ZN58_INTERNAL_66ba2b59_27_UnaryGeometricAtanKernel_cu_58c500494cuda3std3__48in_placeE
	.align		8
        /*00a0*/ 	.dword	_ZN58_INTERNAL_66ba2b59_27_UnaryGeometricAtanKernel_cu_58c500494cuda3std3__420unreachable_sentinelE
	.align		8
        /*00a8*/ 	.dword	_ZN58_INTERNAL_66ba2b59_27_UnaryGeometricAtanKernel_cu_58c500494cuda3std6ranges3__45__cpo4swapE
	.align		8
        /*00b0*/ 	.dword	_ZN58_INTERNAL_66ba2b59_27_UnaryGeometricAtanKernel_cu_58c500494cuda3std6ranges3__45__cpo9iter_moveE
	.align		8
        /*00b8*/ 	.dword	_ZN58_INTERNAL_66ba2b59_27_UnaryGeometricAtanKernel_cu_58c500494cuda3std6ranges3__45__cpo5beginE
	.align		8
        /*00c0*/ 	.dword	_ZN58_INTERNAL_66ba2b59_27_UnaryGeometricAtanKernel_cu_58c500494cuda3std6ranges3__45__cpo3endE
	.align		8
        /*00c8*/ 	.dword	_ZN58_INTERNAL_66ba2b59_27_UnaryGeometricAtanKernel_cu_58c500494cuda3std6ranges3__45__cpo6cbeginE
	.align		8
        /*00d0*/ 	.dword	_ZN58_INTERNAL_66ba2b59_27_UnaryGeometricAtanKernel_cu_58c500494cuda3std6ranges3__45__cpo4cendE
	.align		8
        /*00d8*/ 	.dword	_ZN58_INTERNAL_66ba2b59_27_UnaryGeometricAtanKernel_cu_58c500494cuda3std6ranges3__45__cpo7advanceE
	.align		8
        /*00e0*/ 	.dword	_ZN58_INTERNAL_66ba2b59_27_UnaryGeometricAtanKernel_cu_58c500494cuda3std6ranges3__45__cpo9iter_swapE
	.align		8
        /*00e8*/ 	.dword	_ZN58_INTERNAL_66ba2b59_27_UnaryGeometricAtanKernel_cu_58c500494cuda3std6ranges3__45__cpo4nextE
	.align		8
        /*00f0*/ 	.dword	_ZN58_INTERNAL_66ba2b59_27_UnaryGeometricAtanKernel_cu_58c500494cuda3std6ranges3__45__cpo4prevE
	.align		8
        /*00f8*/ 	.dword	_ZN58_INTERNAL_66ba2b59_27_UnaryGeometricAtanKernel_cu_58c500494cuda3std6ranges3__45__cpo4dataE
	.align		8
        /*0100*/ 	.dword	_ZN58_INTERNAL_66ba2b59_27_UnaryGeometricAtanKernel_cu_58c500494cuda3std6ranges3__45__cpo5cdataE
	.align		8
        /*0108*/ 	.dword	_ZN58_INTERNAL_66ba2b59_27_UnaryGeometricAtanKernel_cu_58c500494cuda3std6ranges3__45__cpo4sizeE
	.align		8
        /*0110*/ 	.dword	_ZN58_INTERNAL_66ba2b59_27_UnaryGeometricAtanKernel_cu_58c500494cuda3std6ranges3__45__cpo5ssizeE
	.align		8
        /*0118*/ 	.dword	_ZN58_INTERNAL_66ba2b59_27_UnaryGeometricAtanKernel_cu_58c500494cuda3std6ranges3__45__cpo8distanceE
	.align		8
        /*0120*/ 	.dword	_ZN58_INTERNAL_66ba2b59_27_UnaryGeometricAtanKernel_cu_58c500496thrust23THRUST_300001_SM_800_NS6system6detail10sequential3seqE
	.align		8
        /*0128*/ 	.dword	$str$6
	.align		8
        /*0130*/ 	.dword	$str$7


//--------------------- .nv.constant2._ZN2at6native18elementwise_kernelILi128ELi4EZNS0_15gpu_kernel_implIZZZNS0_16atan_kernel_cudaERNS_18TensorIteratorBaseEENKUlvE0_clEvENKUlvE2_clEvEUlN3c108BFloat16EE_EEvS4_RKT_EUliE_EEviT1_ --------------------------
	.section	.nv.constant2._ZN2at6native18elementwise_kernelILi128ELi4EZNS0_15gpu_kernel_implIZZZNS0_16atan_kernel_cudaERNS_18TensorIteratorBaseEENKUlvE0_clEvENKUlvE2_clEvEUlN3c108BFloat16EE_EEvS4_RKT_EUliE_EEviT1_,"a",@progbits
	.sectionflags	@""
	.align	4
.nv.constant2._ZN2at6native18elementwise_kernelILi128ELi4EZNS0_15gpu_kernel_implIZZZNS0_16atan_kernel_cudaERNS_18TensorIteratorBaseEENKUlvE0_clEvENKUlvE2_clEvEUlN3c108BFloat16EE_EEvS4_RKT_EUliE_EEviT1_:
        /*0000*/ 	.byte	0x00, 0x00, 0x00, 0xf0, 0xff, 0xff, 0x0f, 0x38


//--------------------- .nv.constant0._ZN2at6native18elementwise_kernelILi128ELi4EZNS0_15gpu_kernel_implIZZZNS0_16atan_kernel_cudaERNS_18TensorIteratorBaseEENKUlvE0_clEvENKUlvE2_clEvEUlN3c108BFloat16EE_EEvS4_RKT_EUliE_EEviT1_ --------------------------
	.section	.nv.constant0._ZN2at6native18elementwise_kernelILi128ELi4EZNS0_15gpu_kernel_implIZZZNS0_16atan_kernel_cudaERNS_18TensorIteratorBaseEENKUlvE0_clEvENKUlvE2_clEvEUlN3c108BFloat16EE_EEvS4_RKT_EUliE_EEviT1_,"a",@progbits
	.sectionflags	@""
	.align	4
.nv.constant0._ZN2at6native18elementwise_kernelILi128ELi4EZNS0_15gpu_kernel_implIZZZNS0_16atan_kernel_cudaERNS_18TensorIteratorBaseEENKUlvE0_clEvENKUlvE2_clEvEUlN3c108BFloat16EE_EEvS4_RKT_EUliE_EEviT1_:
	.zero		896


//--------------------- .nv.constant2._ZN2at6native27unrolled_elementwise_kernelIZZZNS0_16atan_kernel_cudaERNS_18TensorIteratorBaseEENKUlvE0_clEvENKUlvE2_clEvEUlN3c108BFloat16EE_St5arrayIPcLm2EELi4E23TrivialOffsetCalculatorILi1EjESD_NS0_6memory12LoadWithCastILi1EEENSE_13StoreWithCastILi1EEEEEviT_T0_T2_T3_T4_T5_ --------------------------
	.section	.nv.constant2._ZN2at6native27unrolled_elementwise_kernelIZZZNS0_16atan_kernel_cudaERNS_18TensorIteratorBaseEENKUlvE0_clEvENKUlvE2_clEvEUlN3c108BFloat16EE_St5arrayIPcLm2EELi4E23TrivialOffsetCalculatorILi1EjESD_NS0_6memory12LoadWithCastILi1EEENSE_13StoreWithCastILi1EEEEEviT_T0_T2_T3_T4_T5_,"a",@progbits
	.sectionflags	@""
	.align	4
.nv.constant2._ZN2at6native27unrolled_elementwise_kernelIZZZNS0_16atan_kernel_cudaERNS_18TensorIteratorBaseEENKUlvE0_clEvENKUlvE2_clEvEUlN3c108BFloat16EE_St5arrayIPcLm2EELi4E23TrivialOffsetCalculatorILi1EjESD_NS0_6memory12LoadWithCastILi1EEENSE_13StoreWithCastILi1EEEEEviT_T0_T2_T3_T4_T5_:
        /*0000*/ 	.byte	0x00, 0x00, 0x00, 0xf0, 0xff, 0xff, 0x0f, 0x38


//--------------------- .nv.constant0._ZN2at6native27unrolled_elementwise_kernelIZZZNS0_16atan_kernel_cudaERNS_18TensorIteratorBaseEENKUlvE0_clEvENKUlvE2_clEvEUlN3c108BFloat16EE_St5arrayIPcLm2EELi4E23TrivialOffsetCalculatorILi1EjESD_NS0_6memory12LoadWithCastILi1EEENSE_13StoreWithCastILi1EEEEEviT_T0_T2_T3_T4_T5_ --------------------------
	.section	.nv.constant0._ZN2at6native27unrolled_elementwise_kernelIZZZNS0_16atan_kernel_cudaERNS_18TensorIteratorBaseEENKUlvE0_clEvENKUlvE2_clEvEUlN3c108BFloat16EE_St5arrayIPcLm2EELi4E23TrivialOffsetCalculatorILi1EjESD_NS0_6memory12LoadWithCastILi1EEENSE_13StoreWithCastILi1EEEEEviT_T0_T2_T3_T4_T5_,"a",@progbits
	.sectionflags	@""
	.align	4
.nv.constant0._ZN2at6native27unrolled_elementwise_kernelIZZZNS0_16atan_kernel_cudaERNS_18TensorIteratorBaseEENKUlvE0_clEvENKUlvE2_clEvEUlN3c108BFloat16EE_St5arrayIPcLm2EELi4E23TrivialOffsetCalculatorILi1EjESD_NS0_6memory12LoadWithCastILi1EEENSE_13StoreWithCastILi1EEEEEviT_T0_T2_T3_T4_T5_:
	.zero		396


//--------------------- .nv.constant0._ZN2at6native18elementwise_kernelILi128ELi4EZNS0_22gpu_kernel_impl_nocastIZZZNS0_16atan_kernel_cudaERNS_18TensorIteratorBaseEENKUlvE0_clEvENKUlvE2_clEvEUlN3c108BFloat16EE_EEvS4_RKT_EUliE_EEviT1_ --------------------------
	.section	.nv.constant0._ZN2at6native18elementwise_kernelILi128ELi4EZNS0_22gpu_kernel_impl_nocastIZZZNS0_16atan_kernel_cudaERNS_18TensorIteratorBaseEENKUlvE0_clEvENKUlvE2_clEvEUlN3c108BFloat16EE_EEvS4_RKT_EUliE_EEviT1_,"a",@progbits
	.sectionflags	@""
	.align	4
.nv.constant0._ZN2at6native18elementwise_kernelILi128ELi4EZNS0_22gpu_kernel_impl_nocastIZZZNS0_16atan_kernel_cudaERNS_18TensorIteratorBaseEENKUlvE0_clEvENKUlvE2_clEvEUlN3c108BFloat16EE_EEvS4_RKT_EUliE_EEviT1_:
	.zero		896


//--------------------- .nv.constant0._ZN2at6native27unrolled_elementwise_kernelIZZZNS0_16atan_kernel_cudaERNS_18TensorIteratorBaseEENKUlvE0_clEvENKUlvE2_clEvEUlN3c108BFloat16EE_St5arrayIPcLm2EELi4E23TrivialOffsetCalculatorILi1EjESD_NS0_6memory15LoadWithoutCastENSE_16StoreWithoutCastEEEviT_T0_T2_T3_T4_T5_ --------------------------
	.section	.nv.constant0._ZN2at6native27unrolled_elementwise_kernelIZZZNS0_16atan_kernel_cudaERNS_18TensorIteratorBaseEENKUlvE0_clEvENKUlvE2_clEvEUlN3c108BFloat16EE_St5arrayIPcLm2EELi4E23TrivialOffsetCalculatorILi1EjESD_NS0_6memory15LoadWithoutCastENSE_16StoreWithoutCastEEEviT_T0_T2_T3_T4_T5_,"a",@progbits
	.sectionflags	@""
	.align	4
.nv.constant0._ZN2at6native27unrolled_elementwise_kernelIZZZNS0_16atan_kernel_cudaERNS_18TensorIteratorBaseEENKUlvE0_clEvENKUlvE2_clEvEUlN3c108BFloat16EE_St5arrayIPcLm2EELi4E23TrivialOffsetCalculatorILi1EjESD_NS0_6memory15LoadWithoutCastENSE_16StoreWithoutCastEEEviT_T0_T2_T3_T4_T5_:
	.zero		380


//--------------------- .nv.constant0._ZN2at6native29vectorized_elementwise_kernelILi2EZZZNS0_16atan_kernel_cudaERNS_18TensorIteratorBaseEENKUlvE0_clEvENKUlvE2_clEvEUlN3c108BFloat16EE_St5arrayIPcLm2EEEEviT0_T1_ --------------------------
	.section	.nv.constant0._ZN2at6native29vectorized_elementwise_kernelILi2EZZZNS0_16atan_kernel_cudaERNS_18TensorIteratorBaseEENKUlvE0_clEvENKUlvE2_clEvEUlN3c108BFloat16EE_St5arrayIPcLm2EEEEviT0_T1_,"a",@progbits
	.sectionflags	@""
	.align	4
.nv.constant0._ZN2at6native29vectorized_elementwise_kernelILi2EZZZNS0_16atan_kernel_cudaERNS_18TensorIteratorBaseEENKUlvE0_clEvENKUlvE2_clEvEUlN3c108BFloat16EE_St5arrayIPcLm2EEEEviT0_T1_:
	.zero		376


//--------------------- .nv.constant0._ZN2at6native29vectorized_elementwise_kernelILi4EZZZNS0_16atan_kernel_cudaERNS_18TensorIteratorBaseEENKUlvE0_clEvENKUlvE2_clEvEUlN3c108BFloat16EE_St5arrayIPcLm2EEEEviT0_T1_ --------------------------
	.section	.nv.constant0._ZN2at6native29vectorized_elementwise_kernelILi4EZZZNS0_16atan_kernel_cudaERNS_18TensorIteratorBaseEENKUlvE0_clEvENKUlvE2_clEvEUlN3c108BFloat16EE_St5arrayIPcLm2EEEEviT0_T1_,"a",@progbits
	.sectionflags	@""
	.align	4
.nv.constant0._ZN2at6native29vectorized_elementwise_kernelILi4EZZZNS0_16atan_kernel_cudaERNS_18TensorIteratorBaseEENKUlvE0_clEvENKUlvE2_clEvEUlN3c108BFloat16EE_St5arrayIPcLm2EEEEviT0_T1_:
	.zero		376


//--------------------- .nv.constant0._ZN2at6native29vectorized_elementwise_kernelILi8EZZZNS0_16atan_kernel_cudaERNS_18TensorIteratorBaseEENKUlvE0_clEvENKUlvE2_clEvEUlN3c108BFloat16EE_St5arrayIPcLm2EEEEviT0_T1_ --------------------------
	.section	.nv.constant0._ZN2at6native29vectorized_elementwise_kernelILi8EZZZNS0_16atan_kernel_cudaERNS_18TensorIteratorBaseEENKUlvE0_clEvENKUlvE2_clEvEUlN3c108BFloat16EE_St5arrayIPcLm2EEEEviT0_T1_,"a",@progbits
	.sectionflags	@""
	.align	4
.nv.constant0._ZN2at6native29vectorized_elementwise_kernelILi8EZZZNS0_16atan_kernel_cudaERNS_18TensorIteratorBaseEENKUlvE0_clEvENKUlvE2_clEvEUlN3c108BFloat16EE_St5arrayIPcLm2EEEEviT0_T1_:
	.zero		376


//--------------------- .nv.constant2._ZN2at6native18elementwise_kernelILi128ELi4EZNS0_15gpu_kernel_implIZZZNS0_16atan_kernel_cudaERNS_18TensorIteratorBaseEENKUlvE0_clEvENKUlvE1_clEvEUlN3c104HalfEE_EEvS4_RKT_EUliE_EEviT1_ --------------------------
	.section	.nv.constant2._ZN2at6native18elementwise_kernelILi128ELi4EZNS0_15gpu_kernel_implIZZZNS0_16atan_kernel_cudaERNS_18TensorIteratorBaseEENKUlvE0_clEvENKUlvE1_clEvEUlN3c104HalfEE_EEvS4_RKT_EUliE_EEviT1_,"a",@progbits
	.sectionflags	@""
	.align	4
.nv.constant2._ZN2at6native18elementwise_kernelILi128ELi4EZNS0_15gpu_kernel_implIZZZNS0_16atan_kernel_cudaERNS_18TensorIteratorBaseEENKUlvE0_clEvENKUlvE1_clEvEUlN3c104HalfEE_EEvS4_RKT_EUliE_EEviT1_:
        /*0000*/ 	.byte	0x00, 0x00, 0x00, 0xf0, 0xff, 0xff, 0x0f, 0x38


//--------------------- .nv.constant0._ZN2at6native18elementwise_kernelILi128ELi4EZNS0_15gpu_kernel_implIZZZNS0_16atan_kernel_cudaERNS_18TensorIteratorBaseEENKUlvE0_clEvENKUlvE1_clEvEUlN3c104HalfEE_EEvS4_RKT_EUliE_EEviT1_ --------------------------
	.section	.nv.constant0._ZN2at6native18elementwise_kernelILi128ELi4EZNS0_15gpu_kernel_implIZZZNS0_16atan_kernel_cudaERNS_18TensorIteratorBaseEENKUlvE0_clEvENKUlvE1_clEvEUlN3c104HalfEE_EEvS4_RKT_EUliE_EEviT1_,"a",@progbits
	.sectionflags	@""
	.align	4
.nv.constant0._ZN2at6native18elementwise_kernelILi128ELi4EZNS0_15gpu_kernel_implIZZZNS0_16atan_kernel_cudaERNS_18TensorIteratorBaseEENKUlvE0_clEvENKUlvE1_clEvEUlN3c104HalfEE_EEvS4_RKT_EUliE_EEviT1_:
	.zero		896


//--------------------- .nv.constant2._ZN2at6native27unrolled_elementwise_kernelIZZZNS0_16atan_kernel_cudaERNS_18TensorIteratorBaseEENKUlvE0_clEvENKUlvE1_clEvEUlN3c104HalfEE_St5arrayIPcLm2EELi4E23TrivialOffsetCalculatorILi1EjESD_NS0_6memory12LoadWithCastILi1EEENSE_13StoreWithCastILi1EEEEEviT_T0_T2_T3_T4_T5_ --------------------------
	.section	.nv.constant2._ZN2at6native27unrolled_elementwise_kernelIZZZNS0_16atan_kernel_cudaERNS_18TensorIteratorBaseEENKUlvE0_clEvENKUlvE1_clEvEUlN3c104HalfEE_St5arrayIPcLm2EELi4E23TrivialOffsetCalculatorILi1EjESD_NS0_6memory12LoadWithCastILi1EEENSE_13StoreWithCastILi1EEEEEviT_T0_T2_T3_T4_T5_,"a",@progbits
	.sectionflags	@""
	.align	4
.nv.constant2._ZN2at6native27unrolled_elementwise_kernelIZZZNS0_16atan_kernel_cudaERNS_18TensorIteratorBaseEENKUlvE0_clEvENKUlvE1_clEvEUlN3c104HalfEE_St5arrayIPcLm2EELi4E23TrivialOffsetCalculatorILi1EjESD_NS0_6memory12LoadWithCastILi1EEENSE_13StoreWithCastILi1EEEEEviT_T0_T2_T3_T4_T5_:
        /*0000*/ 	.byte	0x00, 0x00, 0x00, 0xf0, 0xff, 0xff, 0x0f, 0x38


//--------------------- .nv.constant0._ZN2at6native27unrolled_elementwise_kernelIZZZNS0_16atan_kernel_cudaERNS_18TensorIteratorBaseEENKUlvE0_clEvENKUlvE1_clEvEUlN3c104HalfEE_St5arrayIPcLm2EELi4E23TrivialOffsetCalculatorILi1EjESD_NS0_6memory12LoadWithCastILi1EEENSE_13StoreWithCastILi1EEEEEviT_T0_T2_T3_T4_T5_ --------------------------
	.section	.nv.constant0._ZN2at6native27unrolled_elementwise_kernelIZZZNS0_16atan_kernel_cudaERNS_18TensorIteratorBaseEENKUlvE0_clEvENKUlvE1_clEvEUlN3c104HalfEE_St5arrayIPcLm2EELi4E23TrivialOffsetCalculatorILi1EjESD_NS0_6memory12LoadWithCastILi1EEENSE_13StoreWithCastILi1EEEEEviT_T0_T2_T3_T4_T5_,"a",@progbits
	.sectionflags	@""
	.align	4
.nv.constant0._ZN2at6native27unrolled_elementwise_kernelIZZZNS0_16atan_kernel_cudaERNS_18TensorIteratorBaseEENKUlvE0_clEvENKUlvE1_clEvEUlN3c104HalfEE_St5arrayIPcLm2EELi4E23TrivialOffsetCalculatorILi1EjESD_NS0_6memory12LoadWithCastILi1EEENSE_13StoreWithCastILi1EEEEEviT_T0_T2_T3_T4_T5_:
	.zero		396


//--------------------- .nv.constant0._ZN2at6native18elementwise_kernelILi128ELi4EZNS0_22gpu_kernel_impl_nocastIZZZNS0_16atan_kernel_cudaERNS_18TensorIteratorBaseEENKUlvE0_clEvENKUlvE1_clEvEUlN3c104HalfEE_EEvS4_RKT_EUliE_EEviT1_ --------------------------
	.section	.nv.constant0._ZN2at6native18elementwise_kernelILi128ELi4EZNS0_22gpu_kernel_impl_nocastIZZZNS0_16atan_kernel_cudaERNS_18TensorIteratorBaseEENKUlvE0_clEvENKUlvE1_clEvEUlN3c104HalfEE_EEvS4_RKT_EUliE_EEviT1_,"a",@progbits
	.sectionflags	@""
	.align	4
.nv.constant0._ZN2at6native18elementwise_kernelILi128ELi4EZNS0_22gpu_kernel_impl_nocastIZZZNS0_16atan_kernel_cudaERNS_18TensorIteratorBaseEENKUlvE0_clEvENKUlvE1_clEvEUlN3c104HalfEE_EEvS4_RKT_EUliE_EEviT1_:
	.zero		896


//--------------------- .nv.constant0._ZN2at6native27unrolled_elementwise_kernelIZZZNS0_16atan_kernel_cudaERNS_18TensorIteratorBaseEENKUlvE0_clEvENKUlvE1_clEvEUlN3c104HalfEE_St5arrayIPcLm2EELi4E23TrivialOffsetCalculatorILi1EjESD_NS0_6memory15LoadWithoutCastENSE_16StoreWithoutCastEEEviT_T0_T2_T3_T4_T5_ --------------------------
	.section	.nv.constant0._ZN2at6native27unrolled_elementwise_kernelIZZZNS0_16atan_kernel_cudaERNS_18TensorIteratorBaseEENKUlvE0_clEvENKUlvE1_clEvEUlN3c104HalfEE_St5arrayIPcLm2EELi4E23TrivialOffsetCalculatorILi1EjESD_NS0_6memory15LoadWithoutCastENSE_16StoreWithoutCastEEEviT_T0_T2_T3_T4_T5_,"a",@progbits
	.sectionflags	@""
	.align	4
.nv.constant0._ZN2at6native27unrolled_elementwise_kernelIZZZNS0_16atan_kernel_cudaERNS_18TensorIteratorBaseEENKUlvE0_clEvENKUlvE1_clEvEUlN3c104HalfEE_St5arrayIPcLm2EELi4E23TrivialOffsetCalculatorILi1EjESD_NS0_6memory15LoadWithoutCastENSE_16StoreWithoutCastEEEviT_T0_T2_T3_T4_T5_:
	.zero		380


//--------------------- .nv.constant0._ZN2at6native29vectorized_elementwise_kernelILi2EZZZNS0_16atan_kernel_cudaERNS_18TensorIteratorBaseEENKUlvE0_clEvENKUlvE1_clEvEUlN3c104HalfEE_St5arrayIPcLm2EEEEviT0_T1_ --------------------------
	.section	.nv.constant0._ZN2at6native29vectorized_elementwise_kernelILi2EZZZNS0_16atan_kernel_cudaERNS_18TensorIteratorBaseEENKUlvE0_clEvENKUlvE1_clEvEUlN3c104HalfEE_St5arrayIPcLm2EEEEviT0_T1_,"a",@progbits
	.sectionflags	@""
	.align	4
.nv.constant0._ZN2at6native29vectorized_elementwise_kernelILi2EZZZNS0_16atan_kernel_cudaERNS_18TensorIteratorBaseEENKUlvE0_clEvENKUlvE1_clEvEUlN3c104HalfEE_St5arrayIPcLm2EEEEviT0_T1_:
	.zero		376


//--------------------- .nv.constant0._ZN2at6native29vectorized_elementwise_kernelILi4EZZZNS0_16atan_kernel_cudaERNS_18TensorIteratorBaseEENKUlvE0_clEvENKUlvE1_clEvEUlN3c104HalfEE_St5arrayIPcLm2EEEEviT0_T1_ --------------------------
	.section	.nv.constant0._ZN2at6native29vectorized_elementwise_kernelILi4EZZZNS0_16atan_kernel_cudaERNS_18TensorIteratorBaseEENKUlvE0_clEvENKUlvE1_clEvEUlN3c104HalfEE_St5arrayIPcLm2EEEEviT0_T1_,"a",@progbits
	.sectionflags	@""
	.align	4
.nv.constant0._ZN2at6native29vectorized_elementwise_kernelILi4EZZZNS0_16atan_kernel_cudaERNS_18TensorIteratorBaseEENKUlvE0_clEvENKUlvE1_clEvEUlN3c104HalfEE_St5arrayIPcLm2EEEEviT0_T1_:
	.zero		376


//--------------------- .nv.constant0._ZN2at6native29vectorized_elementwise_kernelILi8EZZZNS0_16atan_kernel_cudaERNS_18TensorIteratorBaseEENKUlvE0_clEvENKUlvE1_clEvEUlN3c104HalfEE_St5arrayIPcLm2EEEEviT0_T1_ --------------------------
	.section	.nv.constant0._ZN2at6native29vectorized_elementwise_kernelILi8EZZZNS0_16atan_kernel_cudaERNS_18TensorIteratorBaseEENKUlvE0_clEvENKUlvE1_clEvEUlN3c104HalfEE_St5arrayIPcLm2EEEEviT0_T1_,"a",@progbits
	.sectionflags	@""
	.align	4
.nv.constant0._ZN2at6native29vectorized_elementwise_kernelILi8EZZZNS0_16atan_kernel_cudaERNS_18TensorIteratorBaseEENKUlvE0_clEvENKUlvE1_clEvEUlN3c104HalfEE_St5arrayIPcLm2EEEEviT0_T1_:
	.zero		376


//--------------------- .nv.constant2._ZN2at6native18elementwise_kernelILi128ELi4EZNS0_15gpu_kernel_implIZZZNS0_16atan_kernel_cudaERNS_18TensorIteratorBaseEENKUlvE0_clEvENKUlvE0_clEvEUlfE_EEvS4_RKT_EUliE_EEviT1_ --------------------------
	.section	.nv.constant2._ZN2at6native18elementwise_kernelILi128ELi4EZNS0_15gpu_kernel_implIZZZNS0_16atan_kernel_cudaERNS_18TensorIteratorBaseEENKUlvE0_clEvENKUlvE0_clEvEUlfE_EEvS4_RKT_EUliE_EEviT1_,"a",@progbits
	.sectionflags	@""
	.align	4
.nv.constant2._ZN2at6native18elementwise_kernelILi128ELi4EZNS0_15gpu_kernel_implIZZZNS0_16atan_kernel_cudaERNS_18TensorIteratorBaseEENKUlvE0_clEvENKUlvE0_clEvEUlfE_EEvS4_RKT_EUliE_EEviT1_:
        /*0000*/ 	.byte	0x00, 0x00, 0x00, 0xf0, 0xff, 0xff, 0x0f, 0x38


//--------------------- .nv.constant0._ZN2at6native18elementwise_kernelILi128ELi4EZNS0_15gpu_kernel_implIZZZNS0_16atan_kernel_cudaERNS_18TensorIteratorBaseEENKUlvE0_clEvENKUlvE0_clEvEUlfE_EEvS4_RKT_EUliE_EEviT1_ --------------------------
	.section	.nv.constant0._ZN2at6native18elementwise_kernelILi128ELi4EZNS0_15gpu_kernel_implIZZZNS0_16atan_kernel_cudaERNS_18TensorIteratorBaseEENKUlvE0_clEvENKUlvE0_clEvEUlfE_EEvS4_RKT_EUliE_EEviT1_,"a",@progbits
	.sectionflags	@""
	.align	4
.nv.constant0._ZN2at6native18elementwise_kernelILi128ELi4EZNS0_15gpu_kernel_implIZZZNS0_16atan_kernel_cudaERNS_18TensorIteratorBaseEENKUlvE0_clEvENKUlvE0_clEvEUlfE_EEvS4_RKT_EUliE_EEviT1_:
	.zero		896


//--------------------- .nv.constant2._ZN2at6native27unrolled_elementwise_kernelIZZZNS0_16atan_kernel_cudaERNS_18TensorIteratorBaseEENKUlvE0_clEvENKUlvE0_clEvEUlfE_St5arrayIPcLm2EELi4E23TrivialOffsetCalculatorILi1EjESB_NS0_6memory12LoadWithCastILi1EEENSC_13StoreWithCastILi1EEEEEviT_T0_T2_T3_T4_T5_ --------------------------
	.section	.nv.constant2._ZN2at6native27unrolled_elementwise_kernelIZZZNS0_16atan_kernel_cudaERNS_18TensorIteratorBaseEENKUlvE0_clEvENKUlvE0_clEvEUlfE_St5arrayIPcLm2EELi4E23TrivialOffsetCalculatorILi1EjESB_NS0_6memory12LoadWithCastILi1EEENSC_13StoreWithCastILi1EEEEEviT_T0_T2_T3_T4_T5_,"a",@progbits
	.sectionflags	@""
	.align	4
.nv.constant2._ZN2at6native27unrolled_elementwise_kernelIZZZNS0_16atan_kernel_cudaERNS_18TensorIteratorBaseEENKUlvE0_clEvENKUlvE0_clEvEUlfE_St5arrayIPcLm2EELi4E23TrivialOffsetCalculatorILi1EjESB_NS0_6memory12LoadWithCastILi1EEENSC_13StoreWithCastILi1EEEEEviT_T0_T2_T3_T4_T5_:
        /*0000*/ 	.byte	0x00, 0x00, 0x00, 0xf0, 0xff, 0xff, 0x0f, 0x38


//--------------------- .nv.constant0._ZN2at6native27unrolled_elementwise_kernelIZZZNS0_16atan_kernel_cudaERNS_18TensorIteratorBaseEENKUlvE0_clEvENKUlvE0_clEvEUlfE_St5arrayIPcLm2EELi4E23TrivialOffsetCalculatorILi1EjESB_NS0_6memory12LoadWithCastILi1EEENSC_13StoreWithCastILi1EEEEEviT_T0_T2_T3_T4_T5_ --------------------------
	.section	.nv.constant0._ZN2at6native27unrolled_elementwise_kernelIZZZNS0_16atan_kernel_cudaERNS_18TensorIteratorBaseEENKUlvE0_clEvENKUlvE0_clEvEUlfE_St5arrayIPcLm2EELi4E23TrivialOffsetCalculatorILi1EjESB_NS0_6memory12LoadWithCastILi1EEENSC_13StoreWithCastILi1EEEEEviT_T0_T2_T3_T4_T5_,"a",@progbits
	.sectionflags	@""
	.align	4
.nv.constant0._ZN2at6native27unrolled_elementwise_kernelIZZZNS0_16atan_kernel_cudaERNS_18TensorIteratorBaseEENKUlvE0_clEvENKUlvE0_clEvEUlfE_St5arrayIPcLm2EELi4E23TrivialOffsetCalculatorILi1EjESB_NS0_6memory12LoadWithCastILi1EEENSC_13StoreWithCastILi1EEEEEviT_T0_T2_T3_T4_T5_:
	.zero		396


//--------------------- .nv.constant0._ZN2at6native18elementwise_kernelILi128ELi2EZNS0_22gpu_kernel_impl_nocastIZZZNS0_16atan_kernel_cudaERNS_18TensorIteratorBaseEENKUlvE0_clEvENKUlvE0_clEvEUlfE_EEvS4_RKT_EUliE_EEviT1_ --------------------------
	.section	.nv.constant0._ZN2at6native18elementwise_kernelILi128ELi2EZNS0_22gpu_kernel_impl_nocastIZZZNS0_16atan_kernel_cudaERNS_18TensorIteratorBaseEENKUlvE0_clEvENKUlvE0_clEvEUlfE_EEvS4_RKT_EUliE_EEviT1_,"a",@progbits
	.sectionflags	@""
	.align	4
.nv.constant0._ZN2at6native18elementwise_kernelILi128ELi2EZNS0_22gpu_kernel_impl_nocastIZZZNS0_16atan_kernel_cudaERNS_18TensorIteratorBaseEENKUlvE0_clEvENKUlvE0_clEvEUlfE_EEvS4_RKT_EUliE_EEviT1_:
	.zero		896


//--------------------- .nv.constant0._ZN2at6native27unrolled_elementwise_kernelIZZZNS0_16atan_kernel_cudaERNS_18TensorIteratorBaseEENKUlvE0_clEvENKUlvE0_clEvEUlfE_St5arrayIPcLm2EELi4E23TrivialOffsetCalculatorILi1EjESB_NS0_6memory15LoadWithoutCastENSC_16StoreWithoutCastEEEviT_T0_T2_T3_T4_T5_ --------------------------
	.section	.nv.constant0._ZN2at6native27unrolled_elementwise_kernelIZZZNS0_16atan_kernel_cudaERNS_18TensorIteratorBaseEENKUlvE0_clEvENKUlvE0_clEvEUlfE_St5arrayIPcLm2EELi4E23TrivialOffsetCalculatorILi1EjESB_NS0_6memory15LoadWithoutCastENSC_16StoreWithoutCastEEEviT_T0_T2_T3_T4_T5_,"a",@progbits
	.sectionflags	@""
	.align	4
.nv.constant0._ZN2at6native27unrolled_elementwise_kernelIZZZNS0_16atan_kernel_cudaERNS_18TensorIteratorBaseEENKUlvE0_clEvENKUlvE0_clEvEUlfE_St5arrayIPcLm2EELi4E23TrivialOffsetCalculatorILi1EjESB_NS0_6memory15LoadWithoutCastENSC_16StoreWithoutCastEEEviT_T0_T2_T3_T4_T5_:
	.zero		380


//--------------------- .nv.constant0._ZN2at6native29vectorized_elementwise_kernelILi2EZZZNS0_16atan_kernel_cudaERNS_18TensorIteratorBaseEENKUlvE0_clEvENKUlvE0_clEvEUlfE_St5arrayIPcLm2EEEEviT0_T1_ --------------------------
	.section	.nv.constant0._ZN2at6native29vectorized_elementwise_kernelILi2EZZZNS0_16atan_kernel_cudaERNS_18TensorIteratorBaseEENKUlvE0_clEvENKUlvE0_clEvEUlfE_St5arrayIPcLm2EEEEviT0_T1_,"a",@progbits
	.sectionflags	@""
	.align	4
.nv.constant0._ZN2at6native29vectorized_elementwise_kernelILi2EZZZNS0_16atan_kernel_cudaERNS_18TensorIteratorBaseEENKUlvE0_clEvENKUlvE0_clEvEUlfE_St5arrayIPcLm2EEEEviT0_T1_:
	.zero		376


//--------------------- .nv.constant0._ZN2at6native29vectorized_elementwise_kernelILi4EZZZNS0_16atan_kernel_cudaERNS_18TensorIteratorBaseEENKUlvE0_clEvENKUlvE0_clEvEUlfE_St5arrayIPcLm2EEEEviT0_T1_ --------------------------
	.section	.nv.constant0._ZN2at6native29vectorized_elementwise_kernelILi4EZZZNS0_16atan_kernel_cudaERNS_18TensorIteratorBaseEENKUlvE0_clEvENKUlvE0_clEvEUlfE_St5arrayIPcLm2EEEEviT0_T1_,"a",@progbits
	.sectionflags	@""
	.align	4
.nv.constant0._ZN2at6native29vectorized_elementwise_kernelILi4EZZZNS0_16atan_kernel_cudaERNS_18TensorIteratorBaseEENKUlvE0_clEvENKUlvE0_clEvEUlfE_St5arrayIPcLm2EEEEviT0_T1_:
	.zero		376


//--------------------- .nv.constant0._ZN2at6native29vectorized_elementwise_kernelILi8EZZZNS0_16atan_kernel_cudaERNS_18TensorIteratorBaseEENKUlvE0_clEvENKUlvE0_clEvEUlfE_St5arrayIPcLm2EEEEviT0_T1_ --------------------------
	.section	.nv.constant0._ZN2at6native29vectorized_elementwise_kernelILi8EZZZNS0_16atan_kernel_cudaERNS_18TensorIteratorBaseEENKUlvE0_clEvENKUlvE0_clEvEUlfE_St5arrayIPcLm2EEEEviT0_T1_,"a",@progbits
	.sectionflags	@""
	.align	4
.nv.constant0._ZN2at6native29vectorized_elementwise_kernelILi8EZZZNS0_16atan_kernel_cudaERNS_18TensorIteratorBaseEENKUlvE0_clEvENKUlvE0_clEvEUlfE_St5arrayIPcLm2EEEEviT0_T1_:
	.zero		376


//--------------------- .nv.constant2._ZN2at6native18elementwise_kernelILi128ELi4EZNS0_15gpu_kernel_implIZZZNS0_16atan_kernel_cudaERNS_18TensorIteratorBaseEENKUlvE0_clEvENKUlvE_clEvEUldE_EEvS4_RKT_EUliE_EEviT1_ --------------------------
	.section	.nv.constant2._ZN2at6native18elementwise_kernelILi128ELi4EZNS0_15gpu_kernel_implIZZZNS0_16atan_kernel_cudaERNS_18TensorIteratorBaseEENKUlvE0_clEvENKUlvE_clEvEUldE_EEvS4_RKT_EUliE_EEviT1_,"a",@progbits
	.sectionflags	@""
	.align	4
.nv.constant2._ZN2at6native18elementwise_kernelILi128ELi4EZNS0_15gpu_kernel_implIZZZNS0_16atan_kernel_cudaERNS_18TensorIteratorBaseEENKUlvE0_clEvENKUlvE_clEvEUldE_EEvS4_RKT_EUliE_EEviT1_:
        /*0000*/ 	.byte	0x49, 0x5b, 0xb6, 0xdb, 0x63, 0x3b, 0x2d, 0x3f, 0x2e, 0x08, 0xde, 0x8d, 0x78, 0x12, 0x53, 0xbf
        /* <DEDUP_REMOVED lines=9> */


//--------------------- .nv.constant0._ZN2at6native18elementwise_kernelILi128ELi4EZNS0_15gpu_kernel_implIZZZNS0_16atan_kernel_cudaERNS_18TensorIteratorBaseEENKUlvE0_clEvENKUlvE_clEvEUldE_EEvS4_RKT_EUliE_EEviT1_ --------------------------
	.section	.nv.constant0._ZN2at6native18elementwise_kernelILi128ELi4EZNS0_15gpu_kernel_implIZZZNS0_16atan_kernel_cudaERNS_18TensorIteratorBaseEENKUlvE0_clEvENKUlvE_clEvEUldE_EEvS4_RKT_EUliE_EEviT1_,"a",@progbits
	.sectionflags	@""
	.align	4
.nv.constant0._ZN2at6native18elementwise_kernelILi128ELi4EZNS0_15gpu_kernel_implIZZZNS0_16atan_kernel_cudaERNS_18TensorIteratorBaseEENKUlvE0_clEvENKUlvE_clEvEUldE_EEvS4_RKT_EUliE_EEviT1_:
	.zero		896


//--------------------- .nv.constant2._ZN2at6native27unrolled_elementwise_kernelIZZZNS0_16atan_kernel_cudaERNS_18TensorIteratorBaseEENKUlvE0_clEvENKUlvE_clEvEUldE_St5arrayIPcLm2EELi4E23TrivialOffsetCalculatorILi1EjESB_NS0_6memory12LoadWithCastILi1EEENSC_13StoreWithCastILi1EEEEEviT_T0_T2_T3_T4_T5_ --------------------------
	.section	.nv.constant2._ZN2at6native27unrolled_elementwise_kernelIZZZNS0_16atan_kernel_cudaERNS_18TensorIteratorBaseEENKUlvE0_clEvENKUlvE_clEvEUldE_St5arrayIPcLm2EELi4E23TrivialOffsetCalculatorILi1EjESB_NS0_6memory12LoadWithCastILi1EEENSC_13StoreWithCastILi1EEEEEviT_T0_T2_T3_T4_T5_,"a",@progbits
	.sectionflags	@""
	.align	4
.nv.constant2._ZN2at6native27unrolled_elementwise_kernelIZZZNS0_16atan_kernel_cudaERNS_18TensorIteratorBaseEENKUlvE0_clEvENKUlvE_clEvEUldE_St5arrayIPcLm2EELi4E23TrivialOffsetCalculatorILi1EjESB_NS0_6memory12LoadWithCastILi1EEENSC_13StoreWithCastILi1EEEEEviT_T0_T2_T3_T4_T5_:
        /* <DEDUP_REMOVED lines=10> */


//--------------------- .nv.constant0._ZN2at6native27unrolled_elementwise_kernelIZZZNS0_16atan_kernel_cudaERNS_18TensorIteratorBaseEENKUlvE0_clEvENKUlvE_clEvEUldE_St5arrayIPcLm2EELi4E23TrivialOffsetCalculatorILi1EjESB_NS0_6memory12LoadWithCastILi1EEENSC_13StoreWithCastILi1EEEEEviT_T0_T2_T3_T4_T5_ --------------------------
	.section	.nv.constant0._ZN2at6native27unrolled_elementwise_kernelIZZZNS0_16atan_kernel_cudaERNS_18TensorIteratorBaseEENKUlvE0_clEvENKUlvE_clEvEUldE_St5arrayIPcLm2EELi4E23TrivialOffsetCalculatorILi1EjESB_NS0_6memory12LoadWithCastILi1EEENSC_13StoreWithCastILi1EEEEEviT_T0_T2_T3_T4_T5_,"a",@progbits
	.sectionflags	@""
	.align	4
.nv.constant0._ZN2at6native27unrolled_elementwise_kernelIZZZNS0_16atan_kernel_cudaERNS_18TensorIteratorBaseEENKUlvE0_clEvENKUlvE_clEvEUldE_St5arrayIPcLm2EELi4E23TrivialOffsetCalculatorILi1EjESB_NS0_6memory12LoadWithCastILi1EEENSC_13StoreWithCastILi1EEEEEviT_T0_T2_T3_T4_T5_:
	.zero		396


//--------------------- .nv.constant2._ZN2at6native18elementwise_kernelILi128ELi2EZNS0_22gpu_kernel_impl_nocastIZZZNS0_16atan_kernel_cudaERNS_18TensorIteratorBaseEENKUlvE0_clEvENKUlvE_clEvEUldE_EEvS4_RKT_EUliE_EEviT1_ --------------------------
	.section	.nv.constant2._ZN2at6native18elementwise_kernelILi128ELi2EZNS0_22gpu_kernel_impl_nocastIZZZNS0_16atan_kernel_cudaERNS_18TensorIteratorBaseEENKUlvE0_clEvENKUlvE_clEvEUldE_EEvS4_RKT_EUliE_EEviT1_,"a",@progbits
	.sectionflags	@""
	.align	4
.nv.constant2._ZN2at6native18elementwise_kernelILi128ELi2EZNS0_22gpu_kernel_impl_nocastIZZZNS0_16atan_kernel_cudaERNS_18TensorIteratorBaseEENKUlvE0_clEvENKUlvE_clEvEUldE_EEvS4_RKT_EUliE_EEviT1_:
        /* <DEDUP_REMOVED lines=9> */
        /*0090*/ 	.byte	0x18, 0x2d, 0x44, 0x54, 0xfb, 0x21, 0xf9, 0x3f


//--------------------- .nv.constant0._ZN2at6native18elementwise_kernelILi128ELi2EZNS0_22gpu_kernel_impl_nocastIZZZNS0_16atan_kernel_cudaERNS_18TensorIteratorBaseEENKUlvE0_clEvENKUlvE_clEvEUldE_EEvS4_RKT_EUliE_EEviT1_ --------------------------
	.section	.nv.constant0._ZN2at6native18elementwise_kernelILi128ELi2EZNS0_22gpu_kernel_impl_nocastIZZZNS0_16atan_kernel_cudaERNS_18TensorIteratorBaseEENKUlvE0_clEvENKUlvE_clEvEUldE_EEvS4_RKT_EUliE_EEviT1_,"a",@progbits
	.sectionflags	@""
	.align	4
.nv.constant0._ZN2at6native18elementwise_kernelILi128ELi2EZNS0_22gpu_kernel_impl_nocastIZZZNS0_16atan_kernel_cudaERNS_18TensorIteratorBaseEENKUlvE0_clEvENKUlvE_clEvEUldE_EEvS4_RKT_EUliE_EEviT1_:
	.zero		896


//--------------------- .nv.constant2._ZN2at6native27unrolled_elementwise_kernelIZZZNS0_16atan_kernel_cudaERNS_18TensorIteratorBaseEENKUlvE0_clEvENKUlvE_clEvEUldE_St5arrayIPcLm2EELi4E23TrivialOffsetCalculatorILi1EjESB_NS0_6memory15LoadWithoutCastENSC_16StoreWithoutCastEEEviT_T0_T2_T3_T4_T5_ --------------------------
	.section	.nv.constant2._ZN2at6native27unrolled_elementwise_kernelIZZZNS0_16atan_kernel_cudaERNS_18TensorIteratorBaseEENKUlvE0_clEvENKUlvE_clEvEUldE_St5arrayIPcLm2EELi4E23TrivialOffsetCalculatorILi1EjESB_NS0_6memory15LoadWithoutCastENSC_16StoreWithoutCastEEEviT_T0_T2_T3_T4_T5_,"a",@progbits
	.sectionflags	@""
	.align	4
.nv.constant2._ZN2at6native27unrolled_elementwise_kernelIZZZNS0_16atan_kernel_cudaERNS_18TensorIteratorBaseEENKUlvE0_clEvENKUlvE_clEvEUldE_St5arrayIPcLm2EELi4E23TrivialOffsetCalculatorILi1EjESB_NS0_6memory15LoadWithoutCastENSC_16StoreWithoutCastEEEviT_T0_T2_T3_T4_T5_:
        /* <DEDUP_REMOVED lines=10> */


//--------------------- .nv.constant0._ZN2at6native27unrolled_elementwise_kernelIZZZNS0_16atan_kernel_cudaERNS_18TensorIteratorBaseEENKUlvE0_clEvENKUlvE_clEvEUldE_St5arrayIPcLm2EELi4E23TrivialOffsetCalculatorILi1EjESB_NS0_6memory15LoadWithoutCastENSC_16StoreWithoutCastEEEviT_T0_T2_T3_T4_T5_ --------------------------
	.section	.nv.constant0._ZN2at6native27unrolled_elementwise_kernelIZZZNS0_16atan_kernel_cudaERNS_18TensorIteratorBaseEENKUlvE0_clEvENKUlvE_clEvEUldE_St5arrayIPcLm2EELi4E23TrivialOffsetCalculatorILi1EjESB_NS0_6memory15LoadWithoutCastENSC_16StoreWithoutCastEEEviT_T0_T2_T3_T4_T5_,"a",@progbits
	.sectionflags	@""
	.align	4
.nv.constant0._ZN2at6native27unrolled_elementwise_kernelIZZZNS0_16atan_kernel_cudaERNS_18TensorIteratorBaseEENKUlvE0_clEvENKUlvE_clEvEUldE_St5arrayIPcLm2EELi4E23TrivialOffsetCalculatorILi1EjESB_NS0_6memory15LoadWithoutCastENSC_16StoreWithoutCastEEEviT_T0_T2_T3_T4_T5_:
	.zero		380


//--------------------- .nv.constant2._ZN2at6native29vectorized_elementwise_kernelILi2EZZZNS0_16atan_kernel_cudaERNS_18TensorIteratorBaseEENKUlvE0_clEvENKUlvE_clEvEUldE_St5arrayIPcLm2EEEEviT0_T1_ --------------------------
	.section	.nv.constant2._ZN2at6native29vectorized_elementwise_kernelILi2EZZZNS0_16atan_kernel_cudaERNS_18TensorIteratorBaseEENKUlvE0_clEvENKUlvE_clEvEUldE_St5arrayIPcLm2EEEEviT0_T1_,"a",@progbits
	.sectionflags	@""
	.align	4
.nv.constant2._ZN2at6native29vectorized_elementwise_kernelILi2EZZZNS0_16atan_kernel_cudaERNS_18TensorIteratorBaseEENKUlvE0_clEvENKUlvE_clEvEUldE_St5arrayIPcLm2EEEEviT0_T1_:
        /* <DEDUP_REMOVED lines=10> */


//--------------------- .nv.constant0._ZN2at6native29vectorized_elementwise_kernelILi2EZZZNS0_16atan_kernel_cudaERNS_18TensorIteratorBaseEENKUlvE0_clEvENKUlvE_clEvEUldE_St5arrayIPcLm2EEEEviT0_T1_ --------------------------
	.section	.nv.constant0._ZN2at6native29vectorized_elementwise_kernelILi2EZZZNS0_16atan_kernel_cudaERNS_18TensorIteratorBaseEENKUlvE0_clEvENKUlvE_clEvEUldE_St5arrayIPcLm2EEEEviT0_T1_,"a",@progbits
	.sectionflags	@""
	.align	4
.nv.constant0._ZN2at6native29vectorized_elementwise_kernelILi2EZZZNS0_16atan_kernel_cudaERNS_18TensorIteratorBaseEENKUlvE0_clEvENKUlvE_clEvEUldE_St5arrayIPcLm2EEEEviT0_T1_:
	.zero		376


//--------------------- .nv.constant2._ZN2at6native29vectorized_elementwise_kernelILi4EZZZNS0_16atan_kernel_cudaERNS_18TensorIteratorBaseEENKUlvE0_clEvENKUlvE_clEvEUldE_St5arrayIPcLm2EEEEviT0_T1_ --------------------------
	.section	.nv.constant2._ZN2at6native29vectorized_elementwise_kernelILi4EZZZNS0_16atan_kernel_cudaERNS_18TensorIteratorBaseEENKUlvE0_clEvENKUlvE_clEvEUldE_St5arrayIPcLm2EEEEviT0_T1_,"a",@progbits
	.sectionflags	@""
	.align	4
.nv.constant2._ZN2at6native29vectorized_elementwise_kernelILi4EZZZNS0_16atan_kernel_cudaERNS_18TensorIteratorBaseEENKUlvE0_clEvENKUlvE_clEvEUldE_St5arrayIPcLm2EEEEviT0_T1_:
        /* <DEDUP_REMOVED lines=10> */


//--------------------- .nv.constant0._ZN2at6native29vectorized_elementwise_kernelILi4EZZZNS0_16atan_kernel_cudaERNS_18TensorIteratorBaseEENKUlvE0_clEvENKUlvE_clEvEUldE_St5arrayIPcLm2EEEEviT0_T1_ --------------------------
	.section	.nv.constant0._ZN2at6native29vectorized_elementwise_kernelILi4EZZZNS0_16atan_kernel_cudaERNS_18TensorIteratorBaseEENKUlvE0_clEvENKUlvE_clEvEUldE_St5arrayIPcLm2EEEEviT0_T1_,"a",@progbits
	.sectionflags	@""
	.align	4
.nv.constant0._ZN2at6native29vectorized_elementwise_kernelILi4EZZZNS0_16atan_kernel_cudaERNS_18TensorIteratorBaseEENKUlvE0_clEvENKUlvE_clEvEUldE_St5arrayIPcLm2EEEEviT0_T1_:
	.zero		376


//--------------------- .nv.constant0._ZN2at6native29vectorized_elementwise_kernelILi8EZZZNS0_16atan_kernel_cudaERNS_18TensorIteratorBaseEENKUlvE0_clEvENKUlvE_clEvEUldE_St5arrayIPcLm2EEEEviT0_T1_ --------------------------
	.section	.nv.constant0._ZN2at6native29vectorized_elementwise_kernelILi8EZZZNS0_16atan_kernel_cudaERNS_18TensorIteratorBaseEENKUlvE0_clEvENKUlvE_clEvEUldE_St5arrayIPcLm2EEEEviT0_T1_,"a",@progbits
	.sectionflags	@""
	.align	4
.nv.constant0._ZN2at6native29vectorized_elementwise_kernelILi8EZZZNS0_16atan_kernel_cudaERNS_18TensorIteratorBaseEENKUlvE0_clEvENKUlvE_clEvEUldE_St5arrayIPcLm2EEEEviT0_T1_:
	.zero		376


//--------------------- .text._ZN2at6native18elementwise_kernelILi128ELi4EZNS0_15gpu_kernel_implIZZZNS0_16atan_kernel_cudaERNS_18TensorIteratorBaseEENKUlvE0_clEvENKUlvE2_clEvEUlN3c108BFloat16EE_EEvS4_RKT_EUliE_EEviT1_ --------------------------
	.section	.text._ZN2at6native18elementwise_kernelILi128ELi4EZNS0_15gpu_kernel_implIZZZNS0_16atan_kernel_cudaERNS_18TensorIteratorBaseEENKUlvE0_clEvENKUlvE2_clEvEUlN3c108BFloat16EE_EEvS4_RKT_EUliE_EEviT1_,"ax",@progbits
	.sectioninfo	@"SHI_REGISTERS=26"
	.align	128
        .global         _ZN2at6native18elementwise_kernelILi128ELi4EZNS0_15gpu_kernel_implIZZZNS0_16atan_kernel_cudaERNS_18TensorIteratorBaseEENKUlvE0_clEvENKUlvE2_clEvEUlN3c108BFloat16EE_EEvS4_RKT_EUliE_EEviT1_
        .type           _ZN2at6native18elementwise_kernelILi128ELi4EZNS0_15gpu_kernel_implIZZZNS0_16atan_kernel_cudaERNS_18TensorIteratorBaseEENKUlvE0_clEvENKUlvE2_clEvEUlN3c108BFloat16EE_EEvS4_RKT_EUliE_EEviT1_,@function
        .size           _ZN2at6native18elementwise_kernelILi128ELi4EZNS0_15gpu_kernel_implIZZZNS0_16atan_kernel_cudaERNS_18TensorIteratorBaseEENKUlvE0_clEvENKUlvE2_clEvEUlN3c108BFloat16EE_EEvS4_RKT_EUliE_EEviT1_,(.L_x_2513 - _ZN2at6native18elementwise_kernelILi128ELi4EZNS0_15gpu_kernel_implIZZZNS0_16atan_kernel_cudaERNS_18TensorIteratorBaseEENKUlvE0_clEvENKUlvE2_clEvEUlN3c108BFloat16EE_EEvS4_RKT_EUliE_EEviT1_)
        .other          _ZN2at6native18elementwise_kernelILi128ELi4EZNS0_15gpu_kernel_implIZZZNS0_16atan_kernel_cudaERNS_18TensorIteratorBaseEENKUlvE0_clEvENKUlvE2_clEvEUlN3c108BFloat16EE_EEvS4_RKT_EUliE_EEviT1_,@"STO_CUDA_ENTRY STV_DEFAULT"
_ZN2at6native18elementwise_kernelILi128ELi4EZNS0_15gpu_kernel_implIZZZNS0_16atan_kernel_cudaERNS_18TensorIteratorBaseEENKUlvE0_clEvENKUlvE2_clEvEUlN3c108BFloat16EE_EEvS4_RKT_EUliE_EEviT1_:
.text._ZN2at6native18elementwise_kernelILi128ELi4EZNS0_15gpu_kernel_implIZZZNS0_16atan_kernel_cudaERNS_18TensorIteratorBaseEENKUlvE0_clEvENKUlvE2_clEvEUlN3c108BFloat16EE_EEvS4_RKT_EUliE_EEviT1_:
[----:B------:R-:W-:Y:S02]  /*0000*/  IMAD.MOV.U32 R1, RZ, RZ, c[0x0][0x28] ;  /* 0x00000a00ff017624 */ /* 0x000fe400078e00ff */
[----:B------:R-:W0:Y:S01]  /*0010*/  S2R R18, SR_CTAID.X ;  /* 0x0000000000127919 */ /* 0x000e220000002500 */
[----:B------:R-:W-:Y:S01]  /*0020*/  ULDC.64 UR36, c[0x0][0x118] ;  /* 0x0000460000247ab9 */ /* 0x000fe20000000a00 */
[----:B------:R-:W-:Y:S02]  /*0030*/  BSSY B6, `(.L_x_0) ;  /* 0x00002f5000067945 */ /* 0x000fe40003800000 */
[----:B------:R-:W0:Y:S02]  /*0040*/  S2R R23, SR_TID.X ;  /* 0x0000000000177919 */ /* 0x000e240000002100 */
[----:B0-----:R-:W-:-:S05]  /*0050*/  IMAD R19, R18, 0x200, R23 ;  /* 0x0000020012137824 */ /* 0x001fca00078e0217 */
[----:B------:R-:W-:-:S13]  /*0060*/  ISETP.GE.AND P0, PT, R19, c[0x0][0x160], PT ;  /* 0x0000580013007a0c */ /* 0x000fda0003f06270 */
[----:B------:R-:W-:Y:S05]  /*0070*/  @P0 BRA `(.L_x_1) ;  /* 0x00002f0000000947 */ /* 0x000fea0003800000 */
[----:B------:R-:W-:Y:S01]  /*0080*/  ISETP.NE.AND P0, PT, RZ, c[0x0][0x168], PT ;  /* 0x00005a00ff007a0c */ /* 0x000fe20003f05270 */
[----:B------:R-:W-:Y:S02]  /*0090*/  IMAD.MOV.U32 R0, RZ, RZ, RZ ;  /* 0x000000ffff007224 */ /* 0x000fe400078e00ff */
[----:B------:R-:W-:-:S10]  /*00a0*/  IMAD.MOV.U32 R16, RZ, RZ, RZ ;  /* 0x000000ffff107224 */ /* 0x000fd400078e00ff */
[----:B------:R-:W-:Y:S05]  /*00b0*/  @!P0 BRA `(.L_x_2) ;  /* 0x00000e2000008947 */ /* 0x000fea0003800000 */
[----:B------:R-:W-:Y:S02]  /*00c0*/  IMAD.MOV.U32 R2, RZ, RZ, RZ ;  /* 0x000000ffff027224 */ /* 0x000fe400078e00ff */
[----:B------:R-:W-:Y:S02]  /*00d0*/  IMAD.MOV.U32 R3, RZ, RZ, R19 ;  /* 0x000000ffff037224 */ /* 0x000fe400078e0013 */
[----:B------:R-:W-:Y:S02]  /*00e0*/  IMAD.MOV.U32 R6, RZ, RZ, c[0x0][0x168] ;  /* 0x00005a00ff067624 */ /* 0x000fe400078e00ff */
[----:B------:R-:W-:-:S03]  /*00f0*/  IMAD.HI.U32 R4, R19, c[0x0][0x170], R2 ;  /* 0x00005c0013047a27 */ /* 0x000fc600078e0002 */
[----:B------:R-:W-:Y:S02]  /*0100*/  ISETP.NE.AND P0, PT, R6, 0x1, PT ;  /* 0x000000010600780c */ /* 0x000fe40003f05270 */
[----:B------:R-:W-:-:S05]  /*0110*/  SHF.R.U32.HI R5, RZ, c[0x0][0x174], R4 ;  /* 0x00005d00ff057a19 */ /* 0x000fca0000011604 */
[----:B------:R-:W-:-:S04]  /*0120*/  IMAD.MOV R0, RZ, RZ, -R5 ;  /* 0x000000ffff007224 */ /* 0x000fc800078e0a05 */
[----:B------:R-:W-:-:S04]  /*0130*/  IMAD R19, R0, c[0x0][0x16c], R19 ;  /* 0x00005b0000137a24 */ /* 0x000fc800078e0213 */
[C---:B------:R-:W-:Y:S02]  /*0140*/  IMAD R16, R19.reuse, c[0x0][0x298], RZ ;  /* 0x0000a60013107a24 */ /* 0x040fe400078e02ff */
[----:B------:R-:W-:Y:S01]  /*0150*/  IMAD R0, R19, c[0x0][0x29c], RZ ;  /* 0x0000a70013007a24 */ /* 0x000fe200078e02ff */
[----:B------:R-:W-:Y:S05]  /*0160*/  @!P0 BRA `(.L_x_2) ;  /* 0x00000d7000008947 */ /* 0x000fea0003800000 */
[----:B------:R-:W-:Y:S01]  /*0170*/  IMAD.MOV.U32 R4, RZ, RZ, RZ ;  /* 0x000000ffff047224 */ /* 0x000fe200078e00ff */
[----:B------:R-:W-:-:S03]  /*0180*/  ISETP.NE.AND P0, PT, R6, 0x2, PT ;  /* 0x000000020600780c */ /* 0x000fc60003f05270 */
[----:B------:R-:W-:-:S05]  /*0190*/  IMAD.HI.U32 R2, R5, c[0x0][0x17c], R4 ;  /* 0x00005f0005027a27 */ /* 0x000fca00078e0004 */
[----:B------:R-:W-:-:S05]  /*01a0*/  SHF.R.U32.HI R3, RZ, c[0x0][0x180], R2 ;  /* 0x00006000ff037a19 */ /* 0x000fca0000011602 */
[----:B------:R-:W-:-:S04]  /*01b0*/  IMAD.MOV R4, RZ, RZ, -R3 ;  /* 0x000000ffff047224 */ /* 0x000fc800078e0a03 */
[----:B------:R-:W-:-:S04]  /*01c0*/  IMAD R4, R4, c[0x0][0x178], R5 ;  /* 0x00005e0004047a24 */ /* 0x000fc800078e0205 */
[C---:B------:R-:W-:Y:S02]  /*01d0*/  IMAD R16, R4.reuse, c[0x0][0x2a0], RZ ;  /* 0x0000a80004107a24 */ /* 0x040fe400078e02ff */
[----:B------:R-:W-:Y:S02]  /*01e0*/  IMAD R0, R4, c[0x0][0x2a4], RZ ;  /* 0x0000a90004007a24 */ /* 0x000fe400078e02ff */
[C---:B------:R-:W-:Y:S02]  /*01f0*/  IMAD R16, R19.reuse, c[0x0][0x298], R16 ;  /* 0x0000a60013107a24 */ /* 0x040fe400078e0210 */
[----:B------:R-:W-:Y:S01]  /*0200*/  IMAD R0, R19, c[0x0][0x29c], R0 ;  /* 0x0000a70013007a24 */ /* 0x000fe200078e0200 */
[----:B------:R-:W-:Y:S05]  /*0210*/  @!P0 BRA `(.L_x_2) ;  /* 0x00000cc000008947 */ /* 0x000fea0003800000 */
[----:B------:R-:W-:Y:S01]  /*0220*/  IMAD.MOV.U32 R2, RZ, RZ, RZ ;  /* 0x000000ffff027224 */ /* 0x000fe200078e00ff */
[----:B------:R-:W-:-:S03]  /*0230*/  ISETP.NE.AND P0, PT, R6, 0x3, PT ;  /* 0x000000030600780c */ /* 0x000fc60003f05270 */
[----:B------:R-:W-:-:S05]  /*0240*/  IMAD.HI.U32 R4, R3, c[0x0][0x188], R2 ;  /* 0x0000620003047a27 */ /* 0x000fca00078e0002 */
[----:B------:R-:W-:-:S05]  /*0250*/  SHF.R.U32.HI R5, RZ, c[0x0][0x18c], R4 ;  /* 0x00006300ff057a19 */ /* 0x000fca0000011604 */
[----:B------:R-:W-:-:S04]  /*0260*/  IMAD.MOV R2, RZ, RZ, -R5 ;  /* 0x000000ffff027224 */ /* 0x000fc800078e0a05 */
[----:B------:R-:W-:-:S04]  /*0270*/  IMAD R3, R2, c[0x0][0x184], R3 ;  /* 0x0000610002037a24 */ /* 0x000fc800078e0203 */
        /* <DEDUP_REMOVED lines=183> */
[----:B------:R-:W-:Y:S01]  /*0df0*/  ISETP.NE.AND P0, PT, R6, 0x18, PT ;  /* 0x000000180600780c */ /* 0x000fe20003f05270 */
[----:B------:R-:W-:-:S04]  /*0e00*/  IMAD.MOV.U32 R4, RZ, RZ, RZ ;  /* 0x000000ffff047224 */ /* 0x000fc800078e00ff */
[----:B------:R-:W-:-:S05]  /*0e10*/  IMAD.HI.U32 R2, R5, c[0x0][0x284], R4 ;  /* 0x0000a10005027a27 */ /* 0x000fca00078e0004 */
[----:B------:R-:W-:-:S03]  /*0e20*/  SHF.R.U32.HI R3, RZ, c[0x0][0x288], R2 ;  /* 0x0000a200ff037a19 */ /* 0x000fc60000011602 */
[----:B------:R-:W-:Y:S02]  /*0e30*/  @P0 IMAD.MOV.U32 R2, RZ, RZ, RZ ;  /* 0x000000ffff020224 */ /* 0x000fe400078e00ff */
[--C-:B------:R-:W-:Y:S02]  /*0e40*/  IMAD.MOV R4, RZ, RZ, -R3.reuse ;  /* 0x000000ffff047224 */ /* 0x100fe400078e0a03 */
[----:B------:R-:W-:-:S04]  /*0e50*/  @P0 IMAD.HI.U32 R2, R3, c[0x0][0x290], R2 ;  /* 0x0000a40003020a27 */ /* 0x000fc800078e0002 */
[----:B------:R-:W-:Y:S01]  /*0e60*/  IMAD R5, R4, c[0x0][0x280], R5 ;  /* 0x0000a00004057a24 */ /* 0x000fe200078e0205 */
[----:B------:R-:W-:-:S03]  /*0e70*/  @P0 SHF.R.U32.HI R2, RZ, c[0x0][0x294], R2 ;  /* 0x0000a500ff020a19 */ /* 0x000fc60000011602 */
[C---:B------:R-:W-:Y:S02]  /*0e80*/  IMAD R16, R5.reuse, c[0x0][0x350], R16 ;  /* 0x0000d40005107a24 */ /* 0x040fe400078e0210 */
[----:B------:R-:W-:Y:S02]  /*0e90*/  @P0 IMAD.MOV R2, RZ, RZ, -R2 ;  /* 0x000000ffff020224 */ /* 0x000fe400078e0a02 */
[----:B------:R-:W-:Y:S02]  /*0ea0*/  IMAD R0, R5, c[0x0][0x354], R0 ;  /* 0x0000d50005007a24 */ /* 0x000fe400078e0200 */
[----:B------:R-:W-:-:S04]  /*0eb0*/  @P0 IMAD R3, R2, c[0x0][0x28c], R3 ;  /* 0x0000a30002030a24 */ /* 0x000fc800078e0203 */
[C---:B------:R-:W-:Y:S02]  /*0ec0*/  @P0 IMAD R16, R3.reuse, c[0x0][0x358], R16 ;  /* 0x0000d60003100a24 */ /* 0x040fe400078e0210 */
[----:B------:R-:W-:Y:S02]  /*0ed0*/  @P0 IMAD R0, R3, c[0x0][0x35c], R0 ;  /* 0x0000d70003000a24 */ /* 0x000fe400078e0200 */
.L_x_2:
[----:B------:R-:W0:Y:S01]  /*0ee0*/  LDC.U8 R5, c[0x0][0x372] ;  /* 0x0000dc80ff057b82 */ /* 0x000e220000000000 */
[----:B------:R-:W-:Y:S02]  /*0ef0*/  IADD3 R16, P1, R16, c[0x0][0x360], RZ ;  /* 0x0000d80010107a10 */ /* 0x000fe40007f3e0ff */
[----:B------:R-:W-:-:S03]  /*0f00*/  IADD3 R2, P2, R0, c[0x0][0x368], RZ ;  /* 0x0000da0000027a10 */ /* 0x000fc60007f5e0ff */
[----:B------:R-:W-:Y:S02]  /*0f10*/  IMAD.X R17, RZ, RZ, c[0x0][0x364], P1 ;  /* 0x0000d900ff117624 */ /* 0x000fe400008e06ff */
[----:B------:R-:W-:Y:S01]  /*0f20*/  IMAD.X R3, RZ, RZ, c[0x0][0x36c], P2 ;  /* 0x0000db00ff037624 */ /* 0x000fe200010e06ff */
[----:B0-----:R-:W-:-:S04]  /*0f30*/  PRMT R4, R5, 0x9910, RZ ;  /* 0x0000991005047816 */ /* 0x001fc800000000ff */
[----:B------:R-:W-:-:S13]  /*0f40*/  ISETP.GT.AND P0, PT, R4, 0x9, PT ;  /* 0x000000090400780c */ /* 0x000fda0003f04270 */
[----:B------:R-:W-:Y:S05]  /*0f50*/  @P0 BRA `(.L_x_3) ;  /* 0x0000042000000947 */ /* 0x000fea0003800000 */
[----:B------:R-:W-:-:S13]  /*0f60*/  ISETP.GT.AND P0, PT, R4, 0x4, PT ;  /* 0x000000040400780c */ /* 0x000fda0003f04270 */
[----:B------:R-:W-:Y:S05]  /*0f70*/  @P0 BRA `(.L_x_4) ;  /* 0x0000020000000947 */ /* 0x000fea0003800000 */
[----:B------:R-:W-:-:S13]  /*0f80*/  ISETP.GT.AND P0, PT, R4, 0x1, PT ;  /* 0x000000010400780c */ /* 0x000fda0003f04270 */
[----:B------:R-:W-:Y:S05]  /*0f90*/  @P0 BRA `(.L_x_5) ;  /* 0x000000c000000947 */ /* 0x000fea0003800000 */
[----:B------:R-:W-:-:S13]  /*0fa0*/  ISETP.NE.AND P0, PT, R5, RZ, PT ;  /* 0x000000ff0500720c */ /* 0x000fda0003f05270 */
[----:B------:R-:W-:Y:S05]  /*0fb0*/  @!P0 BRA `(.L_x_6) ;  /* 0x0000006000008947 */ /* 0x000fea0003800000 */
[----:B------:R-:W-:-:S13]  /*0fc0*/  ISETP.NE.AND P0, PT, R4, 0x1, PT ;  /* 0x000000010400780c */ /* 0x000fda0003f05270 */
[----:B------:R-:W-:Y:S05]  /*0fd0*/  @P0 BRA `(.L_x_7) ;  /* 0x00000cf000000947 */ /* 0x000fea0003800000 */
[----:B------:R-:W2:Y:S02]  /*0fe0*/  LDG.E.S8 R2, [R2.64] ;  /* 0x0000002402027981 */ /* 0x000ea4000c1e1300 */
[----:B--2---:R-:W0:Y:S02]  /*0ff0*/  I2F.S16 R0, R2 ;  /* 0x0000000200007306 */ /* 0x004e240000101400 */
[----:B0-----:R-:W-:Y:S01]  /*1000*/  F2FP.BF16.PACK_AB R0, RZ, R0 ;  /* 0x00000000ff00723e */ /* 0x001fe200000010ff */
[----:B------:R-:W-:Y:S05]  /*1010*/  BRA `(.L_x_8) ;  /* 0x00000e7000007947 */ /* 0x000fea0003800000 */
.L_x_6:
[----:B------:R-:W2:Y:S02]  /*1020*/  LDG.E.U8 R2, [R2.64] ;  /* 0x0000002402027981 */ /* 0x000ea4000c1e1100 */
[----:B--2---:R-:W0:Y:S02]  /*1030*/  I2F.U16 R0, R2 ;  /* 0x0000000200007306 */ /* 0x004e240000101000 */
[----:B0-----:R-:W-:Y:S01]  /*1040*/  F2FP.BF16.PACK_AB R0, RZ, R0 ;  /* 0x00000000ff00723e */ /* 0x001fe200000010ff */
[----:B------:R-:W-:Y:S05]  /*1050*/  BRA `(.L_x_8) ;  /* 0x00000e3000007947 */ /* 0x000fea0003800000 */
.L_x_5:
[----:B------:R-:W-:-:S13]  /*1060*/  ISETP.NE.AND P0, PT, R4, 0x2, PT ;  /* 0x000000020400780c */ /* 0x000fda0003f05270 */
[----:B------:R-:W-:Y:S05]  /*1070*/  @!P0 BRA `(.L_x_9) ;  /* 0x000000c000008947 */ /* 0x000fea0003800000 */
[----:B------:R-:W-:-:S13]  /*1080*/  ISETP.NE.AND P0, PT, R4, 0x3, PT ;  /* 0x000000030400780c */ /* 0x000fda0003f05270 */
[----:B------:R-:W-:Y:S05]  /*1090*/  @!P0 BRA `(.L_x_10) ;  /* 0x0000006000008947 */ /* 0x000fea0003800000 */
[----:B------:R-:W-:-:S13]  /*10a0*/  ISETP.NE.AND P0, PT, R4, 0x4, PT ;  /* 0x000000040400780c */ /* 0x000fda0003f05270 */
[----:B------:R-:W-:Y:S05]  /*10b0*/  @P0 BRA `(.L_x_7) ;  /* 0x00000c1000000947 */ /* 0x000fea0003800000 */
[----:B------:R-:W2:Y:S02]  /*10c0*/  LDG.E.64 R2, [R2.64] ;  /* 0x0000002402027981 */ /* 0x000ea4000c1e1b00 */
[----:B--2---:R-:W0:Y:S02]  /*10d0*/  I2F.S64 R0, R2 ;  /* 0x0000000200007312 */ /* 0x004e240000301400 */
[----:B0-----:R-:W-:Y:S01]  /*10e0*/  F2FP.BF16.PACK_AB R0, RZ, R0 ;  /* 0x00000000ff00723e */ /* 0x001fe200000010ff */
[----:B------:R-:W-:Y:S05]  /*10f0*/  BRA `(.L_x_8) ;  /* 0x00000d9000007947 */ /* 0x000fea0003800000 */
.L_x_10:
[----:B------:R-:W2:Y:S02]  /*1100*/  LDG.E R2, [R2.64] ;  /* 0x0000002402027981 */ /* 0x000ea4000c1e1900 */
[----:B--2---:R-:W0:Y:S02]  /*1110*/  I2F R0, R2 ;  /* 0x0000000200007306 */ /* 0x004e240000201400 */
[----:B0-----:R-:W-:Y:S01]  /*1120*/  F2FP.BF16.PACK_AB R0, RZ, R0 ;  /* 0x00000000ff00723e */ /* 0x001fe200000010ff */
[----:B------:R-:W-:Y:S05]  /*1130*/  BRA `(.L_x_8) ;  /* 0x00000d5000007947 */ /* 0x000fea0003800000 */
.L_x_9:
[----:B------:R-:W2:Y:S02]  /*1140*/  LDG.E.U16 R2, [R2.64] ;  /* 0x0000002402027981 */ /* 0x000ea4000c1e1500 */
[----:B--2---:R-:W0:Y:S02]  /*1150*/  I2F.S16 R0, R2 ;  /* 0x0000000200007306 */ /* 0x004e240000101400 */
[----:B0-----:R-:W-:Y:S01]  /*1160*/  F2FP.BF16.PACK_AB R0, RZ, R0 ;  /* 0x00000000ff00723e */ /* 0x001fe200000010ff */
[----:B------:R-:W-:Y:S05]  /*1170*/  BRA `(.L_x_8) ;  /* 0x00000d1000007947 */ /* 0x000fea0003800000 */
.L_x_4:
[----:B------:R-:W-:-:S13]  /*1180*/  ISETP.GT.AND P0, PT, R4, 0x6, PT ;  /* 0x000000060400780c */ /* 0x000fda0003f04270 */
[----:B------:R-:W-:Y:S05]  /*1190*/  @P0 BRA `(.L_x_11) ;  /* 0x000000b000000947 */ /* 0x000fea0003800000 */
[----:B------:R-:W-:-:S13]  /*11a0*/  ISETP.NE.AND P0, PT, R4, 0x5, PT ;  /* 0x000000050400780c */ /* 0x000fda0003f05270 */
[----:B------:R-:W-:Y:S05]  /*11b0*/  @!P0 BRA `(.L_x_12) ;  /* 0x0000005000008947 */ /* 0x000fea0003800000 */
[----:B------:R-:W-:-:S13]  /*11c0*/  ISETP.NE.AND P0, PT, R4, 0x6, PT ;  /* 0x000000060400780c */ /* 0x000fda0003f05270 */
[----:B------:R-:W-:Y:S05]  /*11d0*/  @P0 BRA `(.L_x_7) ;  /* 0x00000af000000947 */ /* 0x000fea0003800000 */
[----:B------:R-:W2:Y:S02]  /*11e0*/  LDG.E R2, [R2.64] ;  /* 0x0000002402027981 */ /* 0x000ea4000c1e1900 */
[----:B--2---:R-:W-:Y:S01]  /*11f0*/  F2FP.BF16.PACK_AB R0, RZ, R2 ;  /* 0x00000002ff00723e */ /* 0x004fe200000010ff */
[----:B------:R-:W-:Y:S05]  /*1200*/  BRA `(.L_x_8) ;  /* 0x00000c8000007947 */ /* 0x000fea0003800000 */
.L_x_12:
[----:B------:R-:W2:Y:S02]  /*1210*/  LDG.E.U16 R0, [R2.64] ;  /* 0x0000002402007981 */ /* 0x000ea4000c1e1500 */
[----:B--2---:R-:W-:-:S05]  /*1220*/  HADD2.F32 R0, -RZ, R0.H0_H0 ;  /* 0x20000000ff007230 */ /* 0x004fca0000004100 */
[----:B------:R-:W-:Y:S01]  /*1230*/  F2FP.BF16.PACK_AB R0, RZ, R0 ;  /* 0x00000000ff00723e */ /* 0x000fe200000010ff */
[----:B------:R-:W-:Y:S05]  /*1240*/  BRA `(.L_x_8) ;  /* 0x00000c4000007947 */ /* 0x000fea0003800000 */
.L_x_11:
[----:B------:R-:W-:-:S13]  /*1250*/  ISETP.NE.AND P0, PT, R4, 0x7, PT ;  /* 0x000000070400780c */ /* 0x000fda0003f05270 */
[----:B------:R-:W-:Y:S05]  /*1260*/  @!P0 BRA `(.L_x_13) ;  /* 0x000000b000008947 */ /* 0x000fea0003800000 */
[----:B------:R-:W-:-:S13]  /*1270*/  ISETP.NE.AND P0, PT, R4, 0x8, PT ;  /* 0x000000080400780c */ /* 0x000fda0003f05270 */
[----:B------:R-:W-:Y:S05]  /*1280*/  @!P0 BRA `(.L_x_14) ;  /* 0x0000005000008947 */ /* 0x000fea0003800000 */
[----:B------:R-:W-:-:S13]  /*1290*/  ISETP.NE.AND P0, PT, R4, 0x9, PT ;  /* 0x000000090400780c */ /* 0x000fda0003f05270 */
[----:B------:R-:W-:Y:S05]  /*12a0*/  @P0 BRA `(.L_x_7) ;  /* 0x00000a2000000947 */ /* 0x000fea0003800000 */
[----:B------:R-:W2:Y:S02]  /*12b0*/  LDG.E R2, [R2.64] ;  /* 0x0000002402027981 */ /* 0x000ea4000c1e1900 */
[----:B--2---:R-:W-:Y:S01]  /*12c0*/  F2FP.BF16.PACK_AB R0, RZ, R2 ;  /* 0x00000002ff00723e */ /* 0x004fe200000010ff */
[----:B------:R-:W-:Y:S05]  /*12d0*/  BRA `(.L_x_8) ;  /* 0x00000bb000007947 */ /* 0x000fea0003800000 */
.L_x_14:
[----:B------:R-:W2:Y:S02]  /*12e0*/  LDG.E.U16 R2, [R2.64] ;  /* 0x0000002402027981 */ /* 0x000ea4000c1e1500 */
[----:B--2---:R-:W-:-:S05]  /*12f0*/  HADD2.F32 R0, -RZ, R2.H0_H0 ;  /* 0x20000002ff007230 */ /* 0x004fca0000004100 */
[----:B------:R-:W-:Y:S01]  /*1300*/  F2FP.BF16.PACK_AB R0, RZ, R0 ;  /* 0x00000000ff00723e */ /* 0x000fe200000010ff */
[----:B------:R-:W-:Y:S05]  /*1310*/  BRA `(.L_x_8) ;  /* 0x00000b7000007947 */ /* 0x000fea0003800000 */
.L_x_13:
[----:B------:R-:W2:Y:S02]  /*1320*/  LDG.E.64 R2, [R2.64] ;  /* 0x0000002402027981 */ /* 0x000ea4000c1e1b00 */
[----:B--2---:R-:W0:Y:S01]  /*1330*/  F2F.F32.F64 R0, R2 ;  /* 0x0000000200007310 */ /* 0x004e220000301000 */
[----:B------:R-:W0:-:S14]  /*1340*/  DSETP.GEU.AND P0, PT, |R2|, c[0x2][0x0], PT ;  /* 0x008000000200762a */ /* 0x000e1c0003f0e200 */
[----:B0-----:R-:W-:-:S05]  /*1350*/  @!P0 FMUL R0, R0, 1.175494350822287508e-38 ;  /* 0x0080000000008820 */ /* 0x001fca0000400000 */
[----:B------:R-:W-:Y:S01]  /*1360*/  F2FP.BF16.PACK_AB R0, RZ, R0 ;  /* 0x00000000ff00723e */ /* 0x000fe200000010ff */
[----:B------:R-:W-:Y:S05]  /*1370*/  BRA `(.L_x_8) ;  /* 0x00000b1000007947 */ /* 0x000fea0003800000 */
.L_x_3:
[----:B------:R-:W-:-:S13]  /*1380*/  ISETP.GT.AND P0, PT, R4, 0x18, PT ;  /* 0x000000180400780c */ /* 0x000fda0003f04270 */
[----:B------:R-:W-:Y:S05]  /*1390*/  @P0 BRA `(.L_x_15) ;  /* 0x000003e000000947 */ /* 0x000fea0003800000 */
[----:B------:R-:W-:-:S13]  /*13a0*/  ISETP.GT.AND P0, PT, R4, 0xe, PT ;  /* 0x0000000e0400780c */ /* 0x000fda0003f04270 */
[----:B------:R-:W-:Y:S05]  /*13b0*/  @P0 BRA `(.L_x_16) ;  /* 0x000000f000000947 */ /* 0x000fea0003800000 */
[----:B------:R-:W-:-:S13]  /*13c0*/  ISETP.NE.AND P0, PT, R4, 0xa, PT ;  /* 0x0000000a0400780c */ /* 0x000fda0003f05270 */
[----:B------:R-:W-:Y:S05]  /*13d0*/  @!P0 BRA `(.L_x_17) ;  /* 0x0000007000008947 */ /* 0x000fea0003800000 */
[----:B------:R-:W-:-:S13]  /*13e0*/  ISETP.NE.AND P0, PT, R4, 0xb, PT ;  /* 0x0000000b0400780c */ /* 0x000fda0003f05270 */
[----:B------:R-:W-:Y:S05]  /*13f0*/  @P0 BRA `(.L_x_7) ;  /* 0x000008d000000947 */ /* 0x000fea0003800000 */
[----:B------:R-:W2:Y:S02]  /*1400*/  LDG.E.U8 R2, [R2.64] ;  /* 0x0000002402027981 */ /* 0x000ea4000c1e1100 */
[----:B--2---:R-:W-:-:S04]  /*1410*/  ISETP.NE.AND P0, PT, R2, RZ, PT ;  /* 0x000000ff0200720c */ /* 0x004fc80003f05270 */
[----:B------:R-:W-:-:S04]  /*1420*/  FSEL R0, RZ, 1, !P0 ;  /* 0x3f800000ff007808 */ /* 0x000fc80004000000 */
[----:B------:R-:W-:Y:S01]  /*1430*/  F2FP.BF16.PACK_AB R0, RZ, R0 ;  /* 0x00000000ff00723e */ /* 0x000fe200000010ff */
[----:B------:R-:W-:Y:S05]  /*1440*/  BRA `(.L_x_8) ;  /* 0x00000a4000007947 */ /* 0x000fea0003800000 */
.L_x_17:
[----:B------:R-:W2:Y:S02]  /*1450*/  LDG.E.64 R2, [R2.64] ;  /* 0x0000002402027981 */ /* 0x000ea4000c1e1b00 */
[----:B--2---:R-:W0:Y:S01]  /*1460*/  F2F.F32.F64 R0, R2 ;  /* 0x0000000200007310 */ /* 0x004e220000301000 */
[----:B------:R-:W0:-:S14]  /*1470*/  DSETP.GEU.AND P0, PT, |R2|, c[0x2][0x0], PT ;  /* 0x008000000200762a */ /* 0x000e1c0003f0e200 */
[----:B0-----:R-:W-:-:S05]  /*1480*/  @!P0 FMUL R0, R0, 1.175494350822287508e-38 ;  /* 0x0080000000008820 */ /* 0x001fca0000400000 */
[----:B------:R-:W-:Y:S01]  /*1490*/  F2FP.BF16.PACK_AB R0, RZ, R0 ;  /* 0x00000000ff00723e */ /* 0x000fe200000010ff */
[----:B------:R-:W-:Y:S05]  /*14a0*/  BRA `(.L_x_8) ;  /* 0x000009e000007947 */ /* 0x000fea0003800000 */
.L_x_16:
[----:B------:R-:W-:-:S13]  /*14b0*/  ISETP.NE.AND P0, PT, R4, 0xf, PT ;  /* 0x0000000f0400780c */ /* 0x000fda0003f05270 */
[----:B------:R-:W-:Y:S05]  /*14c0*/  @!P0 BRA `(.L_x_18) ;  /* 0x0000029000008947 */ /* 0x000fea0003800000 */
[----:B------:R-:W-:-:S13]  /*14d0*/  ISETP.NE.AND P0, PT, R4, 0x17, PT ;  /* 0x000000170400780c */ /* 0x000fda0003f05270 */
[----:B------:R-:W-:Y:S05]  /*14e0*/  @!P0 BRA `(.L_x_19) ;  /* 0x0000018000008947 */ /* 0x000fea0003800000 */
[----:B------:R-:W-:-:S13]  /*14f0*/  ISETP.NE.AND P0, PT, R4, 0x18, PT ;  /* 0x000000180400780c */ /* 0x000fda0003f05270 */
[----:B------:R-:W-:Y:S05]  /*1500*/  @P0 BRA `(.L_x_7) ;  /* 0x000007c000000947 */ /* 0x000fea0003800000 */
[----:B------:R-:W2:Y:S01]  /*1510*/  LDG.E.U8 R0, [R2.64] ;  /* 0x0000002402007981 */ /* 0x000ea2000c1e1100 */
[----:B------:R-:W-:Y:S02]  /*1520*/  IMAD.MOV.U32 R8, RZ, RZ, -0x800000 ;  /* 0xff800000ff087424 */ /* 0x000fe400078e00ff */
[----:B--2---:R-:W-:-:S05]  /*1530*/  IMAD.SHL.U32 R0, R0, 0x1000000, RZ ;  /* 0x0100000000007824 */ /* 0x004fca00078e00ff */
[----:B------:R-:W-:-:S04]  /*1540*/  LOP3.LUT R4, R0, 0x7f000000, RZ, 0xc0, !PT ;  /* 0x7f00000000047812 */ /* 0x000fc800078ec0ff */
[----:B------:R-:W0:Y:S01]  /*1550*/  FLO.U32 R5, R4 ;  /* 0x0000000400057300 */ /* 0x000e2200000e0000 */
[C---:B------:R-:W-:Y:S02]  /*1560*/  IADD3 R6, R4.reuse, 0x1000000, RZ ;  /* 0x0100000004067810 */ /* 0x040fe40007ffe0ff */
[----:B------:R-:W-:Y:S02]  /*1570*/  IADD3 R2, R4, -0x1, RZ ;  /* 0xffffffff04027810 */ /* 0x000fe40007ffe0ff */
[----:B------:R-:W-:Y:S02]  /*1580*/  SHF.R.S32.HI R6, RZ, 0x8, R6 ;  /* 0x00000008ff067819 */ /* 0x000fe40000011406 */
[----:B------:R-:W-:Y:S02]  /*1590*/  SHF.R.S32.HI R2, RZ, 0x1f, R2 ;  /* 0x0000001fff027819 */ /* 0x000fe40000011402 */
[----:B0-----:R-:W-:-:S04]  /*15a0*/  IADD3 R5, -R5, 0x1f, RZ ;  /* 0x0000001f05057810 */ /* 0x001fc80007ffe1ff */
[C---:B------:R-:W-:Y:S02]  /*15b0*/  ISETP.GT.U32.AND P0, PT, R5.reuse, 0x4, PT ;  /* 0x000000040500780c */ /* 0x040fe40003f04070 */
[----:B------:R-:W-:-:S04]  /*15c0*/  IADD3 R5, R5, -0x4, RZ ;  /* 0xfffffffc05057810 */ /* 0x000fc80007ffe0ff */
[----:B------:R-:W-:-:S05]  /*15d0*/  SEL R5, R5, RZ, P0 ;  /* 0x000000ff05057207 */ /* 0x000fca0000000000 */
[----:B------:R-:W-:Y:S01]  /*15e0*/  IMAD R8, R5, R8, 0x3c000000 ;  /* 0x3c00000005087424 */ /* 0x000fe200078e0208 */
[----:B------:R-:W-:-:S04]  /*15f0*/  SHF.L.U32 R5, R4, R5, RZ ;  /* 0x0000000504057219 */ /* 0x000fc800000006ff */
[----:B------:R-:W-:-:S04]  /*1600*/  LEA.HI R5, R5, R8, RZ, 0x1c ;  /* 0x0000000805057211 */ /* 0x000fc800078fe0ff */
[----:B------:R-:W-:-:S04]  /*1610*/  LOP3.LUT R5, R5, 0x7f800000, R6, 0xf8, !PT ;  /* 0x7f80000005057812 */ /* 0x000fc800078ef806 */
[----:B------:R-:W-:-:S04]  /*1620*/  LOP3.LUT R5, R5, R2, RZ, 0x30, !PT ;  /* 0x0000000205057212 */ /* 0x000fc800078e30ff */
[----:B------:R-:W-:-:S04]  /*1630*/  LOP3.LUT R5, R5, 0x80000000, R0, 0xf8, !PT ;  /* 0x8000000005057812 */ /* 0x000fc800078ef800 */
[----:B------:R-:W-:-:S04]  /*1640*/  F2FP.BF16.PACK_AB R5, RZ, R5 ;  /* 0x00000005ff05723e */ /* 0x000fc800000010ff */
[----:B------:R-:W-:Y:S01]  /*1650*/  PRMT R0, R5, 0x7610, R0 ;  /* 0x0000761005007816 */ /* 0x000fe20000000000 */
[----:B------:R-:W-:Y:S05]  /*1660*/  BRA `(.L_x_8) ;  /* 0x0000082000007947 */ /* 0x000fea0003800000 */
.L_x_19:
[----:B------:R-:W2:Y:S02]  /*1670*/  LDG.E.U8 R2, [R2.64] ;  /* 0x0000002402027981 */ /* 0x000ea4000c1e1100 */
[C---:B--2---:R-:W-:Y:S02]  /*1680*/  IMAD.SHL.U32 R0, R2.reuse, 0x2000000, RZ ;  /* 0x0200000002007824 */ /* 0x044fe400078e00ff */
[----:B------:R-:W-:-:S03]  /*1690*/  IMAD.SHL.U32 R5, R2, 0x1000000, RZ ;  /* 0x0100000002057824 */ /* 0x000fc600078e00ff */
[----:B------:R-:W-:-:S13]  /*16a0*/  ISETP.GE.U32.AND P0, PT, R0, 0x8000000, PT ;  /* 0x080000000000780c */ /* 0x000fda0003f06070 */
[C---:B------:R-:W-:Y:S02]  /*16b0*/  @!P0 IMAD.SHL.U32 R0, R2.reuse, 0x100, RZ ;  /* 0x0000010002008824 */ /* 0x040fe400078e00ff */
[----:B------:R-:W-:-:S03]  /*16c0*/  @P0 IMAD.SHL.U32 R4, R2, 0x200000, RZ ;  /* 0x0020000002040824 */ /* 0x000fc600078e00ff */
[----:B------:R-:W-:Y:S02]  /*16d0*/  @!P0 LOP3.LUT R0, R0, 0x7f00, RZ, 0xc0, !PT ;  /* 0x00007f0000008812 */ /* 0x000fe400078ec0ff */
[----:B------:R-:W-:Y:S02]  /*16e0*/  @P0 LOP3.LUT R4, R4, 0x70000000, RZ, 0xfc, !PT ;  /* 0x7000000004040812 */ /* 0x000fe400078efcff */
[----:B------:R-:W-:-:S03]  /*16f0*/  @!P0 LOP3.LUT R0, R0, 0x3f000000, RZ, 0xfc, !PT ;  /* 0x3f00000000008812 */ /* 0x000fc600078efcff */
[----:B------:R-:W-:Y:S02]  /*1700*/  @P0 FMUL.FTZ R4, R4, 1.9259299443872358531e-34 ;  /* 0x0780000004040820 */ /* 0x000fe40000410000 */
[----:B------:R-:W-:-:S05]  /*1710*/  @!P0 FADD.FTZ R4, R0, -0.5 ;  /* 0xbf00000000048421 */ /* 0x000fca0000010000 */
[----:B------:R-:W-:-:S04]  /*1720*/  LOP3.LUT R4, R4, 0x80000000, R5, 0xf8, !PT ;  /* 0x8000000004047812 */ /* 0x000fc800078ef805 */
[----:B------:R-:W-:-:S04]  /*1730*/  F2FP.BF16.PACK_AB R4, RZ, R4 ;  /* 0x00000004ff04723e */ /* 0x000fc800000010ff */
[----:B------:R-:W-:Y:S01]  /*1740*/  PRMT R0, R4, 0x7610, R0 ;  /* 0x0000761004007816 */ /* 0x000fe20000000000 */
[----:B------:R-:W-:Y:S05]  /*1750*/  BRA `(.L_x_8) ;  /* 0x0000073000007947 */ /* 0x000fea0003800000 */
.L_x_18:
[----:B------:R0:W5:Y:S01]  /*1760*/  LDG.E.U16 R0, [R2.64] ;  /* 0x0000002402007981 */ /* 0x000162000c1e1500 */
[----:B------:R-:W-:Y:S05]  /*1770*/  BRA `(.L_x_8) ;  /* 0x0000071000007947 */ /* 0x000fea0003800000 */
.L_x_15:
[----:B------:R-:W-:-:S13]  /*1780*/  ISETP.GT.AND P0, PT, R4, 0x1b, PT ;  /* 0x0000001b0400780c */ /* 0x000fda0003f04270 */
[----:B------:R-:W-:Y:S05]  /*1790*/  @P0 BRA `(.L_x_20) ;  /* 0x0000042000000947 */ /* 0x000fea0003800000 */
[----:B------:R-:W-:-:S13]  /*17a0*/  ISETP.NE.AND P0, PT, R4, 0x19, PT ;  /* 0x000000190400780c */ /* 0x000fda0003f05270 */
[----:B------:R-:W-:Y:S05]  /*17b0*/  @!P0 BRA `(.L_x_21) ;  /* 0x0000024000008947 */ /* 0x000fea0003800000 */
[----:B------:R-:W-:-:S13]  /*17c0*/  ISETP.NE.AND P0, PT, R4, 0x1a, PT ;  /* 0x0000001a0400780c */ /* 0x000fda0003f05270 */
[----:B------:R-:W-:Y:S05]  /*17d0*/  @!P0 BRA `(.L_x_22) ;  /* 0x0000006000008947 */ /* 0x000fea0003800000 */
[----:B------:R-:W-:-:S13]  /*17e0*/  ISETP.NE.AND P0, PT, R4, 0x1b, PT ;  /* 0x0000001b0400780c */ /* 0x000fda0003f05270 */
[----:B------:R-:W-:Y:S05]  /*17f0*/  @P0 BRA `(.L_x_7) ;  /* 0x000004d000000947 */ /* 0x000fea0003800000 */
[----:B------:R-:W2:Y:S02]  /*1800*/  LDG.E.U16 R2, [R2.64] ;  /* 0x0000002402027981 */ /* 0x000ea4000c1e1500 */
[----:B--2---:R-:W0:Y:S02]  /*1810*/  I2F.U16 R0, R2 ;  /* 0x0000000200007306 */ /* 0x004e240000101000 */
[----:B0-----:R-:W-:Y:S01]  /*1820*/  F2FP.BF16.PACK_AB R0, RZ, R0 ;  /* 0x00000000ff00723e */ /* 0x001fe200000010ff */
[----:B------:R-:W-:Y:S05]  /*1830*/  BRA `(.L_x_8) ;  /* 0x0000065000007947 */ /* 0x000fea0003800000 */
.L_x_22:
[----:B------:R-:W2:Y:S01]  /*1840*/  LDG.E.U8 R2, [R2.64] ;  /* 0x0000002402027981 */ /* 0x000ea2000c1e1100 */
[----:B------:R-:W-:Y:S01]  /*1850*/  BSSY B0, `(.L_x_23) ;  /* 0x0000018000007945 */ /* 0x000fe20003800000 */
[----:B------:R-:W-:Y:S01]  /*1860*/  IMAD.MOV.U32 R0, RZ, RZ, RZ ;  /* 0x000000ffff007224 */ /* 0x000fe200078e00ff */
[----:B--2---:R-:W-:-:S13]  /*1870*/  ISETP.NE.AND P0, PT, R2, RZ, PT ;  /* 0x000000ff0200720c */ /* 0x004fda0003f05270 */
[----:B------:R-:W-:Y:S05]  /*1880*/  @!P0 BRA `(.L_x_24) ;  /* 0x0000014000008947 */ /* 0x000fea0003800000 */
[----:B------:R-:W-:-:S13]  /*1890*/  ISETP.NE.AND P0, PT, R2, 0x80, PT ;  /* 0x000000800200780c */ /* 0x000fda0003f05270 */
[----:B------:R-:W-:Y:S01]  /*18a0*/  @!P0 IMAD.MOV.U32 R0, RZ, RZ, 0x7f800001 ;  /* 0x7f800001ff008424 */ /* 0x000fe200078e00ff */
[----:B------:R-:W-:Y:S05]  /*18b0*/  @!P0 BRA `(.L_x_24) ;  /* 0x0000011000008947 */ /* 0x000fea0003800000 */
[C---:B------:R-:W-:Y:S01]  /*18c0*/  LOP3.LUT P0, R0, R2.reuse, 0x78, RZ, 0xc0, !PT ;  /* 0x0000007802007812 */ /* 0x040fe2000780c0ff */
[----:B------:R-:W-:Y:S01]  /*18d0*/  BSSY B1, `(.L_x_25) ;  /* 0x000000c000017945 */ /* 0x000fe20003800000 */
[----:B------:R-:W-:Y:S02]  /*18e0*/  SHF.R.U32.HI R3, RZ, 0x7, R2 ;  /* 0x00000007ff037819 */ /* 0x000fe40000011602 */
[----:B------:R-:W-:Y:S02]  /*18f0*/  LOP3.LUT R2, R2, 0x7, RZ, 0xc0, !PT ;  /* 0x0000000702027812 */ /* 0x000fe400078ec0ff */
[----:B------:R-:W-:Y:S01]  /*1900*/  SHF.R.U32.HI R0, RZ, 0x3, R0 ;  /* 0x00000003ff007819 */ /* 0x000fe20000011600 */
[----:B------:R-:W-:-:S06]  /*1910*/  IMAD.U32 R4, R3, -0x80000000, RZ ;  /* 0x8000000003047824 */ /* 0x000fcc00078e00ff */
[----:B------:R-:W-:Y:S05]  /*1920*/  @P0 BRA `(.L_x_26) ;  /* 0x0000006000000947 */ /* 0x000fea0003800000 */
[----:B------:R-:W0:Y:S02]  /*1930*/  FLO.U32 R3, R2 ;  /* 0x0000000200037300 */ /* 0x000e2400000e0000 */
[----:B0-----:R-:W-:-:S04]  /*1940*/  IADD3 R3, -R3, 0x1f, RZ ;  /* 0x0000001f03037810 */ /* 0x001fc80007ffe1ff */
[----:B------:R-:W-:Y:S02]  /*1950*/  IADD3 R5, R3, -0x1c, RZ ;  /* 0xffffffe403057810 */ /* 0x000fe40007ffe0ff */
[----:B------:R-:W-:Y:S02]  /*1960*/  IADD3 R0, R0, 0x1d, -R3 ;  /* 0x0000001d00007810 */ /* 0x000fe40007ffe803 */
[----:B------:R-:W-:-:S04]  /*1970*/  SHF.L.U32 R5, R2, R5, RZ ;  /* 0x0000000502057219 */ /* 0x000fc800000006ff */
[----:B------:R-:W-:Y:S02]  /*1980*/  LOP3.LUT R2, R5, 0x7, RZ, 0xc0, !PT ;  /* 0x0000000705027812 */ /* 0x000fe400078ec0ff */
.L_x_26:
[----:B------:R-:W-:Y:S05]  /*1990*/  BSYNC B1 ;  /* 0x0000000000017941 */ /* 0x000fea0003800000 */
.L_x_25:
[----:B------:R-:W-:Y:S01]  /*19a0*/  LEA R3, R0, 0x3b800000, 0x17 ;  /* 0x3b80000000037811 */ /* 0x000fe200078eb8ff */
[----:B------:R-:W-:-:S05]  /*19b0*/  IMAD.SHL.U32 R0, R2, 0x100000, RZ ;  /* 0x0010000002007824 */ /* 0x000fca00078e00ff */
[----:B------:R-:W-:Y:S02]  /*19c0*/  LOP3.LUT R0, R3, R0, R4, 0xfe, !PT ;  /* 0x0000000003007212 */ /* 0x000fe400078efe04 */
.L_x_24:
[----:B------:R-:W-:Y:S05]  /*19d0*/  BSYNC B0 ;  /* 0x0000000000007941 */ /* 0x000fea0003800000 */
.L_x_23:
[----:B------:R-:W-:Y:S01]  /*19e0*/  F2FP.BF16.PACK_AB R0, RZ, R0 ;  /* 0x00000000ff00723e */ /* 0x000fe200000010ff */
[----:B------:R-:W-:Y:S05]  /*19f0*/  BRA `(.L_x_8) ;  /* 0x0000049000007947 */ /* 0x000fea0003800000 */
.L_x_21:
        /* <DEDUP_REMOVED lines=21> */
.L_x_30:
[----:B------:R-:W-:Y:S05]  /*1b50*/  BSYNC B1 ;  /* 0x0000000000017941 */ /* 0x000fea0003800000 */
.L_x_29:
[----:B------:R-:W-:Y:S01]  /*1b60*/  LEA R3, R0, 0x37800000, 0x17 ;  /* 0x3780000000037811 */ /* 0x000fe200078eb8ff */
[----:B------:R-:W-:-:S05]  /*1b70*/  IMAD.SHL.U32 R0, R2, 0x200000, RZ ;  /* 0x0020000002007824 */ /* 0x000fca00078e00ff */
[----:B------:R-:W-:Y:S02]  /*1b80*/  LOP3.LUT R0, R3, R0, R4, 0xfe, !PT ;  /* 0x0000000003007212 */ /* 0x000fe400078efe04 */
.L_x_28:
[----:B------:R-:W-:Y:S05]  /*1b90*/  BSYNC B0 ;  /* 0x0000000000007941 */ /* 0x000fea0003800000 */
.L_x_27:
[----:B------:R-:W-:Y:S01]  /*1ba0*/  F2FP.BF16.PACK_AB R0, RZ, R0 ;  /* 0x00000000ff00723e */ /* 0x000fe200000010ff */
[----:B------:R-:W-:Y:S05]  /*1bb0*/  BRA `(.L_x_8) ;  /* 0x000002d000007947 */ /* 0x000fea0003800000 */
.L_x_20:
[----:B------:R-:W-:-:S13]  /*1bc0*/  ISETP.NE.AND P0, PT, R4, 0x1c, PT ;  /* 0x0000001c0400780c */ /* 0x000fda0003f05270 */
[----:B------:R-:W-:Y:S05]  /*1bd0*/  @!P0 BRA `(.L_x_31) ;  /* 0x0000028000008947 */ /* 0x000fea0003800000 */
[----:B------:R-:W-:-:S13]  /*1be0*/  ISETP.NE.AND P0, PT, R4, 0x1d, PT ;  /* 0x0000001d0400780c */ /* 0x000fda0003f05270 */
[----:B------:R-:W-:Y:S05]  /*1bf0*/  @!P0 BRA `(.L_x_32) ;  /* 0x0000022000008947 */ /* 0x000fea0003800000 */
[----:B------:R-:W-:-:S13]  /*1c00*/  ISETP.NE.AND P0, PT, R4, 0x2c, PT ;  /* 0x0000002c0400780c */ /* 0x000fda0003f05270 */
[----:B------:R-:W-:Y:S05]  /*1c10*/  @P0 BRA `(.L_x_7) ;  /* 0x000000b000000947 */ /* 0x000fea0003800000 */
[----:B------:R-:W2:Y:S01]  /*1c20*/  LDG.E.U8 R2, [R2.64] ;  /* 0x0000002402027981 */ /* 0x000ea2000c1e1100 */
[----:B------:R-:W-:Y:S01]  /*1c30*/  BSSY B0, `(.L_x_33) ;  /* 0x0000007000007945 */ /* 0x000fe20003800000 */
[----:B------:R-:W-:Y:S01]  /*1c40*/  IMAD.MOV.U32 R0, RZ, RZ, 0x400000 ;  /* 0x00400000ff007424 */ /* 0x000fe200078e00ff */
[----:B--2---:R-:W-:-:S13]  /*1c50*/  ISETP.NE.AND P0, PT, R2, RZ, PT ;  /* 0x000000ff0200720c */ /* 0x004fda0003f05270 */
[----:B------:R-:W-:Y:S05]  /*1c60*/  @!P0 BRA `(.L_x_34) ;  /* 0x0000003000008947 */ /* 0x000fea0003800000 */
[----:B------:R-:W-:-:S13]  /*1c70*/  ISETP.NE.AND P0, PT, R2, 0xff, PT ;  /* 0x000000ff0200780c */ /* 0x000fda0003f05270 */
[----:B------:R-:W-:Y:S02]  /*1c80*/  @!P0 IMAD.MOV.U32 R0, RZ, RZ, 0x7f800001 ;  /* 0x7f800001ff008424 */ /* 0x000fe400078e00ff */
[----:B------:R-:W-:Y:S02]  /*1c90*/  @P0 IMAD.SHL.U32 R0, R2, 0x800000, RZ ;  /* 0x0080000002000824 */ /* 0x000fe400078e00ff */
.L_x_34:
[----:B------:R-:W-:Y:S05]  /*1ca0*/  BSYNC B0 ;  /* 0x0000000000007941 */ /* 0x000fea0003800000 */
.L_x_33:
[----:B------:R-:W-:Y:S01]  /*1cb0*/  F2FP.BF16.PACK_AB R0, RZ, R0 ;  /* 0x00000000ff00723e */ /* 0x000fe200000010ff */
[----:B------:R-:W-:Y:S05]  /*1cc0*/  BRA `(.L_x_8) ;  /* 0x000001c000007947 */ /* 0x000fea0003800000 */
.L_x_7:
[----:B------:R-:W-:Y:S01]  /*1cd0*/  MOV R2, 0x0 ;  /* 0x0000000000027802 */ /* 0x000fe20000000f00 */
[----:B------:R-:W-:Y:S02]  /*1ce0*/  IMAD.MOV.U32 R4, RZ, RZ, c[0x4][0x128] ;  /* 0x01004a00ff047624 */ /* 0x000fe400078e00ff */
[----:B------:R-:W-:Y:S02]  /*1cf0*/  IMAD.MOV.U32 R5, RZ, RZ, c[0x4][0x12c] ;  /* 0x01004b00ff057624 */ /* 0x000fe400078e00ff */
[----:B------:R-:W-:Y:S01]  /*1d00*/  IMAD.MOV.U32 R6, RZ, RZ, c[0x4][0x130] ;  /* 0x01004c00ff067624 */ /* 0x000fe200078e00ff */
[----:B------:R-:W0:Y:S01]  /*1d10*/  LDC.64 R2, c[0x4][R2] ;  /* 0x0100000002027b82 */ /* 0x000e220000000a00 */
[----:B------:R-:W-:-:S02]  /*1d20*/  IMAD.MOV.U32 R7, RZ, RZ, c[0x4][0x134] ;  /* 0x01004d00ff077624 */ /* 0x000fc400078e00ff */
[----:B------:R-:W-:Y:S02]  /*1d30*/  IMAD.MOV.U32 R8, RZ, RZ, 0x4e ;  /* 0x0000004eff087424 */ /* 0x000fe400078e00ff */
[----:B------:R-:W-:Y:S02]  /*1d40*/  IMAD.MOV.U32 R10, RZ, RZ, c[0x4][0x38] ;  /* 0x01000e00ff0a7624 */ /* 0x000fe400078e00ff */
[----:B------:R-:W-:Y:S02]  /*1d50*/  IMAD.MOV.U32 R11, RZ, RZ, c[0x4][0x3c] ;  /* 0x01000f00ff0b7624 */ /* 0x000fe400078e00ff */
[----:B------:R-:W-:Y:S02]  /*1d60*/  IMAD.MOV.U32 R12, RZ, RZ, 0x1 ;  /* 0x00000001ff0c7424 */ /* 0x000fe400078e00ff */
[----:B------:R-:W-:Y:S02]  /*1d70*/  IMAD.MOV.U32 R13, RZ, RZ, RZ ;  /* 0x000000ffff0d7224 */ /* 0x000fe400078e00ff */
[----:B------:R-:W-:Y:S01]  /*1d80*/  LEPC R14 ;  /* 0x00000000000e734e */ /* 0x000fe20000000000 */
[----:B------:R-:W-:Y:S02]  /*1d90*/  MOV R9, 0x1e00 ;  /* 0x00001e0000097802 */ /* 0x000fe40000000f00 */
[----:B------:R-:W-:-:S02]  /*1da0*/  MOV R20, 0x1d80 ;  /* 0x00001d8000147802 */ /* 0x000fc40000000f00 */
[----:B------:R-:W-:Y:S02]  /*1db0*/  MOV R21, 0x0 ;  /* 0x0000000000157802 */ /* 0x000fe40000000f00 */
[----:B------:R-:W-:Y:S02]  /*1dc0*/  MOV R0, 0x0 ;  /* 0x0000000000007802 */ /* 0x000fe40000000f00 */
[----:B------:R-:W-:-:S04]  /*1dd0*/  IADD3 R20, P0, P1, -R20, R9, R14 ;  /* 0x0000000914147210 */ /* 0x000fc8000791e10e */
[----:B------:R-:W-:-:S04]  /*1de0*/  IADD3.X R21, ~R0, R21, R15, P0, P1 ;  /* 0x0000001500157210 */ /* 0x000fc800007e250f */
[----:B0-----:R-:W-:Y:S05]  /*1df0*/  CALL.ABS.NOINC R2 ;  /* 0x0000000002007343 */ /* 0x001fea0003c00000 */
[----:B------:R-:W-:Y:S01]  /*1e00*/  PRMT R0, RZ, 0x7610, R0 ;  /* 0x00007610ff007816 */ /* 0x000fe20000000000 */
[----:B------:R-:W-:Y:S05]  /*1e10*/  BRA `(.L_x_8) ;  /* 0x0000007000007947 */ /* 0x000fea0003800000 */
.L_x_32:
[----:B------:R-:W2:Y:S02]  /*1e20*/  LDG.E.64 R2, [R2.64] ;  /* 0x0000002402027981 */ /* 0x000ea4000c1e1b00 */
[----:B--2---:R-:W0:Y:S02]  /*1e30*/  I2F.U64 R0, R2 ;  /* 0x0000000200007312 */ /* 0x004e240000301000 */
[----:B0-----:R-:W-:Y:S01]  /*1e40*/  F2FP.BF16.PACK_AB R0, RZ, R0 ;  /* 0x00000000ff00723e */ /* 0x001fe200000010ff */
[----:B------:R-:W-:Y:S05]  /*1e50*/  BRA `(.L_x_8) ;  /* 0x0000003000007947 */ /* 0x000fea0003800000 */
.L_x_31:
[----:B------:R-:W2:Y:S02]  /*1e60*/  LDG.E R2, [R2.64] ;  /* 0x0000002402027981 */ /* 0x000ea4000c1e1900 */
[----:B--2---:R-:W0:Y:S02]  /*1e70*/  I2F.U32 R0, R2 ;  /* 0x0000000200007306 */ /* 0x004e240000201000 */
[----:B0-----:R-:W-:-:S06]  /*1e80*/  F2FP.BF16.PACK_AB R0, RZ, R0 ;  /* 0x00000000ff00723e */ /* 0x001fcc00000010ff */
.L_x_8:
[----:B-----5:R-:W-:Y:S01]  /*1e90*/  PRMT R7, RZ, 0x5410, R0 ;  /* 0x00005410ff077816 */ /* 0x020fe20000000000 */
[----:B0-----:R-:W-:Y:S01]  /*1ea0*/  IMAD.MOV.U32 R3, RZ, RZ, 0x3b2090aa ;  /* 0x3b2090aaff037424 */ /* 0x001fe200078e00ff */
[----:B------:R-:W0:Y:S02]  /*1eb0*/  LDC.U8 R4, c[0x0][0x371] ;  /* 0x0000dc40ff047b82 */ /* 0x000e240000000000 */
[C---:B------:R-:W-:Y:S01]  /*1ec0*/  FSETP.GT.FTZ.AND P0, PT, |R7|.reuse, 1, PT ;  /* 0x3f8000000700780b */ /* 0x040fe20003f14200 */
[----:B------:R-:W-:-:S12]  /*1ed0*/  FADD.FTZ R0, |R7|, -RZ ;  /* 0x800000ff07007221 */ /* 0x000fd80000010200 */
[----:B------:R-:W1:Y:S01]  /*1ee0*/  @P0 MUFU.RCP R0, R0 ;  /* 0x0000000000000308 */ /* 0x000e620000001000 */
[----:B------:R-:W-:Y:S02]  /*1ef0*/  @P0 IMAD.MOV.U32 R5, RZ, RZ, 0x3fd774eb ;  /* 0x3fd774ebff050424 */ /* 0x000fe400078e00ff */
[----:B-1----:R-:W-:-:S04]  /*1f00*/  FMUL.FTZ R2, R0, R0 ;  /* 0x0000000000027220 */ /* 0x002fc80000410000 */
[----:B------:R-:W-:-:S04]  /*1f10*/  FFMA.FTZ R3, R2, R3, -0.014396979473531246185 ;  /* 0xbc6be14f02037423 */ /* 0x000fc80000010003 */
[----:B------:R-:W-:-:S04]  /*1f20*/  FFMA.FTZ R3, R2, R3, 0.039849750697612762451 ;  /* 0x3d23397e02037423 */ /* 0x000fc80000010003 */
[----:B------:R-:W-:-:S04]  /*1f30*/  FFMA.FTZ R3, R2, R3, -0.072529748082160949707 ;  /* 0xbd948a7a02037423 */ /* 0x000fc80000010003 */
[----:B------:R-:W-:-:S04]  /*1f40*/  FFMA.FTZ R3, R2, R3, 0.10518480092287063599 ;  /* 0x3dd76b2102037423 */ /* 0x000fc80000010003 */
[----:B------:R-:W-:-:S04]  /*1f50*/  FFMA.FTZ R3, R2, R3, -0.14171802997589111328 ;  /* 0xbe111e8802037423 */ /* 0x000fc80000010003 */
[----:B------:R-:W-:-:S04]  /*1f60*/  FFMA.FTZ R3, R2, R3, 0.19988775253295898438 ;  /* 0x3e4caf6002037423 */ /* 0x000fc80000010003 */
[----:B------:R-:W-:-:S04]  /*1f70*/  FFMA.FTZ R3, R2, R3, -0.33332940936088562012 ;  /* 0xbeaaaa2702037423 */ /* 0x000fc80000010003 */
[----:B------:R-:W-:Y:S01]  /*1f80*/  FMUL.FTZ R3, R2, R3 ;  /* 0x0000000302037220 */ /* 0x000fe20000410000 */
[----:B0-----:R-:W-:-:S03]  /*1f90*/  PRMT R2, R4, 0x9910, RZ ;  /* 0x0000991004027816 */ /* 0x001fc600000000ff */
[----:B------:R-:W-:Y:S01]  /*1fa0*/  FFMA.FTZ R0, R0, R3, R0 ;  /* 0x0000000300007223 */ /* 0x000fe20000010000 */
[----:B------:R-:W-:-:S03]  /*1fb0*/  ISETP.GT.AND P1, PT, R2, 0x9, PT ;  /* 0x000000090200780c */ /* 0x000fc60003f24270 */
[----:B------:R-:W-:Y:S01]  /*1fc0*/  @P0 FFMA.FTZ R0, R5, 0.93318945169448852539, -R0 ;  /* 0x3f6ee58105000823 */ /* 0x000fe20000010800 */
[----:B------:R-:W-:-:S04]  /*1fd0*/  FSETP.GTU.FTZ.AND P0, PT, |R7|, +INF , PT ;  /* 0x7f8000000700780b */ /* 0x000fc80003f1c200 */
[----:B------:R-:W-:-:S04]  /*1fe0*/  LOP3.LUT R3, R0, 0x80000000, R7, 0xb8, !PT ;  /* 0x8000000000037812 */ /* 0x000fc800078eb807 */
[----:B------:R-:W-:-:S04]  /*1ff0*/  FSEL R3, R3, R0, !P0 ;  /* 0x0000000003037208 */ /* 0x000fc80004000000 */
[----:B------:R-:W-:Y:S01]  /*2000*/  F2FP.BF16.PACK_AB R3, RZ, R3 ;  /* 0x00000003ff03723e */ /* 0x000fe200000010ff */
        /* <DEDUP_REMOVED lines=9> */
[----:B------:R-:W-:-:S04]  /*20a0*/  PRMT R0, RZ, 0x5410, R3 ;  /* 0x00005410ff007816 */ /* 0x000fc80000000003 */
[----:B------:R-:W0:Y:S02]  /*20b0*/  F2I.FTZ.TRUNC.NTZ R3, R0 ;  /* 0x0000000000037305 */ /* 0x000e24000021f100 */
[----:B0-----:R0:W-:Y:S01]  /*20c0*/  STG.E.U8 [R16.64], R3 ;  /* 0x0000000310007986 */ /* 0x0011e2000c101124 */
[----:B------:R-:W-:Y:S05]  /*20d0*/  BRA `(.L_x_40) ;  /* 0x00000e8000007947 */ /* 0x000fea0003800000 */
.L_x_38:
[----:B------:R-:W-:-:S06]  /*20e0*/  PRMT R3, RZ, 0x5410, R3 ;  /* 0x00005410ff037816 */ /* 0x000fcc0000000003 */
[----:B------:R-:W0:Y:S02]  /*20f0*/  F2I.S64.TRUNC R2, R3 ;  /* 0x0000000300027311 */ /* 0x000e24000020d900 */
[----:B0-----:R0:W-:Y:S01]  /*2100*/  STG.E.U8 [R16.64], R2 ;  /* 0x0000000210007986 */ /* 0x0011e2000c101124 */
[----:B------:R-:W-:Y:S05]  /*2110*/  BRA `(.L_x_40) ;  /* 0x00000e4000007947 */ /* 0x000fea0003800000 */
.L_x_37:
[----:B------:R-:W-:-:S13]  /*2120*/  ISETP.NE.AND P0, PT, R2, 0x2, PT ;  /* 0x000000020200780c */ /* 0x000fda0003f05270 */
[----:B------:R-:W-:Y:S05]  /*2130*/  @!P0 BRA `(.L_x_41) ;  /* 0x000000c000008947 */ /* 0x000fea0003800000 */
[----:B------:R-:W-:-:S13]  /*2140*/  ISETP.NE.AND P0, PT, R2, 0x3, PT ;  /* 0x000000030200780c */ /* 0x000fda0003f05270 */
[----:B------:R-:W-:Y:S05]  /*2150*/  @!P0 BRA `(.L_x_42) ;  /* 0x0000006000008947 */ /* 0x000fea0003800000 */
[----:B------:R-:W-:-:S13]  /*2160*/  ISETP.NE.AND P0, PT, R2, 0x4, PT ;  /* 0x000000040200780c */ /* 0x000fda0003f05270 */
[----:B------:R-:W-:Y:S05]  /*2170*/  @P0 BRA `(.L_x_39) ;  /* 0x00000c3000000947 */ /* 0x000fea0003800000 */
[----:B------:R-:W-:-:S06]  /*2180*/  PRMT R3, RZ, 0x5410, R3 ;  /* 0x00005410ff037816 */ /* 0x000fcc0000000003 */
[----:B------:R-:W0:Y:S02]  /*2190*/  F2I.S64.TRUNC R2, R3 ;  /* 0x0000000300027311 */ /* 0x000e24000020d900 */
[----:B0-----:R0:W-:Y:S01]  /*21a0*/  STG.E.64 [R16.64], R2 ;  /* 0x0000000210007986 */ /* 0x0011e2000c101b24 */
[----:B------:R-:W-:Y:S05]  /*21b0*/  BRA `(.L_x_40) ;  /* 0x00000da000007947 */ /* 0x000fea0003800000 */
.L_x_42:
[----:B------:R-:W-:-:S06]  /*21c0*/  PRMT R3, RZ, 0x5410, R3 ;  /* 0x00005410ff037816 */ /* 0x000fcc0000000003 */
[----:B------:R-:W0:Y:S02]  /*21d0*/  F2I.FTZ.TRUNC.NTZ R3, R3 ;  /* 0x0000000300037305 */ /* 0x000e24000021f100 */
[----:B0-----:R0:W-:Y:S01]  /*21e0*/  STG.E [R16.64], R3 ;  /* 0x0000000310007986 */ /* 0x0011e2000c101924 */
[----:B------:R-:W-:Y:S05]  /*21f0*/  BRA `(.L_x_40) ;  /* 0x00000d6000007947 */ /* 0x000fea0003800000 */
.L_x_41:
[----:B------:R-:W-:-:S06]  /*2200*/  PRMT R3, RZ, 0x5410, R3 ;  /* 0x00005410ff037816 */ /* 0x000fcc0000000003 */
[----:B------:R-:W0:Y:S02]  /*2210*/  F2I.FTZ.TRUNC.NTZ R3, R3 ;  /* 0x0000000300037305 */ /* 0x000e24000021f100 */
[----:B0-----:R0:W-:Y:S01]  /*2220*/  STG.E.U16 [R16.64], R3 ;  /* 0x0000000310007986 */ /* 0x0011e2000c101524 */
[----:B------:R-:W-:Y:S05]  /*2230*/  BRA `(.L_x_40) ;  /* 0x00000d2000007947 */ /* 0x000fea0003800000 */
.L_x_36:
[----:B------:R-:W-:-:S13]  /*2240*/  ISETP.GT.AND P0, PT, R2, 0x6, PT ;  /* 0x000000060200780c */ /* 0x000fda0003f04270 */
[----:B------:R-:W-:Y:S05]  /*2250*/  @P0 BRA `(.L_x_43) ;  /* 0x000000b000000947 */ /* 0x000fea0003800000 */
[----:B------:R-:W-:-:S13]  /*2260*/  ISETP.NE.AND P0, PT, R2, 0x5, PT ;  /* 0x000000050200780c */ /* 0x000fda0003f05270 */
[----:B------:R-:W-:Y:S05]  /*2270*/  @!P0 BRA `(.L_x_44) ;  /* 0x0000005000008947 */ /* 0x000fea0003800000 */
[----:B------:R-:W-:-:S13]  /*2280*/  ISETP.NE.AND P0, PT, R2, 0x6, PT ;  /* 0x000000060200780c */ /* 0x000fda0003f05270 */
[----:B------:R-:W-:Y:S05]  /*2290*/  @P0 BRA `(.L_x_39) ;  /* 0x00000b1000000947 */ /* 0x000fea0003800000 */
[----:B------:R-:W-:-:S05]  /*22a0*/  PRMT R3, RZ, 0x5410, R3 ;  /* 0x00005410ff037816 */ /* 0x000fca0000000003 */
[----:B------:R0:W-:Y:S01]  /*22b0*/  STG.E [R16.64], R3 ;  /* 0x0000000310007986 */ /* 0x0001e2000c101924 */
[----:B------:R-:W-:Y:S05]  /*22c0*/  BRA `(.L_x_40) ;  /* 0x00000c9000007947 */ /* 0x000fea0003800000 */
.L_x_44:
[----:B------:R-:W-:-:S04]  /*22d0*/  PRMT R0, RZ, 0x5410, R3 ;  /* 0x00005410ff007816 */ /* 0x000fc80000000003 */
[----:B------:R-:W-:-:S05]  /*22e0*/  F2FP.PACK_AB R0, RZ, R0 ;  /* 0x00000000ff00723e */ /* 0x000fca00000000ff */
[----:B------:R0:W-:Y:S01]  /*22f0*/  STG.E.U16 [R16.64], R0 ;  /* 0x0000000010007986 */ /* 0x0001e2000c101524 */
[----:B------:R-:W-:Y:S05]  /*2300*/  BRA `(.L_x_40) ;  /* 0x00000c5000007947 */ /* 0x000fea0003800000 */
.L_x_43:
[----:B------:R-:W-:-:S13]  /*2310*/  ISETP.NE.AND P0, PT, R2, 0x7, PT ;  /* 0x000000070200780c */ /* 0x000fda0003f05270 */
[----:B------:R-:W-:Y:S05]  /*2320*/  @!P0 BRA `(.L_x_45) ;  /* 0x000000d000008947 */ /* 0x000fea0003800000 */
[----:B------:R-:W-:-:S13]  /*2330*/  ISETP.NE.AND P0, PT, R2, 0x8, PT ;  /* 0x000000080200780c */ /* 0x000fda0003f05270 */
[----:B------:R-:W-:Y:S05]  /*2340*/  @!P0 BRA `(.L_x_46) ;  /* 0x0000006000008947 */ /* 0x000fea0003800000 */
[----:B------:R-:W-:-:S13]  /*2350*/  ISETP.NE.AND P0, PT, R2, 0x9, PT ;  /* 0x000000090200780c */ /* 0x000fda0003f05270 */
[----:B------:R-:W-:Y:S05]  /*2360*/  @P0 BRA `(.L_x_39) ;  /* 0x00000a4000000947 */ /* 0x000fea0003800000 */
[----:B------:R-:W-:Y:S01]  /*2370*/  IMAD.MOV.U32 R5, RZ, RZ, RZ ;  /* 0x000000ffff057224 */ /* 0x000fe200078e00ff */
[----:B------:R-:W-:-:S05]  /*2380*/  PRMT R4, RZ, 0x5410, R3 ;  /* 0x00005410ff047816 */ /* 0x000fca0000000003 */
[----:B------:R0:W-:Y:S01]  /*2390*/  STG.E.64 [R16.64], R4 ;  /* 0x0000000410007986 */ /* 0x0001e2000c101b24 */
[----:B------:R-:W-:Y:S05]  /*23a0*/  BRA `(.L_x_40) ;  /* 0x00000bb000007947 */ /* 0x000fea0003800000 */
.L_x_46:
[----:B------:R-:W-:-:S04]  /*23b0*/  PRMT R3, RZ, 0x5410, R3 ;  /* 0x00005410ff037816 */ /* 0x000fc80000000003 */
[----:B------:R-:W-:-:S04]  /*23c0*/  F2FP.PACK_AB R3, RZ, R3 ;  /* 0x00000003ff03723e */ /* 0x000fc800000000ff */
[----:B------:R-:W-:-:S05]  /*23d0*/  PRMT R3, R3, 0x5410, RZ ;  /* 0x0000541003037816 */ /* 0x000fca00000000ff */
[----:B------:R0:W-:Y:S01]  /*23e0*/  STG.E [R16.64], R3 ;  /* 0x0000000310007986 */ /* 0x0001e2000c101924 */
[----:B------:R-:W-:Y:S05]  /*23f0*/  BRA `(.L_x_40) ;  /* 0x00000b6000007947 */ /* 0x000fea0003800000 */
.L_x_45:
[----:B------:R-:W-:-:S05]  /*2400*/  PRMT R2, RZ, 0x5410, R3 ;  /* 0x00005410ff027816 */ /* 0x000fca0000000003 */
[----:B------:R-:W-:-:S06]  /*2410*/  FMUL.FTZ R2, R2, 1 ;  /* 0x3f80000002027820 */ /* 0x000fcc0000410000 */
[----:B------:R-:W0:Y:S02]  /*2420*/  F2F.F64.F32 R2, R2 ;  /* 0x0000000200027310 */ /* 0x000e240000201800 */
[----:B0-----:R0:W-:Y:S01]  /*2430*/  STG.E.64 [R16.64], R2 ;  /* 0x0000000210007986 */ /* 0x0011e2000c101b24 */
[----:B------:R-:W-:Y:S05]  /*2440*/  BRA `(.L_x_40) ;  /* 0x00000b1000007947 */ /* 0x000fea0003800000 */
.L_x_35:
        /* <DEDUP_REMOVED lines=8> */
[----:B------:R-:W-:-:S04]  /*24d0*/  PRMT R3, RZ, 0x5410, R3 ;  /* 0x00005410ff037816 */ /* 0x000fc80000000003 */
[----:B------:R-:W-:-:S04]  /*24e0*/  FSETP.NEU.FTZ.AND P0, PT, R3, RZ, PT ;  /* 0x000000ff0300720b */ /* 0x000fc80003f1d000 */
[----:B------:R-:W-:-:S05]  /*24f0*/  SEL R3, RZ, 0x1, !P0 ;  /* 0x00000001ff037807 */ /* 0x000fca0004000000 */
[----:B------:R0:W-:Y:S01]  /*2500*/  STG.E.U8 [R16.64], R3 ;  /* 0x0000000310007986 */ /* 0x0001e2000c101124 */
[----:B------:R-:W-:Y:S05]  /*2510*/  BRA `(.L_x_40) ;  /* 0x00000a4000007947 */ /* 0x000fea0003800000 */
.L_x_49:
[----:B------:R-:W-:Y:S01]  /*2520*/  PRMT R3, RZ, 0x5410, R3 ;  /* 0x00005410ff037816 */ /* 0x000fe20000000003 */
[----:B------:R-:W-:-:S04]  /*2530*/  CS2R R6, SRZ ;  /* 0x0000000000067805 */ /* 0x000fc8000001ff00 */
[----:B------:R-:W-:-:S04]  /*2540*/  FMUL.FTZ R3, R3, 1 ;  /* 0x3f80000003037820 */ /* 0x000fc80000410000 */
[----:B------:R-:W0:Y:S02]  /*2550*/  F2F.F64.F32 R4, R3 ;  /* 0x0000000300047310 */ /* 0x000e240000201800 */
[----:B0-----:R0:W-:Y:S01]  /*2560*/  STG.E.128 [R16.64], R4 ;  /* 0x0000000410007986 */ /* 0x0011e2000c101d24 */
[----:B------:R-:W-:Y:S05]  /*2570*/  BRA `(.L_x_40) ;  /* 0x000009e000007947 */ /* 0x000fea0003800000 */
.L_x_48:
[----:B------:R-:W-:-:S13]  /*2580*/  ISETP.NE.AND P0, PT, R2, 0xf, PT ;  /* 0x0000000f0200780c */ /* 0x000fda0003f05270 */
[----:B------:R-:W-:Y:S05]  /*2590*/  @!P0 BRA `(.L_x_50) ;  /* 0x000002d000008947 */ /* 0x000fea0003800000 */
[----:B------:R-:W-:-:S13]  /*25a0*/  ISETP.NE.AND P0, PT, R2, 0x17, PT ;  /* 0x000000170200780c */ /* 0x000fda0003f05270 */
[----:B------:R-:W-:Y:S05]  /*25b0*/  @!P0 BRA `(.L_x_51) ;  /* 0x0000015000008947 */ /* 0x000fea0003800000 */
[----:B------:R-:W-:-:S13]  /*25c0*/  ISETP.NE.AND P0, PT, R2, 0x18, PT ;  /* 0x000000180200780c */ /* 0x000fda0003f05270 */
[----:B------:R-:W-:Y:S05]  /*25d0*/  @P0 BRA `(.L_x_39) ;  /* 0x000007d000000947 */ /* 0x000fea0003800000 */
[----:B------:R-:W-:Y:S01]  /*25e0*/  PRMT R5, RZ, 0x5410, R3 ;  /* 0x00005410ff057816 */ /* 0x000fe20000000003 */
[----:B------:R-:W-:Y:S03]  /*25f0*/  BSSY B0, `(.L_x_52) ;  /* 0x000000e000007945 */ /* 0x000fe60003800000 */
[C---:B------:R-:W-:Y:S02]  /*2600*/  LOP3.LUT R2, R5.reuse, 0x7fffffff, RZ, 0xc0, !PT ;  /* 0x7fffffff05027812 */ /* 0x040fe400078ec0ff */
[----:B------:R-:W-:Y:S02]  /*2610*/  LOP3.LUT R0, R5, 0x80000000, RZ, 0xc0, !PT ;  /* 0x8000000005007812 */ /* 0x000fe400078ec0ff */
[----:B------:R-:W-:Y:S02]  /*2620*/  ISETP.GT.U32.AND P0, PT, R2, 0x43efffff, PT ;  /* 0x43efffff0200780c */ /* 0x000fe40003f04070 */
[----:B------:R-:W-:Y:S01]  /*2630*/  SHF.R.U32.HI R3, RZ, 0x18, R0 ;  /* 0x00000018ff037819 */ /* 0x000fe20000011600 */
[----:B------:R-:W-:-:S10]  /*2640*/  IMAD.MOV.U32 R0, RZ, RZ, 0x7f ;  /* 0x0000007fff007424 */ /* 0x000fd400078e00ff */
[----:B------:R-:W-:Y:S05]  /*2650*/  @P0 BRA `(.L_x_53) ;  /* 0x0000007000000947 */ /* 0x000fea0003800000 */
[----:B------:R-:W-:-:S13]  /*2660*/  ISETP.GE.U32.AND P0, PT, R2, 0x3c800000, PT ;  /* 0x3c8000000200780c */ /* 0x000fda0003f06070 */
[----:B------:R-:W-:Y:S01]  /*2670*/  @P0 SHF.R.U32.HI R0, RZ, 0x14, R5 ;  /* 0x00000014ff000819 */ /* 0x000fe20000011605 */
[----:B------:R-:W-:-:S03]  /*2680*/  @!P0 FADD.FTZ R2, R2, 16384 ;  /* 0x4680000002028421 */ /* 0x000fc60000010000 */
[----:B------:R-:W-:-:S04]  /*2690*/  @P0 LOP3.LUT R0, R0, 0x1, RZ, 0xc0, !PT ;  /* 0x0000000100000812 */ /* 0x000fc800078ec0ff */
[----:B------:R-:W-:-:S04]  /*26a0*/  @P0 IADD3 R0, R5, 0x407ffff, R0 ;  /* 0x0407ffff05000810 */ /* 0x000fc80007ffe000 */
[----:B------:R-:W-:Y:S02]  /*26b0*/  @P0 SHF.R.U32.HI R0, RZ, 0x14, R0 ;  /* 0x00000014ff000819 */ /* 0x000fe40000011600 */
[----:B------:R-:W-:Y:S02]  /*26c0*/  @!P0 IADD3 R0, R2, -0x46800000, RZ ;  /* 0xb980000002008810 */ /* 0x000fe40007ffe0ff */
.L_x_53:
[----:B------:R-:W-:Y:S05]  /*26d0*/  BSYNC B0 ;  /* 0x0000000000007941 */ /* 0x000fea0003800000 */
.L_x_52:
[----:B------:R-:W-:-:S05]  /*26e0*/  LOP3.LUT R3, R0, R3, RZ, 0xfc, !PT ;  /* 0x0000000300037212 */ /* 0x000fca00078efcff */
[----:B------:R0:W-:Y:S01]  /*26f0*/  STG.E.U8 [R16.64], R3 ;  /* 0x0000000310007986 */ /* 0x0001e2000c101124 */
[----:B------:R-:W-:Y:S05]  /*2700*/  BRA `(.L_x_40) ;  /* 0x0000085000007947 */ /* 0x000fea0003800000 */
.L_x_51:
[----:B------:R-:W-:Y:S01]  /*2710*/  PRMT R3, RZ, 0x5410, R3 ;  /* 0x00005410ff037816 */ /* 0x000fe20000000003 */
[----:B------:R-:W-:Y:S03]  /*2720*/  BSSY B0, `(.L_x_54) ;  /* 0x000000f000007945 */ /* 0x000fe60003800000 */
[----:B------:R-:W-:-:S04]  /*2730*/  LOP3.LUT R2, R3, 0x7fffffff, RZ, 0xc0, !PT ;  /* 0x7fffffff03027812 */ /* 0x000fc800078ec0ff */
[----:B------:R-:W-:-:S13]  /*2740*/  ISETP.GT.U32.AND P0, PT, R2, 0x477fffff, PT ;  /* 0x477fffff0200780c */ /* 0x000fda0003f04070 */
[----:B------:R-:W-:Y:S05]  /*2750*/  @P0 BRA `(.L_x_55) ;  /* 0x0000008000000947 */ /* 0x000fea0003800000 */
[----:B------:R-:W-:-:S13]  /*2760*/  ISETP.GE.U32.AND P0, PT, R2, 0x38800000, PT ;  /* 0x388000000200780c */ /* 0x000fda0003f06070 */
[----:B------:R-:W-:Y:S01]  /*2770*/  @P0 SHF.R.U32.HI R0, RZ, 0x15, R3 ;  /* 0x00000015ff000819 */ /* 0x000fe20000011603 */
[----:B------:R-:W-:-:S03]  /*2780*/  @!P0 FADD.FTZ R2, R2, 128 ;  /* 0x4300000002028421 */ /* 0x000fc60000010000 */
[----:B------:R-:W-:-:S04]  /*2790*/  @P0 LOP3.LUT R0, R0, 0x1, RZ, 0xc0, !PT ;  /* 0x0000000100000812 */ /* 0x000fc800078ec0ff */
[----:B------:R-:W-:-:S04]  /*27a0*/  @P0 IADD3 R0, R3, 0x80fffff, R0 ;  /* 0x080fffff03000810 */ /* 0x000fc80007ffe000 */
[----:B------:R-:W-:Y:S02]  /*27b0*/  @P0 SHF.R.U32.HI R0, RZ, 0x15, R0 ;  /* 0x00000015ff000819 */ /* 0x000fe40000011600 */
[----:B------:R-:W-:Y:S01]  /*27c0*/  @!P0 IADD3 R0, R2, -0x43000000, RZ ;  /* 0xbd00000002008810 */ /* 0x000fe20007ffe0ff */
[----:B------:R-:W-:Y:S05]  /*27d0*/  BRA `(.L_x_56) ;  /* 0x0000003000007947 */ /* 0x000fea0003800000 */
.L_x_55:
[----:B------:R-:W-:Y:S01]  /*27e0*/  IMAD.MOV.U32 R0, RZ, RZ, 0x7f ;  /* 0x0000007fff007424 */ /* 0x000fe200078e00ff */
[----:B------:R-:W-:-:S04]  /*27f0*/  ISETP.GT.U32.AND P0, PT, R2, 0x7f800000, PT ;  /* 0x7f8000000200780c */ /* 0x000fc80003f04070 */
[----:B------:R-:W-:-:S04]  /*2800*/  SEL R0, R0, 0x7c, P0 ;  /* 0x0000007c00007807 */ /* 0x000fc80000000000 */
.L_x_56:
[----:B------:R-:W-:Y:S05]  /*2810*/  BSYNC B0 ;  /* 0x0000000000007941 */ /* 0x000fea0003800000 */
.L_x_54:
[----:B------:R-:W-:-:S04]  /*2820*/  LOP3.LUT R2, R3, 0x80000000, RZ, 0xc0, !PT ;  /* 0x8000000003027812 */ /* 0x000fc800078ec0ff */
[----:B------:R-:W-:-:S04]  /*2830*/  SHF.R.U32.HI R3, RZ, 0x18, R2 ;  /* 0x00000018ff037819 */ /* 0x000fc80000011602 */
[----:B------:R-:W-:-:S05]  /*2840*/  LOP3.LUT R3, R0, R3, RZ, 0xfc, !PT ;  /* 0x0000000300037212 */ /* 0x000fca00078efcff */
[----:B------:R0:W-:Y:S01]  /*2850*/  STG.E.U8 [R16.64], R3 ;  /* 0x0000000310007986 */ /* 0x0001e2000c101124 */
[----:B------:R-:W-:Y:S05]  /*2860*/  BRA `(.L_x_40) ;  /* 0x000006f000007947 */ /* 0x000fea0003800000 */
.L_x_50:
[----:B------:R0:W-:Y:S01]  /*2870*/  STG.E.U16 [R16.64], R3 ;  /* 0x0000000310007986 */ /* 0x0001e2000c101524 */
[----:B------:R-:W-:Y:S05]  /*2880*/  BRA `(.L_x_40) ;  /* 0x000006d000007947 */ /* 0x000fea0003800000 */
.L_x_47:
        /* <DEDUP_REMOVED lines=8> */
[----:B------:R-:W-:-:S06]  /*2910*/  PRMT R3, RZ, 0x5410, R3 ;  /* 0x00005410ff037816 */ /* 0x000fcc0000000003 */
[----:B------:R-:W0:Y:S02]  /*2920*/  F2I.FTZ.U32.TRUNC.NTZ R3, R3 ;  /* 0x0000000300037305 */ /* 0x000e24000021f000 */
[----:B0-----:R0:W-:Y:S01]  /*2930*/  STG.E.U16 [R16.64], R3 ;  /* 0x0000000310007986 */ /* 0x0011e2000c101524 */
[----:B------:R-:W-:Y:S05]  /*2940*/  BRA `(.L_x_40) ;  /* 0x0000061000007947 */ /* 0x000fea0003800000 */
.L_x_59:
[----:B------:R-:W-:Y:S01]  /*2950*/  PRMT R3, RZ, 0x5410, R3 ;  /* 0x00005410ff037816 */ /* 0x000fe20000000003 */
[----:B------:R-:W-:Y:S01]  /*2960*/  BSSY B0, `(.L_x_60) ;  /* 0x0000014000007945 */ /* 0x000fe20003800000 */
[----:B------:R-:W-:Y:S02]  /*2970*/  IMAD.MOV.U32 R8, RZ, RZ, 0x80 ;  /* 0x00000080ff087424 */ /* 0x000fe400078e00ff */
[----:B------:R-:W-:-:S04]  /*2980*/  LOP3.LUT R2, R3, 0x7fffffff, RZ, 0xc0, !PT ;  /* 0x7fffffff03027812 */ /* 0x000fc800078ec0ff */
[----:B------:R-:W-:-:S13]  /*2990*/  ISETP.GT.U32.AND P0, PT, R2, 0x437fffff, PT ;  /* 0x437fffff0200780c */ /* 0x000fda0003f04070 */
[----:B------:R-:W-:Y:S05]  /*29a0*/  @P0 BRA `(.L_x_61) ;  /* 0x000000f000000947 */ /* 0x000fea0003800000 */
[----:B------:R-:W-:-:S13]  /*29b0*/  ISETP.GE.U32.AND P0, PT, R2, 0x3c000000, PT ;  /* 0x3c0000000200780c */ /* 0x000fda0003f06070 */
[----:B------:R-:W-:-:S04]  /*29c0*/  @P0 SHF.R.U32.HI R0, RZ, 0x14, R3 ;  /* 0x00000014ff000819 */ /* 0x000fc80000011603 */
[----:B------:R-:W-:-:S04]  /*29d0*/  @P0 LOP3.LUT R0, R0, 0x1, RZ, 0xc0, !PT ;  /* 0x0000000100000812 */ /* 0x000fc800078ec0ff */
[----:B------:R-:W-:-:S04]  /*29e0*/  @P0 IADD3 R0, R3, 0x487ffff, R0 ;  /* 0x0487ffff03000810 */ /* 0x000fc80007ffe000 */
[----:B------:R-:W-:-:S04]  /*29f0*/  @P0 SHF.R.U32.HI R0, RZ, 0x14, R0 ;  /* 0x00000014ff000819 */ /* 0x000fc80000011600 */
[----:B------:R-:W-:Y:S01]  /*2a00*/  @P0 LOP3.LUT R0, R0, 0xff, RZ, 0xc0, !PT ;  /* 0x000000ff00000812 */ /* 0x000fe200078ec0ff */
[----:B------:R-:W-:Y:S05]  /*2a10*/  @P0 BRA `(.L_x_62) ;  /* 0x0000004000000947 */ /* 0x000fea0003800000 */
[----:B------:R-:W-:Y:S01]  /*2a20*/  FADD.FTZ R0, R2, 8192 ;  /* 0x4600000002007421 */ /* 0x000fe20000010000 */
[----:B------:R-:W-:-:S04]  /*2a30*/  PRMT R8, RZ, 0x7610, R8 ;  /* 0x00007610ff087816 */ /* 0x000fc80000000008 */
[----:B------:R-:W-:-:S13]  /*2a40*/  LOP3.LUT P0, R0, R0, 0xff, RZ, 0xc0, !PT ;  /* 0x000000ff00007812 */ /* 0x000fda000780c0ff */
[----:B------:R-:W-:Y:S05]  /*2a50*/  @!P0 BRA `(.L_x_61) ;  /* 0x0000004000008947 */ /* 0x000fea0003800000 */
.L_x_62:
[----:B------:R-:W-:-:S04]  /*2a60*/  LOP3.LUT R2, R3, 0x80000000, RZ, 0xc0, !PT ;  /* 0x8000000003027812 */ /* 0x000fc800078ec0ff */
[----:B------:R-:W-:-:S04]  /*2a70*/  SHF.R.U32.HI R3, RZ, 0x18, R2 ;  /* 0x00000018ff037819 */ /* 0x000fc80000011602 */
[----:B------:R-:W-:-:S04]  /*2a80*/  LOP3.LUT R0, R0, R3, RZ, 0xfc, !PT ;  /* 0x0000000300007212 */ /* 0x000fc800078efcff */
[----:B------:R-:W-:Y:S02]  /*2a90*/  PRMT R8, R0, 0x7610, R8 ;  /* 0x0000761000087816 */ /* 0x000fe40000000008 */
.L_x_61:
[----:B------:R-:W-:Y:S05]  /*2aa0*/  BSYNC B0 ;  /* 0x0000000000007941 */ /* 0x000fea0003800000 */
.L_x_60:
[----:B------:R0:W-:Y:S01]  /*2ab0*/  STG.E.U8 [R16.64], R8 ;  /* 0x0000000810007986 */ /* 0x0001e2000c101124 */
[----:B------:R-:W-:Y:S05]  /*2ac0*/  BRA `(.L_x_40) ;  /* 0x0000049000007947 */ /* 0x000fea0003800000 */
.L_x_58:
        /* <DEDUP_REMOVED lines=17> */
.L_x_65:
[----:B------:R-:W-:-:S04]  /*2be0*/  LOP3.LUT R2, R3, 0x80000000, RZ, 0xc0, !PT ;  /* 0x8000000003027812 */ /* 0x000fc800078ec0ff */
[----:B------:R-:W-:-:S04]  /*2bf0*/  SHF.R.U32.HI R3, RZ, 0x18, R2 ;  /* 0x00000018ff037819 */ /* 0x000fc80000011602 */
[----:B------:R-:W-:-:S04]  /*2c00*/  LOP3.LUT R0, R0, R3, RZ, 0xfc, !PT ;  /* 0x0000000300007212 */ /* 0x000fc800078efcff */
[----:B------:R-:W-:Y:S02]  /*2c10*/  PRMT R8, R0, 0x7610, R8 ;  /* 0x0000761000087816 */ /* 0x000fe40000000008 */
.L_x_64:
[----:B------:R-:W-:Y:S05]  /*2c20*/  BSYNC B0 ;  /* 0x0000000000007941 */ /* 0x000fea0003800000 */
.L_x_63:
[----:B------:R0:W-:Y:S01]  /*2c30*/  STG.E.U8 [R16.64], R8 ;  /* 0x0000000810007986 */ /* 0x0001e2000c101124 */
[----:B------:R-:W-:Y:S05]  /*2c40*/  BRA `(.L_x_40) ;  /* 0x0000031000007947 */ /* 0x000fea0003800000 */
.L_x_57:
[----:B------:R-:W-:-:S13]  /*2c50*/  ISETP.NE.AND P0, PT, R2, 0x1c, PT ;  /* 0x0000001c0200780c */ /* 0x000fda0003f05270 */
[----:B------:R-:W-:Y:S05]  /*2c60*/  @!P0 BRA `(.L_x_66) ;  /* 0x000002c000008947 */ /* 0x000fea0003800000 */
[----:B------:R-:W-:-:S13]  /*2c70*/  ISETP.NE.AND P0, PT, R2, 0x1d, PT ;  /* 0x0000001d0200780c */ /* 0x000fda0003f05270 */
[----:B------:R-:W-:Y:S05]  /*2c80*/  @!P0 BRA `(.L_x_67) ;  /* 0x0000026000008947 */ /* 0x000fea0003800000 */
[----:B------:R-:W-:-:S13]  /*2c90*/  ISETP.NE.AND P0, PT, R2, 0x2c, PT ;  /* 0x0000002c0200780c */ /* 0x000fda0003f05270 */
[----:B------:R-:W-:Y:S05]  /*2ca0*/  @P0 BRA `(.L_x_39) ;  /* 0x0000010000000947 */ /* 0x000fea0003800000 */
[----:B------:R-:W-:Y:S02]  /*2cb0*/  PRMT R3, RZ, 0x5410, R3 ;  /* 0x00005410ff037816 */ /* 0x000fe40000000003 */
[----:B------:R-:W-:Y:S02]  /*2cc0*/  PLOP3.LUT P0, PT, PT, PT, PT, 0x80, 0x0 ;  /* 0x000000000000781c */ /* 0x000fe40003f0f070 */
[----:B------:R-:W-:-:S04]  /*2cd0*/  SHF.R.U32.HI R4, RZ, 0x17, R3 ;  /* 0x00000017ff047819 */ /* 0x000fc80000011603 */
[----:B------:R-:W-:-:S04]  /*2ce0*/  LOP3.LUT R2, R4, 0xff, RZ, 0xc0, !PT ;  /* 0x000000ff04027812 */ /* 0x000fc800078ec0ff */
[----:B------:R-:W-:-:S13]  /*2cf0*/  ISETP.NE.AND P2, PT, R2, 0xff, PT ;  /* 0x000000ff0200780c */ /* 0x000fda0003f45270 */
[--C-:B------:R-:W-:Y:S02]  /*2d00*/  @P2 SHF.R.U32.HI R0, RZ, 0x16, R3.reuse ;  /* 0x00000016ff002819 */ /* 0x100fe40000011603 */
[----:B------:R-:W-:Y:S01]  /*2d10*/  @P2 LOP3.LUT P1, RZ, R2, 0x3fffff, R3, 0xf8, !PT ;  /* 0x003fffff02ff2812 */ /* 0x000fe2000782f803 */
[----:B------:R-:W-:Y:S01]  /*2d20*/  IMAD.MOV.U32 R3, RZ, RZ, 0xff ;  /* 0x000000ffff037424 */ /* 0x000fe200078e00ff */
[----:B------:R-:W-:-:S04]  /*2d30*/  @P2 LOP3.LUT R0, R0, 0x1, RZ, 0xc0, !PT ;  /* 0x0000000100002812 */ /* 0x000fc800078ec0ff */
[----:B------:R-:W-:Y:S02]  /*2d40*/  @P2 ISETP.EQ.U32.AND P1, PT, R0, 0x1, P1 ;  /* 0x000000010000280c */ /* 0x000fe40000f22070 */
[----:B------:R-:W-:Y:S02]  /*2d50*/  @P2 IADD3 R0, R4, 0x1, RZ ;  /* 0x0000000104002810 */ /* 0x000fe40007ffe0ff */
[----:B------:R-:W-:-:S13]  /*2d60*/  @P2 PLOP3.LUT P0, PT, P1, PT, PT, 0x80, 0x0 ;  /* 0x000000000000281c */ /* 0x000fda0000f0f070 */
[----:B------:R-:W-:-:S04]  /*2d70*/  @!P0 IMAD.MOV R0, RZ, RZ, R4 ;  /* 0x000000ffff008224 */ /* 0x000fc800078e0204 */
[----:B------:R-:W-:-:S05]  /*2d80*/  @P2 IMAD.MOV.U32 R3, RZ, RZ, R0 ;  /* 0x000000ffff032224 */ /* 0x000fca00078e0000 */
[----:B------:R0:W-:Y:S01]  /*2d90*/  STG.E.U8 [R16.64], R3 ;  /* 0x0000000310007986 */ /* 0x0001e2000c101124 */
[----:B------:R-:W-:Y:S05]  /*2da0*/  BRA `(.L_x_40) ;  /* 0x000001b000007947 */ /* 0x000fea0003800000 */
.L_x_39:
[----:B------:R-:W-:Y:S01]  /*2db0*/  MOV R2, 0x0 ;  /* 0x0000000000027802 */ /* 0x000fe20000000f00 */
[----:B------:R-:W-:Y:S02]  /*2dc0*/  IMAD.MOV.U32 R4, RZ, RZ, c[0x4][0x128] ;  /* 0x01004a00ff047624 */ /* 0x000fe400078e00ff */
[----:B------:R-:W-:Y:S02]  /*2dd0*/  IMAD.MOV.U32 R5, RZ, RZ, c[0x4][0x12c] ;  /* 0x01004b00ff057624 */ /* 0x000fe400078e00ff */
[----:B------:R-:W-:Y:S01]  /*2de0*/  IMAD.MOV.U32 R6, RZ, RZ, c[0x4][0x130] ;  /* 0x01004c00ff067624 */ /* 0x000fe200078e00ff */
[----:B------:R-:W0:Y:S01]  /*2df0*/  LDC.64 R2, c[0x4][R2] ;  /* 0x0100000002027b82 */ /* 0x000e220000000a00 */
[----:B------:R-:W-:Y:S02]  /*2e00*/  IMAD.MOV.U32 R7, RZ, RZ, c[0x4][0x134] ;  /* 0x01004d00ff077624 */ /* 0x000fe400078e00ff */
[----:B------:R-:W-:-:S02]  /*2e10*/  IMAD.MOV.U32 R8, RZ, RZ, 0x65 ;  /* 0x00000065ff087424 */ /* 0x000fc400078e00ff */
[----:B------:R-:W-:Y:S02]  /*2e20*/  IMAD.MOV.U32 R10, RZ, RZ, c[0x4][0x40] ;  /* 0x01001000ff0a7624 */ /* 0x000fe400078e00ff */
[----:B------:R-:W-:Y:S02]  /*2e30*/  IMAD.MOV.U32 R11, RZ, RZ, c[0x4][0x44] ;  /* 0x01001100ff0b7624 */ /* 0x000fe400078e00ff */
[----:B------:R-:W-:Y:S02]  /*2e40*/  IMAD.MOV.U32 R12, RZ, RZ, 0x1 ;  /* 0x00000001ff0c7424 */ /* 0x000fe400078e00ff */
[----:B------:R-:W-:Y:S02]  /*2e50*/  IMAD.MOV.U32 R13, RZ, RZ, RZ ;  /* 0x000000ffff0d7224 */ /* 0x000fe400078e00ff */
[----:B------:R-:W-:Y:S01]  /*2e60*/  LEPC R14 ;  /* 0x00000000000e734e */ /* 0x000fe20000000000 */
[----:B------:R-:W-:Y:S02]  /*2e70*/  MOV R9, 0x2ee0 ;  /* 0x00002ee000097802 */ /* 0x000fe40000000f00 */
[----:B------:R-:W-:Y:S02]  /*2e80*/  MOV R20, 0x2e60 ;  /* 0x00002e6000147802 */ /* 0x000fe40000000f00 */
[----:B------:R-:W-:-:S02]  /*2e90*/  MOV R21, 0x0 ;  /* 0x0000000000157802 */ /* 0x000fc40000000f00 */
[----:B------:R-:W-:Y:S02]  /*2ea0*/  MOV R0, 0x0 ;  /* 0x0000000000007802 */ /* 0x000fe40000000f00 */
[----:B------:R-:W-:-:S04]  /*2eb0*/  IADD3 R20, P0, P1, -R20, R9, R14 ;  /* 0x0000000914147210 */ /* 0x000fc8000791e10e */
[----:B------:R-:W-:-:S04]  /*2ec0*/  IADD3.X R21, ~R0, R21, R15, P0, P1 ;  /* 0x0000001500157210 */ /* 0x000fc800007e250f */
[----:B0-----:R-:W-:Y:S05]  /*2ed0*/  CALL.ABS.NOINC R2 ;  /* 0x0000000002007343 */ /* 0x001fea0003c00000 */
[----:B------:R-:W-:Y:S05]  /*2ee0*/  BRA `(.L_x_40) ;  /* 0x0000007000007947 */ /* 0x000fea0003800000 */
.L_x_67:
[----:B------:R-:W-:-:S06]  /*2ef0*/  PRMT R3, RZ, 0x5410, R3 ;  /* 0x00005410ff037816 */ /* 0x000fcc0000000003 */
[----:B------:R-:W0:Y:S02]  /*2f00*/  F2I.U64.TRUNC R2, R3 ;  /* 0x0000000300027311 */ /* 0x000e24000020d800 */
[----:B0-----:R0:W-:Y:S01]  /*2f10*/  STG.E.64 [R16.64], R2 ;  /* 0x0000000210007986 */ /* 0x0011e2000c101b24 */
[----:B------:R-:W-:Y:S05]  /*2f20*/  BRA `(.L_x_40) ;  /* 0x0000003000007947 */ /* 0x000fea0003800000 */
.L_x_66:
[----:B------:R-:W-:-:S06]  /*2f30*/  PRMT R3, RZ, 0x5410, R3 ;  /* 0x00005410ff037816 */ /* 0x000fcc0000000003 */
[----:B------:R-:W0:Y:S02]  /*2f40*/  F2I.FTZ.U32.TRUNC.NTZ R3, R3 ;  /* 0x0000000300037305 */ /* 0x000e24000021f000 */
[----:B0-----:R0:W-:Y:S02]  /*2f50*/  STG.E [R16.64], R3 ;  /* 0x0000000310007986 */ /* 0x0011e4000c101924 */
.L_x_40:
[----:B------:R-:W-:-:S05]  /*2f60*/  IMAD R18, R18, 0x200, R23 ;  /* 0x0000020012127824 */ /* 0x000fca00078e0217 */
[----:B------:R-:W-:Y:S02]  /*2f70*/  IADD3 R19, R18, 0x80, RZ ;  /* 0x0000008012137810 */ /* 0x000fe40007ffe0ff */
.L_x_1:
[----:B------:R-:W-:Y:S05]  /*2f80*/  BSYNC B6 ;  /* 0x0000000000067941 */ /* 0x000fea0003800000 */
.L_x_0:
[----:B------:R-:W-:Y:S01]  /*2f90*/  ISETP.GE.AND P0, PT, R19, c[0x0][0x160], PT ;  /* 0x0000580013007a0c */ /* 0x000fe20003f06270 */
[----:B------:R-:W-:-:S12]  /*2fa0*/  BSSY B6, `(.L_x_68) ;  /* 0x00005de000067945 */ /* 0x000fd80003800000 */
[----:B------:R-:W-:Y:S05]  /*2fb0*/  @P0 BRA `(.L_x_69) ;  /* 0x00005dc000000947 */ /* 0x000fea0003800000 */
[----:B------:R-:W-:Y:S01]  /*2fc0*/  ISETP.NE.AND P0, PT, RZ, c[0x0][0x168], PT ;  /* 0x00005a00ff007a0c */ /* 0x000fe20003f05270 */
[----:B0-----:R-:W-:Y:S02]  /*2fd0*/  IMAD.MOV.U32 R0, RZ, RZ, RZ ;  /* 0x000000ffff007224 */ /* 0x001fe400078e00ff */
[----:B------:R-:W-:-:S10]  /*2fe0*/  IMAD.MOV.U32 R16, RZ, RZ, RZ ;  /* 0x000000ffff107224 */ /* 0x000fd400078e00ff */
[----:B------:R-:W-:Y:S05]  /*2ff0*/  @!P0 BRA `(.L_x_70) ;  /* 0x00000e0000008947 */ /* 0x000fea0003800000 */
[----:B------:R-:W-:Y:S02]  /*3000*/  IMAD.MOV.U32 R18, RZ, RZ, RZ ;  /* 0x000000ffff127224 */ /* 0x000fe400078e00ff */
[----:B------:R-:W-:Y:S02]  /*3010*/  IMAD.MOV.U32 R4, RZ, RZ, 0x1 ;  /* 0x00000001ff047424 */ /* 0x000fe400078e00ff */
[----:B------:R-:W-:-:S03]  /*3020*/  IMAD.HI.U32 R2, R19, c[0x0][0x170], R18 ;  /* 0x00005c0013027a27 */ /* 0x000fc600078e0012 */
[----:B------:R-:W-:Y:S02]  /*3030*/  ISETP.NE.AND P0, PT, R4, c[0x0][0x168], PT ;  /* 0x00005a0004007a0c */ /* 0x000fe40003f05270 */
[----:B------:R-:W-:-:S05]  /*3040*/  SHF.R.U32.HI R3, RZ, c[0x0][0x174], R2 ;  /* 0x00005d00ff037a19 */ /* 0x000fca0000011602 */
[----:B------:R-:W-:-:S04]  /*3050*/  IMAD.MOV R0, RZ, RZ, -R3 ;  /* 0x000000ffff007224 */ /* 0x000fc800078e0a03 */
[----:B------:R-:W-:-:S04]  /*3060*/  IMAD R0, R0, c[0x0][0x16c], R19 ;  /* 0x00005b0000007a24 */ /* 0x000fc800078e0213 */
[C---:B------:R-:W-:Y:S02]  /*3070*/  IMAD R16, R0.reuse, c[0x0][0x298], RZ ;  /* 0x0000a60000107a24 */ /* 0x040fe400078e02ff */
[----:B------:R-:W-:Y:S01]  /*3080*/  IMAD R0, R0, c[0x0][0x29c], RZ ;  /* 0x0000a70000007a24 */ /* 0x000fe200078e02ff */
[----:B------:R-:W-:Y:S05]  /*3090*/  @!P0 BRA `(.L_x_70) ;  /* 0x00000d6000008947 */ /* 0x000fea0003800000 */
[----:B------:R-:W-:Y:S02]  /*30a0*/  IMAD.MOV.U32 R2, RZ, RZ, RZ ;  /* 0x000000ffff027224 */ /* 0x000fe400078e00ff */
[----:B------:R-:W-:Y:S02]  /*30b0*/  IMAD.MOV.U32 R6, RZ, RZ, c[0x0][0x168] ;  /* 0x00005a00ff067624 */ /* 0x000fe400078e00ff */
[----:B------:R-:W-:-:S03]  /*30c0*/  IMAD.HI.U32 R4, R3, c[0x0][0x17c], R2 ;  /* 0x00005f0003047a27 */ /* 0x000fc600078e0002 */
[----:B------:R-:W-:Y:S02]  /*30d0*/  ISETP.NE.AND P0, PT, R6, 0x2, PT ;  /* 0x000000020600780c */ /* 0x000fe40003f05270 */
        /* <DEDUP_REMOVED lines=210> */
.L_x_70:
        /* <DEDUP_REMOVED lines=20> */
.L_x_74:
[----:B------:R-:W2:Y:S02]  /*3f40*/  LDG.E.U8 R2, [R2.64] ;  /* 0x0000002402027981 */ /* 0x000ea4000c1e1100 */
[----:B--2---:R-:W0:Y:S02]  /*3f50*/  I2F.U16 R0, R2 ;  /* 0x0000000200007306 */ /* 0x004e240000101000 */
[----:B0-----:R-:W-:Y:S01]  /*3f60*/  F2FP.BF16.PACK_AB R0, RZ, R0 ;  /* 0x00000000ff00723e */ /* 0x001fe200000010ff */
[----:B------:R-:W-:Y:S05]  /*3f70*/  BRA `(.L_x_76) ;  /* 0x00000e3000007947 */ /* 0x000fea0003800000 */
.L_x_73:
        /* <DEDUP_REMOVED lines=10> */
.L_x_78:
[----:B------:R-:W2:Y:S02]  /*4020*/  LDG.E R2, [R2.64] ;  /* 0x0000002402027981 */ /* 0x000ea4000c1e1900 */
[----:B--2---:R-:W0:Y:S02]  /*4030*/  I2F R0, R2 ;  /* 0x0000000200007306 */ /* 0x004e240000201400 */
[----:B0-----:R-:W-:Y:S01]  /*4040*/  F2FP.BF16.PACK_AB R0, RZ, R0 ;  /* 0x00000000ff00723e */ /* 0x001fe200000010ff */
[----:B------:R-:W-:Y:S05]  /*4050*/  BRA `(.L_x_76) ;  /* 0x00000d5000007947 */ /* 0x000fea0003800000 */
.L_x_77:
[----:B------:R-:W2:Y:S02]  /*4060*/  LDG.E.U16 R2, [R2.64] ;  /* 0x0000002402027981 */ /* 0x000ea4000c1e1500 */
[----:B--2---:R-:W0:Y:S02]  /*4070*/  I2F.S16 R0, R2 ;  /* 0x0000000200007306 */ /* 0x004e240000101400 */
[----:B0-----:R-:W-:Y:S01]  /*4080*/  F2FP.BF16.PACK_AB R0, RZ, R0 ;  /* 0x00000000ff00723e */ /* 0x001fe200000010ff */
[----:B------:R-:W-:Y:S05]  /*4090*/  BRA `(.L_x_76) ;  /* 0x00000d1000007947 */ /* 0x000fea0003800000 */
.L_x_72:
        /* <DEDUP_REMOVED lines=9> */
.L_x_80:
[----:B------:R-:W2:Y:S02]  /*4130*/  LDG.E.U16 R0, [R2.64] ;  /* 0x0000002402007981 */ /* 0x000ea4000c1e1500 */
[----:B--2---:R-:W-:-:S05]  /*4140*/  HADD2.F32 R0, -RZ, R0.H0_H0 ;  /* 0x20000000ff007230 */ /* 0x004fca0000004100 */
[----:B------:R-:W-:Y:S01]  /*4150*/  F2FP.BF16.PACK_AB R0, RZ, R0 ;  /* 0x00000000ff00723e */ /* 0x000fe200000010ff */
[----:B------:R-:W-:Y:S05]  /*4160*/  BRA `(.L_x_76) ;  /* 0x00000c4000007947 */ /* 0x000fea0003800000 */
.L_x_79:
        /* <DEDUP_REMOVED lines=9> */
.L_x_82:
[----:B------:R-:W2:Y:S02]  /*4200*/  LDG.E.U16 R2, [R2.64] ;  /* 0x0000002402027981 */ /* 0x000ea4000c1e1500 */
[----:B--2---:R-:W-:-:S05]  /*4210*/  HADD2.F32 R0, -RZ, R2.H0_H0 ;  /* 0x20000002ff007230 */ /* 0x004fca0000004100 */
[----:B------:R-:W-:Y:S01]  /*4220*/  F2FP.BF16.PACK_AB R0, RZ, R0 ;  /* 0x00000000ff00723e */ /* 0x000fe200000010ff */
[----:B------:R-:W-:Y:S05]  /*4230*/  BRA `(.L_x_76) ;  /* 0x00000b7000007947 */ /* 0x000fea0003800000 */
.L_x_81:
[----:B------:R-:W2:Y:S02]  /*4240*/  LDG.E.64 R2, [R2.64] ;  /* 0x0000002402027981 */ /* 0x000ea4000c1e1b00 */
[----:B--2---:R-:W0:Y:S01]  /*4250*/  F2F.F32.F64 R0, R2 ;  /* 0x0000000200007310 */ /* 0x004e220000301000 */
[----:B------:R-:W0:-:S14]  /*4260*/  DSETP.GEU.AND P0, PT, |R2|, c[0x2][0x0], PT ;  /* 0x008000000200762a */ /* 0x000e1c0003f0e200 */
[----:B0-----:R-:W-:-:S05]  /*4270*/  @!P0 FMUL R0, R0, 1.175494350822287508e-38 ;  /* 0x0080000000008820 */ /* 0x001fca0000400000 */
[----:B------:R-:W-:Y:S01]  /*4280*/  F2FP.BF16.PACK_AB R0, RZ, R0 ;  /* 0x00000000ff00723e */ /* 0x000fe200000010ff */
[----:B------:R-:W-:Y:S05]  /*4290*/  BRA `(.L_x_76) ;  /* 0x00000b1000007947 */ /* 0x000fea0003800000 */
.L_x_71:
        /* <DEDUP_REMOVED lines=13> */
.L_x_85:
[----:B------:R-:W2:Y:S02]  /*4370*/  LDG.E.64 R2, [R2.64] ;  /* 0x0000002402027981 */ /* 0x000ea4000c1e1b00 */
[----:B--2---:R-:W0:Y:S01]  /*4380*/  F2F.F32.F64 R0, R2 ;  /* 0x0000000200007310 */ /* 0x004e220000301000 */
[----:B------:R-:W0:-:S14]  /*4390*/  DSETP.GEU.AND P0, PT, |R2|, c[0x2][0x0], PT ;  /* 0x008000000200762a */ /* 0x000e1c0003f0e200 */
[----:B0-----:R-:W-:-:S05]  /*43a0*/  @!P0 FMUL R0, R0, 1.175494350822287508e-38 ;  /* 0x0080000000008820 */ /* 0x001fca0000400000 */
[----:B------:R-:W-:Y:S01]  /*43b0*/  F2FP.BF16.PACK_AB R0, RZ, R0 ;  /* 0x00000000ff00723e */ /* 0x000fe200000010ff */
[----:B------:R-:W-:Y:S05]  /*43c0*/  BRA `(.L_x_76) ;  /* 0x000009e000007947 */ /* 0x000fea0003800000 */
.L_x_84:
        /* <DEDUP_REMOVED lines=28> */
.L_x_87:
        /* <DEDUP_REMOVED lines=15> */
.L_x_86:
[----:B------:R0:W5:Y:S01]  /*4680*/  LDG.E.U16 R0, [R2.64] ;  /* 0x0000002402007981 */ /* 0x000162000c1e1500 */
[----:B------:R-:W-:Y:S05]  /*4690*/  BRA `(.L_x_76) ;  /* 0x0000071000007947 */ /* 0x000fea0003800000 */
.L_x_83:
        /* <DEDUP_REMOVED lines=12> */
.L_x_90:
        /* <DEDUP_REMOVED lines=21> */
.L_x_94:
[----:B------:R-:W-:Y:S05]  /*48b0*/  BSYNC B1 ;  /* 0x0000000000017941 */ /* 0x000fea0003800000 */
.L_x_93:
[----:B------:R-:W-:Y:S01]  /*48c0*/  LEA R3, R0, 0x3b800000, 0x17 ;  /* 0x3b80000000037811 */ /* 0x000fe200078eb8ff */
[----:B------:R-:W-:-:S05]  /*48d0*/  IMAD.SHL.U32 R0, R2, 0x100000, RZ ;  /* 0x0010000002007824 */ /* 0x000fca00078e00ff */
[----:B------:R-:W-:Y:S02]  /*48e0*/  LOP3.LUT R0, R3, R0, R4, 0xfe, !PT ;  /* 0x0000000003007212 */ /* 0x000fe400078efe04 */
.L_x_92:
[----:B------:R-:W-:Y:S05]  /*48f0*/  BSYNC B0 ;  /* 0x0000000000007941 */ /* 0x000fea0003800000 */
.L_x_91:
[----:B------:R-:W-:Y:S01]  /*4900*/  F2FP.BF16.PACK_AB R0, RZ, R0 ;  /* 0x00000000ff00723e */ /* 0x000fe200000010ff */
[----:B------:R-:W-:Y:S05]  /*4910*/  BRA `(.L_x_76) ;  /* 0x0000049000007947 */ /* 0x000fea0003800000 */
.L_x_89:
        /* <DEDUP_REMOVED lines=21> */
.L_x_98:
[----:B------:R-:W-:Y:S05]  /*4a70*/  BSYNC B1 ;  /* 0x0000000000017941 */ /* 0x000fea0003800000 */
.L_x_97:
[----:B------:R-:W-:Y:S01]  /*4a80*/  LEA R3, R0, 0x37800000, 0x17 ;  /* 0x3780000000037811 */ /* 0x000fe200078eb8ff */
[----:B------:R-:W-:-:S05]  /*4a90*/  IMAD.SHL.U32 R0, R2, 0x200000, RZ ;  /* 0x0020000002007824 */ /* 0x000fca00078e00ff */
[----:B------:R-:W-:Y:S02]  /*4aa0*/  LOP3.LUT R0, R3, R0, R4, 0xfe, !PT ;  /* 0x0000000003007212 */ /* 0x000fe400078efe04 */
.L_x_96:
[----:B------:R-:W-:Y:S05]  /*4ab0*/  BSYNC B0 ;  /* 0x0000000000007941 */ /* 0x000fea0003800000 */
.L_x_95:
[----:B------:R-:W-:Y:S01]  /*4ac0*/  F2FP.BF16.PACK_AB R0, RZ, R0 ;  /* 0x00000000ff00723e */ /* 0x000fe200000010ff */
[----:B------:R-:W-:Y:S05]  /*4ad0*/  BRA `(.L_x_76) ;  /* 0x000002d000007947 */ /* 0x000fea0003800000 */
.L_x_88:
        /* <DEDUP_REMOVED lines=14> */
.L_x_102:
[----:B------:R-:W-:Y:S05]  /*4bc0*/  BSYNC B0 ;  /* 0x0000000000007941 */ /* 0x000fea0003800000 */
.L_x_101:
[----:B------:R-:W-:Y:S01]  /*4bd0*/  F2FP.BF16.PACK_AB R0, RZ, R0 ;  /* 0x00000000ff00723e */ /* 0x000fe200000010ff */
[----:B------:R-:W-:Y:S05]  /*4be0*/  BRA `(.L_x_76) ;  /* 0x000001c000007947 */ /* 0x000fea0003800000 */
.L_x_75:
        /* <DEDUP_REMOVED lines=21> */
.L_x_100:
[----:B------:R-:W2:Y:S02]  /*4d40*/  LDG.E.64 R2, [R2.64] ;  /* 0x0000002402027981 */ /* 0x000ea4000c1e1b00 */
[----:B--2---:R-:W0:Y:S02]  /*4d50*/  I2F.U64 R0, R2 ;  /* 0x0000000200007312 */ /* 0x004e240000301000 */
[----:B0-----:R-:W-:Y:S01]  /*4d60*/  F2FP.BF16.PACK_AB R0, RZ, R0 ;  /* 0x00000000ff00723e */ /* 0x001fe200000010ff */
[----:B------:R-:W-:Y:S05]  /*4d70*/  BRA `(.L_x_76) ;  /* 0x0000003000007947 */ /* 0x000fea0003800000 */
.L_x_99:
[----:B------:R-:W2:Y:S02]  /*4d80*/  LDG.E R2, [R2.64] ;  /* 0x0000002402027981 */ /* 0x000ea4000c1e1900 */
[----:B--2---:R-:W0:Y:S02]  /*4d90*/  I2F.U32 R0, R2 ;  /* 0x0000000200007306 */ /* 0x004e240000201000 */
[----:B0-----:R-:W-:-:S06]  /*4da0*/  F2FP.BF16.PACK_AB R0, RZ, R0 ;  /* 0x00000000ff00723e */ /* 0x001fcc00000010ff */
.L_x_76:
        /* <DEDUP_REMOVED lines=37> */
.L_x_106:
[----:B------:R-:W-:-:S06]  /*5000*/  PRMT R3, RZ, 0x5410, R3 ;  /* 0x00005410ff037816 */ /* 0x000fcc0000000003 */
[----:B------:R-:W0:Y:S02]  /*5010*/  F2I.S64.TRUNC R2, R3 ;  /* 0x0000000300027311 */ /* 0x000e24000020d900 */
[----:B0-----:R0:W-:Y:S01]  /*5020*/  STG.E.U8 [R16.64], R2 ;  /* 0x0000000210007986 */ /* 0x0011e2000c101124 */
[----:B------:R-:W-:Y:S05]  /*5030*/  BRA `(.L_x_108) ;  /* 0x00000e4000007947 */ /* 0x000fea0003800000 */
.L_x_105:
        /* <DEDUP_REMOVED lines=10> */
.L_x_110:
[----:B------:R-:W-:-:S06]  /*50e0*/  PRMT R3, RZ, 0x5410, R3 ;  /* 0x00005410ff037816 */ /* 0x000fcc0000000003 */
[----:B------:R-:W0:Y:S02]  /*50f0*/  F2I.FTZ.TRUNC.NTZ R3, R3 ;  /* 0x0000000300037305 */ /* 0x000e24000021f100 */
[----:B0-----:R0:W-:Y:S01]  /*5100*/  STG.E [R16.64], R3 ;  /* 0x0000000310007986 */ /* 0x0011e2000c101924 */
[----:B------:R-:W-:Y:S05]  /*5110*/  BRA `(.L_x_108) ;  /* 0x00000d6000007947 */ /* 0x000fea0003800000 */
.L_x_109:
[----:B------:R-:W-:-:S06]  /*5120*/  PRMT R3, RZ, 0x5410, R3 ;  /* 0x00005410ff037816 */ /* 0x000fcc0000000003 */
[----:B------:R-:W0:Y:S02]  /*5130*/  F2I.FTZ.TRUNC.NTZ R3, R3 ;  /* 0x0000000300037305 */ /* 0x000e24000021f100 */
[----:B0-----:R0:W-:Y:S01]  /*5140*/  STG.E.U16 [R16.64], R3 ;  /* 0x0000000310007986 */ /* 0x0011e2000c101524 */
[----:B------:R-:W-:Y:S05]  /*5150*/  BRA `(.L_x_108) ;  /* 0x00000d2000007947 */ /* 0x000fea0003800000 */
.L_x_104:
        /* <DEDUP_REMOVED lines=9> */
.L_x_112:
[----:B------:R-:W-:-:S04]  /*51f0*/  PRMT R0, RZ, 0x5410, R3 ;  /* 0x00005410ff007816 */ /* 0x000fc80000000003 */
[----:B------:R-:W-:-:S05]  /*5200*/  F2FP.PACK_AB R0, RZ, R0 ;  /* 0x00000000ff00723e */ /* 0x000fca00000000ff */
[----:B------:R0:W-:Y:S01]  /*5210*/  STG.E.U16 [R16.64], R0 ;  /* 0x0000000010007986 */ /* 0x0001e2000c101524 */
[----:B------:R-:W-:Y:S05]  /*5220*/  BRA `(.L_x_108) ;  /* 0x00000c5000007947 */ /* 0x000fea0003800000 */
.L_x_111:
        /* <DEDUP_REMOVED lines=10> */
.L_x_114:
[----:B------:R-:W-:-:S04]  /*52d0*/  PRMT R3, RZ, 0x5410, R3 ;  /* 0x00005410ff037816 */ /* 0x000fc80000000003 */
[----:B------:R-:W-:-:S04]  /*52e0*/  F2FP.PACK_AB R3, RZ, R3 ;  /* 0x00000003ff03723e */ /* 0x000fc800000000ff */
[----:B------:R-:W-:-:S05]  /*52f0*/  PRMT R3, R3, 0x5410, RZ ;  /* 0x0000541003037816 */ /* 0x000fca00000000ff */
[----:B------:R0:W-:Y:S01]  /*5300*/  STG.E [R16.64], R3 ;  /* 0x0000000310007986 */ /* 0x0001e2000c101924 */
[----:B------:R-:W-:Y:S05]  /*5310*/  BRA `(.L_x_108) ;  /* 0x00000b6000007947 */ /* 0x000fea0003800000 */
.L_x_113:
[----:B------:R-:W-:-:S05]  /*5320*/  PRMT R2, RZ, 0x5410, R3 ;  /* 0x00005410ff027816 */ /* 0x000fca0000000003 */
[----:B------:R-:W-:-:S06]  /*5330*/  FMUL.FTZ R2, R2, 1 ;  /* 0x3f80000002027820 */ /* 0x000fcc0000410000 */
[----:B------:R-:W0:Y:S02]  /*5340*/  F2F.F64.F32 R2, R2 ;  /* 0x0000000200027310 */ /* 0x000e240000201800 */
[----:B0-----:R0:W-:Y:S01]  /*5350*/  STG.E.64 [R16.64], R2 ;  /* 0x0000000210007986 */ /* 0x0011e2000c101b24 */
[----:B------:R-:W-:Y:S05]  /*5360*/  BRA `(.L_x_108) ;  /* 0x00000b1000007947 */ /* 0x000fea0003800000 */
.L_x_103:
        /* <DEDUP_REMOVED lines=13> */
.L_x_117:
[----:B------:R-:W-:Y:S01]  /*5440*/  PRMT R3, RZ, 0x5410, R3 ;  /* 0x00005410ff037816 */ /* 0x000fe20000000003 */
[----:B------:R-:W-:-:S04]  /*5450*/  CS2R R6, SRZ ;  /* 0x0000000000067805 */ /* 0x000fc8000001ff00 */
[----:B------:R-:W-:-:S04]  /*5460*/  FMUL.FTZ R3, R3, 1 ;  /* 0x3f80000003037820 */ /* 0x000fc80000410000 */
[----:B------:R-:W0:Y:S02]  /*5470*/  F2F.F64.F32 R4, R3 ;  /* 0x0000000300047310 */ /* 0x000e240000201800 */
[----:B0-----:R0:W-:Y:S01]  /*5480*/  STG.E.128 [R16.64], R4 ;  /* 0x0000000410007986 */ /* 0x0011e2000c101d24 */
[----:B------:R-:W-:Y:S05]  /*5490*/  BRA `(.L_x_108) ;  /* 0x000009e000007947 */ /* 0x000fea0003800000 */
.L_x_116:
        /* <DEDUP_REMOVED lines=21> */
.L_x_121:
[----:B------:R-:W-:Y:S05]  /*55f0*/  BSYNC B0 ;  /* 0x0000000000007941 */ /* 0x000fea0003800000 */
.L_x_120:
[----:B------:R-:W-:-:S05]  /*5600*/  LOP3.LUT R3, R0, R3, RZ, 0xfc, !PT ;  /* 0x0000000300037212 */ /* 0x000fca00078efcff */
[----:B------:R0:W-:Y:S01]  /*5610*/  STG.E.U8 [R16.64], R3 ;  /* 0x0000000310007986 */ /* 0x0001e2000c101124 */
[----:B------:R-:W-:Y:S05]  /*5620*/  BRA `(.L_x_108) ;  /* 0x0000085000007947 */ /* 0x000fea0003800000 */
.L_x_119:
        /* <DEDUP_REMOVED lines=13> */
.L_x_123:
[----:B------:R-:W-:Y:S01]  /*5700*/  IMAD.MOV.U32 R0, RZ, RZ, 0x7f ;  /* 0x0000007fff007424 */ /* 0x000fe200078e00ff */
[----:B------:R-:W-:-:S04]  /*5710*/  ISETP.GT.U32.AND P0, PT, R2, 0x7f800000, PT ;  /* 0x7f8000000200780c */ /* 0x000fc80003f04070 */
[----:B------:R-:W-:-:S04]  /*5720*/  SEL R0, R0, 0x7c, P0 ;  /* 0x0000007c00007807 */ /* 0x000fc80000000000 */
.L_x_124:
[----:B------:R-:W-:Y:S05]  /*5730*/  BSYNC B0 ;  /* 0x0000000000007941 */ /* 0x000fea0003800000 */
.L_x_122:
[----:B------:R-:W-:-:S04]  /*5740*/  LOP3.LUT R2, R3, 0x80000000, RZ, 0xc0, !PT ;  /* 0x8000000003027812 */ /* 0x000fc800078ec0ff */
[----:B------:R-:W-:-:S04]  /*5750*/  SHF.R.U32.HI R3, RZ, 0x18, R2 ;  /* 0x00000018ff037819 */ /* 0x000fc80000011602 */
[----:B------:R-:W-:-:S05]  /*5760*/  LOP3.LUT R3, R0, R3, RZ, 0xfc, !PT ;  /* 0x0000000300037212 */ /* 0x000fca00078efcff */
[----:B------:R0:W-:Y:S01]  /*5770*/  STG.E.U8 [R16.64], R3 ;  /* 0x0000000310007986 */ /* 0x0001e2000c101124 */
[----:B------:R-:W-:Y:S05]  /*5780*/  BRA `(.L_x_108) ;  /* 0x000006f000007947 */ /* 0x000fea0003800000 */
.L_x_118:
[----:B------:R0:W-:Y:S01]  /*5790*/  STG.E.U16 [R16.64], R3 ;  /* 0x0000000310007986 */ /* 0x0001e2000c101524 */
[----:B------:R-:W-:Y:S05]  /*57a0*/  BRA `(.L_x_108) ;  /* 0x000006d000007947 */ /* 0x000fea0003800000 */
.L_x_115:
        /* <DEDUP_REMOVED lines=12> */
.L_x_127:
        /* <DEDUP_REMOVED lines=17> */
.L_x_130:
[----:B------:R-:W-:-:S04]  /*5980*/  LOP3.LUT R2, R3, 0x80000000, RZ, 0xc0, !PT ;  /* 0x8000000003027812 */ /* 0x000fc800078ec0ff */
[----:B------:R-:W-:-:S04]  /*5990*/  SHF.R.U32.HI R3, RZ, 0x18, R2 ;  /* 0x00000018ff037819 */ /* 0x000fc80000011602 */
[----:B------:R-:W-:-:S04]  /*59a0*/  LOP3.LUT R0, R0, R3, RZ, 0xfc, !PT ;  /* 0x0000000300007212 */ /* 0x000fc800078efcff */
[----:B------:R-:W-:Y:S02]  /*59b0*/  PRMT R8, R0, 0x7610, R8 ;  /* 0x0000761000087816 */ /* 0x000fe40000000008 */
.L_x_129:
[----:B------:R-:W-:Y:S05]  /*59c0*/  BSYNC B0 ;  /* 0x0000000000007941 */ /* 0x000fea0003800000 */
.L_x_128:
[----:B------:R0:W-:Y:S01]  /*59d0*/  STG.E.U8 [R16.64], R8 ;  /* 0x0000000810007986 */ /* 0x0001e2000c101124 */
[----:B------:R-:W-:Y:S05]  /*59e0*/  BRA `(.L_x_108) ;  /* 0x0000049000007947 */ /* 0x000fea0003800000 */
.L_x_126:
        /* <DEDUP_REMOVED lines=17> */
.L_x_133:
[----:B------:R-:W-:-:S04]  /*5b00*/  LOP3.LUT R2, R3, 0x80000000, RZ, 0xc0, !PT ;  /* 0x8000000003027812 */ /* 0x000fc800078ec0ff */
[----:B------:R-:W-:-:S04]  /*5b10*/  SHF.R.U32.HI R3, RZ, 0x18, R2 ;  /* 0x00000018ff037819 */ /* 0x000fc80000011602 */
[----:B------:R-:W-:-:S04]  /*5b20*/  LOP3.LUT R0, R0, R3, RZ, 0xfc, !PT ;  /* 0x0000000300007212 */ /* 0x000fc800078efcff */
[----:B------:R-:W-:Y:S02]  /*5b30*/  PRMT R8, R0, 0x7610, R8 ;  /* 0x0000761000087816 */ /* 0x000fe40000000008 */
.L_x_132:
[----:B------:R-:W-:Y:S05]  /*5b40*/  BSYNC B0 ;  /* 0x0000000000007941 */ /* 0x000fea0003800000 */
.L_x_131:
[----:B------:R0:W-:Y:S01]  /*5b50*/  STG.E.U8 [R16.64], R8 ;  /* 0x0000000810007986 */ /* 0x0001e2000c101124 */
[----:B------:R-:W-:Y:S05]  /*5b60*/  BRA `(.L_x_108) ;  /* 0x0000031000007947 */ /* 0x000fea0003800000 */
.L_x_125:
        /* <DEDUP_REMOVED lines=22> */
.L_x_107:
        /* <DEDUP_REMOVED lines=20> */
.L_x_135:
[----:B------:R-:W-:-:S06]  /*5e10*/  PRMT R3, RZ, 0x5410, R3 ;  /* 0x00005410ff037816 */ /* 0x000fcc0000000003 */
[----:B------:R-:W0:Y:S02]  /*5e20*/  F2I.U64.TRUNC R2, R3 ;  /* 0x0000000300027311 */ /* 0x000e24000020d800 */
[----:B0-----:R0:W-:Y:S01]  /*5e30*/  STG.E.64 [R16.64], R2 ;  /* 0x0000000210007986 */ /* 0x0011e2000c101b24 */
[----:B------:R-:W-:Y:S05]  /*5e40*/  BRA `(.L_x_108) ;  /* 0x0000003000007947 */ /* 0x000fea0003800000 */
.L_x_134:
[----:B------:R-:W-:-:S06]  /*5e50*/  PRMT R3, RZ, 0x5410, R3 ;  /* 0x00005410ff037816 */ /* 0x000fcc0000000003 */
[----:B------:R-:W0:Y:S02]  /*5e60*/  F2I.FTZ.U32.TRUNC.NTZ R3, R3 ;  /* 0x0000000300037305 */ /* 0x000e24000021f000 */
[----:B0-----:R0:W-:Y:S02]  /*5e70*/  STG.E [R16.64], R3 ;  /* 0x0000000310007986 */ /* 0x0011e4000c101924 */
.L_x_108:
[----:B------:R-:W-:-:S04]  /*5e80*/  IADD3 R19, R19, 0x80, RZ ;  /* 0x0000008013137810 */ /* 0x000fc80007ffe0ff */
[----:B------:R-:W-:-:S13]  /*5e90*/  ISETP.GE.AND P0, PT, R19, c[0x0][0x160], PT ;  /* 0x0000580013007a0c */ /* 0x000fda0003f06270 */
        /* <DEDUP_REMOVED lines=229> */
.L_x_136:
        /* <DEDUP_REMOVED lines=20> */
.L_x_140:
[----:B------:R-:W2:Y:S02]  /*6e30*/  LDG.E.U8 R2, [R2.64] ;  /* 0x0000002402027981 */ /* 0x000ea4000c1e1100 */
[----:B--2---:R-:W0:Y:S02]  /*6e40*/  I2F.U16 R0, R2 ;  /* 0x0000000200007306 */ /* 0x004e240000101000 */
[----:B0-----:R-:W-:Y:S01]  /*6e50*/  F2FP.BF16.PACK_AB R0, RZ, R0 ;  /* 0x00000000ff00723e */ /* 0x001fe200000010ff */
[----:B------:R-:W-:Y:S05]  /*6e60*/  BRA `(.L_x_142) ;  /* 0x00000e3000007947 */ /* 0x000fea0003800000 */
.L_x_139:
        /* <DEDUP_REMOVED lines=10> */
.L_x_144:
[----:B------:R-:W2:Y:S02]  /*6f10*/  LDG.E R2, [R2.64] ;  /* 0x0000002402027981 */ /* 0x000ea4000c1e1900 */
[----:B--2---:R-:W0:Y:S02]  /*6f20*/  I2F R0, R2 ;  /* 0x0000000200007306 */ /* 0x004e240000201400 */
[----:B0-----:R-:W-:Y:S01]  /*6f30*/  F2FP.BF16.PACK_AB R0, RZ, R0 ;  /* 0x00000000ff00723e */ /* 0x001fe200000010ff */
[----:B------:R-:W-:Y:S05]  /*6f40*/  BRA `(.L_x_142) ;  /* 0x00000d5000007947 */ /* 0x000fea0003800000 */
.L_x_143:
[----:B------:R-:W2:Y:S02]  /*6f50*/  LDG.E.U16 R2, [R2.64] ;  /* 0x0000002402027981 */ /* 0x000ea4000c1e1500 */
[----:B--2---:R-:W0:Y:S02]  /*6f60*/  I2F.S16 R0, R2 ;  /* 0x0000000200007306 */ /* 0x004e240000101400 */
[----:B0-----:R-:W-:Y:S01]  /*6f70*/  F2FP.BF16.PACK_AB R0, RZ, R0 ;  /* 0x00000000ff00723e */ /* 0x001fe200000010ff */
[----:B------:R-:W-:Y:S05]  /*6f80*/  BRA `(.L_x_142) ;  /* 0x00000d1000007947 */ /* 0x000fea0003800000 */
.L_x_138:
        /* <DEDUP_REMOVED lines=9> */
.L_x_146:
[----:B------:R-:W2:Y:S02]  /*7020*/  LDG.E.U16 R0, [R2.64] ;  /* 0x0000002402007981 */ /* 0x000ea4000c1e1500 */
[----:B--2---:R-:W-:-:S05]  /*7030*/  HADD2.F32 R0, -RZ, R0.H0_H0 ;  /* 0x20000000ff007230 */ /* 0x004fca0000004100 */
[----:B------:R-:W-:Y:S01]  /*7040*/  F2FP.BF16.PACK_AB R0, RZ, R0 ;  /* 0x00000000ff00723e */ /* 0x000fe200000010ff */
[----:B------:R-:W-:Y:S05]  /*7050*/  BRA `(.L_x_142) ;  /* 0x00000c4000007947 */ /* 0x000fea0003800000 */
.L_x_145:
        /* <DEDUP_REMOVED lines=9> */
.L_x_148:
[----:B------:R-:W2:Y:S02]  /*70f0*/  LDG.E.U16 R2, [R2.64] ;  /* 0x0000002402027981 */ /* 0x000ea4000c1e1500 */
[----:B--2---:R-:W-:-:S05]  /*7100*/  HADD2.F32 R0, -RZ, R2.H0_H0 ;  /* 0x20000002ff007230 */ /* 0x004fca0000004100 */
[----:B------:R-:W-:Y:S01]  /*7110*/  F2FP.BF16.PACK_AB R0, RZ, R0 ;  /* 0x00000000ff00723e */ /* 0x000fe200000010ff */
[----:B------:R-:W-:Y:S05]  /*7120*/  BRA `(.L_x_142) ;  /* 0x00000b7000007947 */ /* 0x000fea0003800000 */
.L_x_147:
[----:B------:R-:W2:Y:S02]  /*7130*/  LDG.E.64 R2, [R2.64] ;  /* 0x0000002402027981 */ /* 0x000ea4000c1e1b00 */
[----:B--2---:R-:W0:Y:S01]  /*7140*/  F2F.F32.F64 R0, R2 ;  /* 0x0000000200007310 */ /* 0x004e220000301000 */
[----:B------:R-:W0:-:S14]  /*7150*/  DSETP.GEU.AND P0, PT, |R2|, c[0x2][0x0], PT ;  /* 0x008000000200762a */ /* 0x000e1c0003f0e200 */
[----:B0-----:R-:W-:-:S05]  /*7160*/  @!P0 FMUL R0, R0, 1.175494350822287508e-38 ;  /* 0x0080000000008820 */ /* 0x001fca0000400000 */
[----:B------:R-:W-:Y:S01]  /*7170*/  F2FP.BF16.PACK_AB R0, RZ, R0 ;  /* 0x00000000ff00723e */ /* 0x000fe200000010ff */
[----:B------:R-:W-:Y:S05]  /*7180*/  BRA `(.L_x_142) ;  /* 0x00000b1000007947 */ /* 0x000fea0003800000 */
.L_x_137:
        /* <DEDUP_REMOVED lines=13> */
.L_x_151:
[----:B------:R-:W2:Y:S02]  /*7260*/  LDG.E.64 R2, [R2.64] ;  /* 0x0000002402027981 */ /* 0x000ea4000c1e1b00 */
[----:B--2---:R-:W0:Y:S01]  /*7270*/  F2F.F32.F64 R0, R2 ;  /* 0x0000000200007310 */ /* 0x004e220000301000 */
[----:B------:R-:W0:-:S14]  /*7280*/  DSETP.GEU.AND P0, PT, |R2|, c[0x2][0x0], PT ;  /* 0x008000000200762a */ /* 0x000e1c0003f0e200 */
[----:B0-----:R-:W-:-:S05]  /*7290*/  @!P0 FMUL R0, R0, 1.175494350822287508e-38 ;  /* 0x0080000000008820 */ /* 0x001fca0000400000 */
[----:B------:R-:W-:Y:S01]  /*72a0*/  F2FP.BF16.PACK_AB R0, RZ, R0 ;  /* 0x00000000ff00723e */ /* 0x000fe200000010ff */
[----:B------:R-:W-:Y:S05]  /*72b0*/  BRA `(.L_x_142) ;  /* 0x000009e000007947 */ /* 0x000fea0003800000 */
.L_x_150:
        /* <DEDUP_REMOVED lines=28> */
.L_x_153:
        /* <DEDUP_REMOVED lines=15> */
.L_x_152:
[----:B------:R0:W5:Y:S01]  /*7570*/  LDG.E.U16 R0, [R2.64] ;  /* 0x0000002402007981 */ /* 0x000162000c1e1500 */
[----:B------:R-:W-:Y:S05]  /*7580*/  BRA `(.L_x_142) ;  /* 0x0000071000007947 */ /* 0x000fea0003800000 */
.L_x_149:
        /* <DEDUP_REMOVED lines=12> */
.L_x_156:
        /* <DEDUP_REMOVED lines=21> */
.L_x_160:
[----:B------:R-:W-:Y:S05]  /*77a0*/  BSYNC B1 ;  /* 0x0000000000017941 */ /* 0x000fea0003800000 */
.L_x_159:
[----:B------:R-:W-:Y:S01]  /*77b0*/  LEA R3, R0, 0x3b800000, 0x17 ;  /* 0x3b80000000037811 */ /* 0x000fe200078eb8ff */
[----:B------:R-:W-:-:S05]  /*77c0*/  IMAD.SHL.U32 R0, R2, 0x100000, RZ ;  /* 0x0010000002007824 */ /* 0x000fca00078e00ff */
[----:B------:R-:W-:Y:S02]  /*77d0*/  LOP3.LUT R0, R3, R0, R4, 0xfe, !PT ;  /* 0x0000000003007212 */ /* 0x000fe400078efe04 */
.L_x_158:
[----:B------:R-:W-:Y:S05]  /*77e0*/  BSYNC B0 ;  /* 0x0000000000007941 */ /* 0x000fea0003800000 */
.L_x_157:
[----:B------:R-:W-:Y:S01]  /*77f0*/  F2FP.BF16.PACK_AB R0, RZ, R0 ;  /* 0x00000000ff00723e */ /* 0x000fe200000010ff */
[----:B------:R-:W-:Y:S05]  /*7800*/  BRA `(.L_x_142) ;  /* 0x0000049000007947 */ /* 0x000fea0003800000 */
.L_x_155:
        /* <DEDUP_REMOVED lines=21> */
.L_x_164:
[----:B------:R-:W-:Y:S05]  /*7960*/  BSYNC B1 ;  /* 0x0000000000017941 */ /* 0x000fea0003800000 */
.L_x_163:
[----:B------:R-:W-:Y:S01]  /*7970*/  LEA R3, R0, 0x37800000, 0x17 ;  /* 0x3780000000037811 */ /* 0x000fe200078eb8ff */
[----:B------:R-:W-:-:S05]  /*7980*/  IMAD.SHL.U32 R0, R2, 0x200000, RZ ;  /* 0x0020000002007824 */ /* 0x000fca00078e00ff */
[----:B------:R-:W-:Y:S02]  /*7990*/  LOP3.LUT R0, R3, R0, R4, 0xfe, !PT ;  /* 0x0000000003007212 */ /* 0x000fe400078efe04 */
.L_x_162:
[----:B------:R-:W-:Y:S05]  /*79a0*/  BSYNC B0 ;  /* 0x0000000000007941 */ /* 0x000fea0003800000 */
.L_x_161:
[----:B------:R-:W-:Y:S01]  /*79b0*/  F2FP.BF16.PACK_AB R0, RZ, R0 ;  /* 0x00000000ff00723e */ /* 0x000fe200000010ff */
[----:B------:R-:W-:Y:S05]  /*79c0*/  BRA `(.L_x_142) ;  /* 0x000002d000007947 */ /* 0x000fea0003800000 */
.L_x_154:
        /* <DEDUP_REMOVED lines=14> */
.L_x_168:
[----:B------:R-:W-:Y:S05]  /*7ab0*/  BSYNC B0 ;  /* 0x0000000000007941 */ /* 0x000fea0003800000 */
.L_x_167:
[----:B------:R-:W-:Y:S01]  /*7ac0*/  F2FP.BF16.PACK_AB R0, RZ, R0 ;  /* 0x00000000ff00723e */ /* 0x000fe200000010ff */
[----:B------:R-:W-:Y:S05]  /*7ad0*/  BRA `(.L_x_142) ;  /* 0x000001c000007947 */ /* 0x000fea0003800000 */
.L_x_141:
        /* <DEDUP_REMOVED lines=21> */
.L_x_166:
[----:B------:R-:W2:Y:S02]  /*7c30*/  LDG.E.64 R2, [R2.64] ;  /* 0x0000002402027981 */ /* 0x000ea4000c1e1b00 */
[----:B--2---:R-:W0:Y:S02]  /*7c40*/  I2F.U64 R0, R2 ;  /* 0x0000000200007312 */ /* 0x004e240000301000 */
[----:B0-----:R-:W-:Y:S01]  /*7c50*/  F2FP.BF16.PACK_AB R0, RZ, R0 ;  /* 0x00000000ff00723e */ /* 0x001fe200000010ff */
[----:B------:R-:W-:Y:S05]  /*7c60*/  BRA `(.L_x_142) ;  /* 0x0000003000007947 */ /* 0x000fea0003800000 */
.L_x_165:
[----:B------:R-:W2:Y:S02]  /*7c70*/  LDG.E R2, [R2.64] ;  /* 0x0000002402027981 */ /* 0x000ea4000c1e1900 */
[----:B--2---:R-:W0:Y:S02]  /*7c80*/  I2F.U32 R0, R2 ;  /* 0x0000000200007306 */ /* 0x004e240000201000 */
[----:B0-----:R-:W-:-:S06]  /*7c90*/  F2FP.BF16.PACK_AB R0, RZ, R0 ;  /* 0x00000000ff00723e */ /* 0x001fcc00000010ff */
.L_x_142:
        /* <DEDUP_REMOVED lines=37> */
.L_x_172:
[----:B------:R-:W-:-:S06]  /*7ef0*/  PRMT R3, RZ, 0x5410, R3 ;  /* 0x00005410ff037816 */ /* 0x000fcc0000000003 */
[----:B------:R-:W0:Y:S02]  /*7f00*/  F2I.S64.TRUNC R2, R3 ;  /* 0x0000000300027311 */ /* 0x000e24000020d900 */
[----:B0-----:R0:W-:Y:S01]  /*7f10*/  STG.E.U8 [R16.64], R2 ;  /* 0x0000000210007986 */ /* 0x0011e2000c101124 */
[----:B------:R-:W-:Y:S05]  /*7f20*/  BRA `(.L_x_174) ;  /* 0x00000e4000007947 */ /* 0x000fea0003800000 */
.L_x_171:
        /* <DEDUP_REMOVED lines=10> */
.L_x_176:
[----:B------:R-:W-:-:S06]  /*7fd0*/  PRMT R3, RZ, 0x5410, R3 ;  /* 0x00005410ff037816 */ /* 0x000fcc0000000003 */
[----:B------:R-:W0:Y:S02]  /*7fe0*/  F2I.FTZ.TRUNC.NTZ R3, R3 ;  /* 0x0000000300037305 */ /* 0x000e24000021f100 */
[----:B0-----:R0:W-:Y:S01]  /*7ff0*/  STG.E [R16.64], R3 ;  /* 0x0000000310007986 */ /* 0x0011e2000c101924 */
[----:B------:R-:W-:Y:S05]  /*8000*/  BRA `(.L_x_174) ;  /* 0x00000d6000007947 */ /* 0x000fea0003800000 */
.L_x_175:
[----:B------:R-:W-:-:S06]  /*8010*/  PRMT R3, RZ, 0x5410, R3 ;  /* 0x00005410ff037816 */ /* 0x000fcc0000000003 */
[----:B------:R-:W0:Y:S02]  /*8020*/  F2I.FTZ.TRUNC.NTZ R3, R3 ;  /* 0x0000000300037305 */ /* 0x000e24000021f100 */
[----:B0-----:R0:W-:Y:S01]  /*8030*/  STG.E.U16 [R16.64], R3 ;  /* 0x0000000310007986 */ /* 0x0011e2000c101524 */
[----:B------:R-:W-:Y:S05]  /*8040*/  BRA `(.L_x_174) ;  /* 0x00000d2000007947 */ /* 0x000fea0003800000 */
.L_x_170:
        /* <DEDUP_REMOVED lines=9> */
.L_x_178:
[----:B------:R-:W-:-:S04]  /*80e0*/  PRMT R0, RZ, 0x5410, R3 ;  /* 0x00005410ff007816 */ /* 0x000fc80000000003 */
[----:B------:R-:W-:-:S05]  /*80f0*/  F2FP.PACK_AB R0, RZ, R0 ;  /* 0x00000000ff00723e */ /* 0x000fca00000000ff */
[----:B------:R0:W-:Y:S01]  /*8100*/  STG.E.U16 [R16.64], R0 ;  /* 0x0000000010007986 */ /* 0x0001e2000c101524 */
[----:B------:R-:W-:Y:S05]  /*8110*/  BRA `(.L_x_174) ;  /* 0x00000c5000007947 */ /* 0x000fea0003800000 */
.L_x_177:
        /* <DEDUP_REMOVED lines=10> */
.L_x_180:
[----:B------:R-:W-:-:S04]  /*81c0*/  PRMT R3, RZ, 0x5410, R3 ;  /* 0x00005410ff037816 */ /* 0x000fc80000000003 */
[----:B------:R-:W-:-:S04]  /*81d0*/  F2FP.PACK_AB R3, RZ, R3 ;  /* 0x00000003ff03723e */ /* 0x000fc800000000ff */
[----:B------:R-:W-:-:S05]  /*81e0*/  PRMT R3, R3, 0x5410, RZ ;  /* 0x0000541003037816 */ /* 0x000fca00000000ff */
[----:B------:R0:W-:Y:S01]  /*81f0*/  STG.E [R16.64], R3 ;  /* 0x0000000310007986 */ /* 0x0001e2000c101924 */
[----:B------:R-:W-:Y:S05]  /*8200*/  BRA `(.L_x_174) ;  /* 0x00000b6000007947 */ /* 0x000fea0003800000 */
.L_x_179:
[----:B------:R-:W-:-:S05]  /*8210*/  PRMT R2, RZ, 0x5410, R3 ;  /* 0x00005410ff027816 */ /* 0x000fca0000000003 */
[----:B------:R-:W-:-:S06]  /*8220*/  FMUL.FTZ R2, R2, 1 ;  /* 0x3f80000002027820 */ /* 0x000fcc0000410000 */
[----:B------:R-:W0:Y:S02]  /*8230*/  F2F.F64.F32 R2, R2 ;  /* 0x0000000200027310 */ /* 0x000e240000201800 */
[----:B0-----:R0:W-:Y:S01]  /*8240*/  STG.E.64 [R16.64], R2 ;  /* 0x0000000210007986 */ /* 0x0011e2000c101b24 */
[----:B------:R-:W-:Y:S05]  /*8250*/  BRA `(.L_x_174) ;  /* 0x00000b1000007947 */ /* 0x000fea0003800000 */
.L_x_169:
        /* <DEDUP_REMOVED lines=13> */
.L_x_183:
[----:B------:R-:W-:Y:S01]  /*8330*/  PRMT R3, RZ, 0x5410, R3 ;  /* 0x00005410ff037816 */ /* 0x000fe20000000003 */
[----:B------:R-:W-:-:S04]  /*8340*/  CS2R R6, SRZ ;  /* 0x0000000000067805 */ /* 0x000fc8000001ff00 */
[----:B------:R-:W-:-:S04]  /*8350*/  FMUL.FTZ R3, R3, 1 ;  /* 0x3f80000003037820 */ /* 0x000fc80000410000 */
[----:B------:R-:W0:Y:S02]  /*8360*/  F2F.F64.F32 R4, R3 ;  /* 0x0000000300047310 */ /* 0x000e240000201800 */
[----:B0-----:R0:W-:Y:S01]  /*8370*/  STG.E.128 [R16.64], R4 ;  /* 0x0000000410007986 */ /* 0x0011e2000c101d24 */
[----:B------:R-:W-:Y:S05]  /*8380*/  BRA `(.L_x_174) ;  /* 0x000009e000007947 */ /* 0x000fea0003800000 */
.L_x_182:
        /* <DEDUP_REMOVED lines=21> */
.L_x_187:
[----:B------:R-:W-:Y:S05]  /*84e0*/  BSYNC B0 ;  /* 0x0000000000007941 */ /* 0x000fea0003800000 */
.L_x_186:
[----:B------:R-:W-:-:S05]  /*84f0*/  LOP3.LUT R3, R0, R3, RZ, 0xfc, !PT ;  /* 0x0000000300037212 */ /* 0x000fca00078efcff */
[----:B------:R0:W-:Y:S01]  /*8500*/  STG.E.U8 [R16.64], R3 ;  /* 0x0000000310007986 */ /* 0x0001e2000c101124 */
[----:B------:R-:W-:Y:S05]  /*8510*/  BRA `(.L_x_174) ;  /* 0x0000085000007947 */ /* 0x000fea0003800000 */
.L_x_185:
        /* <DEDUP_REMOVED lines=13> */
.L_x_189:
[----:B------:R-:W-:Y:S01]  /*85f0*/  IMAD.MOV.U32 R0, RZ, RZ, 0x7f ;  /* 0x0000007fff007424 */ /* 0x000fe200078e00ff */
[----:B------:R-:W-:-:S04]  /*8600*/  ISETP.GT.U32.AND P0, PT, R2, 0x7f800000, PT ;  /* 0x7f8000000200780c */ /* 0x000fc80003f04070 */
[----:B------:R-:W-:-:S04]  /*8610*/  SEL R0, R0, 0x7c, P0 ;  /* 0x0000007c00007807 */ /* 0x000fc80000000000 */
.L_x_190:
[----:B------:R-:W-:Y:S05]  /*8620*/  BSYNC B0 ;  /* 0x0000000000007941 */ /* 0x000fea0003800000 */
.L_x_188:
[----:B------:R-:W-:-:S04]  /*8630*/  LOP3.LUT R2, R3, 0x80000000, RZ, 0xc0, !PT ;  /* 0x8000000003027812 */ /* 0x000fc800078ec0ff */
[----:B------:R-:W-:-:S04]  /*8640*/  SHF.R.U32.HI R3, RZ, 0x18, R2 ;  /* 0x00000018ff037819 */ /* 0x000fc80000011602 */
[----:B------:R-:W-:-:S05]  /*8650*/  LOP3.LUT R3, R0, R3, RZ, 0xfc, !PT ;  /* 0x0000000300037212 */ /* 0x000fca00078efcff */
[----:B------:R0:W-:Y:S01]  /*8660*/  STG.E.U8 [R16.64], R3 ;  /* 0x0000000310007986 */ /* 0x0001e2000c101124 */
[----:B------:R-:W-:Y:S05]  /*8670*/  BRA `(.L_x_174) ;  /* 0x000006f000007947 */ /* 0x000fea0003800000 */
.L_x_184:
[----:B------:R0:W-:Y:S01]  /*8680*/  STG.E.U16 [R16.64], R3 ;  /* 0x0000000310007986 */ /* 0x0001e2000c101524 */
[----:B------:R-:W-:Y:S05]  /*8690*/  BRA `(.L_x_174) ;  /* 0x000006d000007947 */ /* 0x000fea0003800000 */
.L_x_181:
        /* <DEDUP_REMOVED lines=12> */
.L_x_193:
        /* <DEDUP_REMOVED lines=17> */
.L_x_196:
[----:B------:R-:W-:-:S04]  /*8870*/  LOP3.LUT R2, R3, 0x80000000, RZ, 0xc0, !PT ;  /* 0x8000000003027812 */ /* 0x000fc800078ec0ff */
[----:B------:R-:W-:-:S04]  /*8880*/  SHF.R.U32.HI R3, RZ, 0x18, R2 ;  /* 0x00000018ff037819 */ /* 0x000fc80000011602 */
[----:B------:R-:W-:-:S04]  /*8890*/  LOP3.LUT R0, R0, R3, RZ, 0xfc, !PT ;  /* 0x0000000300007212 */ /* 0x000fc800078efcff */
[----:B------:R-:W-:Y:S02]  /*88a0*/  PRMT R8, R0, 0x7610, R8 ;  /* 0x0000761000087816 */ /* 0x000fe40000000008 */
.L_x_195:
[----:B------:R-:W-:Y:S05]  /*88b0*/  BSYNC B0 ;  /* 0x0000000000007941 */ /* 0x000fea0003800000 */
.L_x_194:
[----:B------:R0:W-:Y:S01]  /*88c0*/  STG.E.U8 [R16.64], R8 ;  /* 0x0000000810007986 */ /* 0x0001e2000c101124 */
[----:B------:R-:W-:Y:S05]  /*88d0*/  BRA `(.L_x_174) ;  /* 0x0000049000007947 */ /* 0x000fea0003800000 */
.L_x_192:
        /* <DEDUP_REMOVED lines=17> */
.L_x_199:
[----:B------:R-:W-:-:S04]  /*89f0*/  LOP3.LUT R2, R3, 0x80000000, RZ, 0xc0, !PT ;  /* 0x8000000003027812 */ /* 0x000fc800078ec0ff */
[----:B------:R-:W-:-:S04]  /*8a00*/  SHF.R.U32.HI R3, RZ, 0x18, R2 ;  /* 0x00000018ff037819 */ /* 0x000fc80000011602 */
[----:B------:R-:W-:-:S04]  /*8a10*/  LOP3.LUT R0, R0, R3, RZ, 0xfc, !PT ;  /* 0x0000000300007212 */ /* 0x000fc800078efcff */
[----:B------:R-:W-:Y:S02]  /*8a20*/  PRMT R8, R0, 0x7610, R8 ;  /* 0x0000761000087816 */ /* 0x000fe40000000008 */
.L_x_198:
[----:B------:R-:W-:Y:S05]  /*8a30*/  BSYNC B0 ;  /* 0x0000000000007941 */ /* 0x000fea0003800000 */
.L_x_197:
[----:B------:R0:W-:Y:S01]  /*8a40*/  STG.E.U8 [R16.64], R8 ;  /* 0x0000000810007986 */ /* 0x0001e2000c101124 */
[----:B------:R-:W-:Y:S05]  /*8a50*/  BRA `(.L_x_174) ;  /* 0x0000031000007947 */ /* 0x000fea0003800000 */
.L_x_191:
        /* <DEDUP_REMOVED lines=22> */
.L_x_173:
        /* <DEDUP_REMOVED lines=20> */
.L_x_201:
[----:B------:R-:W-:-:S06]  /*8d00*/  PRMT R3, RZ, 0x5410, R3 ;  /* 0x00005410ff037816 */ /* 0x000fcc0000000003 */
[----:B------:R-:W0:Y:S02]  /*8d10*/  F2I.U64.TRUNC R2, R3 ;  /* 0x0000000300027311 */ /* 0x000e24000020d800 */
[----:B0-----:R0:W-:Y:S01]  /*8d20*/  STG.E.64 [R16.64], R2 ;  /* 0x0000000210007986 */ /* 0x0011e2000c101b24 */
[----:B------:R-:W-:Y:S05]  /*8d30*/  BRA `(.L_x_174) ;  /* 0x0000003000007947 */ /* 0x000fea0003800000 */
.L_x_200:
[----:B------:R-:W-:-:S06]  /*8d40*/  PRMT R3, RZ, 0x5410, R3 ;  /* 0x00005410ff037816 */ /* 0x000fcc0000000003 */
[----:B------:R-:W0:Y:S02]  /*8d50*/  F2I.FTZ.U32.TRUNC.NTZ R3, R3 ;  /* 0x0000000300037305 */ /* 0x000e24000021f000 */
[----:B0-----:R0:W-:Y:S02]  /*8d60*/  STG.E [R16.64], R3 ;  /* 0x0000000310007986 */ /* 0x0011e4000c101924 */
.L_x_174:
[----:B------:R-:W-:Y:S02]  /*8d70*/  IADD3 R19, R19, 0x80, RZ ;  /* 0x0000008013137810 */ /* 0x000fe40007ffe0ff */
.L_x_69:
[----:B------:R-:W-:Y:S05]  /*8d80*/  BSYNC B6 ;  /* 0x0000000000067941 */ /* 0x000fea0003800000 */
.L_x_68:
[----:B------:R-:W-:-:S13]  /*8d90*/  ISETP.GE.AND P0, PT, R19, c[0x0][0x160], PT ;  /* 0x0000580013007a0c */ /* 0x000fda0003f06270 */
[----:B------:R-:W-:Y:S05]  /*8da0*/  @P0 EXIT ;  /* 0x000000000000094d */ /* 0x000fea0003800000 */
        /* <DEDUP_REMOVED lines=228> */
.L_x_202:
        /* <DEDUP_REMOVED lines=20> */
.L_x_206:
[----:B------:R-:W2:Y:S02]  /*9d30*/  LDG.E.U8 R2, [R2.64] ;  /* 0x0000002402027981 */ /* 0x000ea4000c1e1100 */
[----:B--2---:R-:W0:Y:S02]  /*9d40*/  I2F.U16 R0, R2 ;  /* 0x0000000200007306 */ /* 0x004e240000101000 */
[----:B0-----:R-:W-:Y:S01]  /*9d50*/  F2FP.BF16.PACK_AB R0, RZ, R0 ;  /* 0x00000000ff00723e */ /* 0x001fe200000010ff */
[----:B------:R-:W-:Y:S05]  /*9d60*/  BRA `(.L_x_208) ;  /* 0x00000e3000007947 */ /* 0x000fea0003800000 */
.L_x_205:
        /* <DEDUP_REMOVED lines=10> */
.L_x_210:
[----:B------:R-:W2:Y:S02]  /*9e10*/  LDG.E R2, [R2.64] ;  /* 0x0000002402027981 */ /* 0x000ea4000c1e1900 */
[----:B--2---:R-:W0:Y:S02]  /*9e20*/  I2F R0, R2 ;  /* 0x0000000200007306 */ /* 0x004e240000201400 */
[----:B0-----:R-:W-:Y:S01]  /*9e30*/  F2FP.BF16.PACK_AB R0, RZ, R0 ;  /* 0x00000000ff00723e */ /* 0x001fe200000010ff */
[----:B------:R-:W-:Y:S05]  /*9e40*/  BRA `(.L_x_208) ;  /* 0x00000d5000007947 */ /* 0x000fea0003800000 */
.L_x_209:
[----:B------:R-:W2:Y:S02]  /*9e50*/  LDG.E.U16 R2, [R2.64] ;  /* 0x0000002402027981 */ /* 0x000ea4000c1e1500 */
[----:B--2---:R-:W0:Y:S02]  /*9e60*/  I2F.S16 R0, R2 ;  /* 0x0000000200007306 */ /* 0x004e240000101400 */
[----:B0-----:R-:W-:Y:S01]  /*9e70*/  F2FP.BF16.PACK_AB R0, RZ, R0 ;  /* 0x00000000ff00723e */ /* 0x001fe200000010ff */
[----:B------:R-:W-:Y:S05]  /*9e80*/  BRA `(.L_x_208) ;  /* 0x00000d1000007947 */ /* 0x000fea0003800000 */
.L_x_204:
        /* <DEDUP_REMOVED lines=9> */
.L_x_212:
[----:B------:R-:W2:Y:S02]  /*9f20*/  LDG.E.U16 R0, [R2.64] ;  /* 0x0000002402007981 */ /* 0x000ea4000c1e1500 */
[----:B--2---:R-:W-:-:S05]  /*9f30*/  HADD2.F32 R0, -RZ, R0.H0_H0 ;  /* 0x20000000ff007230 */ /* 0x004fca0000004100 */
[----:B------:R-:W-:Y:S01]  /*9f40*/  F2FP.BF16.PACK_AB R0, RZ, R0 ;  /* 0x00000000ff00723e */ /* 0x000fe200000010ff */
[----:B------:R-:W-:Y:S05]  /*9f50*/  BRA `(.L_x_208) ;  /* 0x00000c4000007947 */ /* 0x000fea0003800000 */
.L_x_211:
        /* <DEDUP_REMOVED lines=9> */
.L_x_214:
[----:B------:R-:W2:Y:S02]  /*9ff0*/  LDG.E.U16 R2, [R2.64] ;  /* 0x0000002402027981 */ /* 0x000ea4000c1e1500 */
[----:B--2---:R-:W-:-:S05]  /*a000*/  HADD2.F32 R0, -RZ, R2.H0_H0 ;  /* 0x20000002ff007230 */ /* 0x004fca0000004100 */
[----:B------:R-:W-:Y:S01]  /*a010*/  F2FP.BF16.PACK_AB R0, RZ, R0 ;  /* 0x00000000ff00723e */ /* 0x000fe200000010ff */
[----:B------:R-:W-:Y:S05]  /*a020*/  BRA `(.L_x_208) ;  /* 0x00000b7000007947 */ /* 0x000fea0003800000 */
.L_x_213:
[----:B------:R-:W2:Y:S02]  /*a030*/  LDG.E.64 R2, [R2.64] ;  /* 0x0000002402027981 */ /* 0x000ea4000c1e1b00 */
[----:B--2---:R-:W0:Y:S01]  /*a040*/  F2F.F32.F64 R0, R2 ;  /* 0x0000000200007310 */ /* 0x004e220000301000 */
[----:B------:R-:W0:-:S14]  /*a050*/  DSETP.GEU.AND P0, PT, |R2|, c[0x2][0x0], PT ;  /* 0x008000000200762a */ /* 0x000e1c0003f0e200 */
[----:B0-----:R-:W-:-:S05]  /*a060*/  @!P0 FMUL R0, R0, 1.175494350822287508e-38 ;  /* 0x0080000000008820 */ /* 0x001fca0000400000 */
[----:B------:R-:W-:Y:S01]  /*a070*/  F2FP.BF16.PACK_AB R0, RZ, R0 ;  /* 0x00000000ff00723e */ /* 0x000fe200000010ff */
[----:B------:R-:W-:Y:S05]  /*a080*/  BRA `(.L_x_208) ;  /* 0x00000b1000007947 */ /* 0x000fea0003800000 */
.L_x_203:
        /* <DEDUP_REMOVED lines=13> */
.L_x_217:
[----:B------:R-:W2:Y:S02]  /*a160*/  LDG.E.64 R2, [R2.64] ;  /* 0x0000002402027981 */ /* 0x000ea4000c1e1b00 */
[----:B--2---:R-:W0:Y:S01]  /*a170*/  F2F.F32.F64 R0, R2 ;  /* 0x0000000200007310 */ /* 0x004e220000301000 */
[----:B------:R-:W0:-:S14]  /*a180*/  DSETP.GEU.AND P0, PT, |R2|, c[0x2][0x0], PT ;  /* 0x008000000200762a */ /* 0x000e1c0003f0e200 */
[----:B0-----:R-:W-:-:S05]  /*a190*/  @!P0 FMUL R0, R0, 1.175494350822287508e-38 ;  /* 0x0080000000008820 */ /* 0x001fca0000400000 */
[----:B------:R-:W-:Y:S01]  /*a1a0*/  F2FP.BF16.PACK_AB R0, RZ, R0 ;  /* 0x00000000ff00723e */ /* 0x000fe200000010ff */
[----:B------:R-:W-:Y:S05]  /*a1b0*/  BRA `(.L_x_208) ;  /* 0x000009e000007947 */ /* 0x000fea0003800000 */
.L_x_216:
        /* <DEDUP_REMOVED lines=28> */
.L_x_219:
        /* <DEDUP_REMOVED lines=15> */
.L_x_218:
[----:B------:R0:W5:Y:S01]  /*a470*/  LDG.E.U16 R0, [R2.64] ;  /* 0x0000002402007981 */ /* 0x000162000c1e1500 */
[----:B------:R-:W-:Y:S05]  /*a480*/  BRA `(.L_x_208) ;  /* 0x0000071000007947 */ /* 0x000fea0003800000 */
.L_x_215:
        /* <DEDUP_REMOVED lines=12> */
.L_x_222:
        /* <DEDUP_REMOVED lines=21> */
.L_x_226:
[----:B------:R-:W-:Y:S05]  /*a6a0*/  BSYNC B1 ;  /* 0x0000000000017941 */ /* 0x000fea0003800000 */
.L_x_225:
[----:B------:R-:W-:Y:S01]  /*a6b0*/  LEA R3, R0, 0x3b800000, 0x17 ;  /* 0x3b80000000037811 */ /* 0x000fe200078eb8ff */
[----:B------:R-:W-:-:S05]  /*a6c0*/  IMAD.SHL.U32 R0, R2, 0x100000, RZ ;  /* 0x0010000002007824 */ /* 0x000fca00078e00ff */
[----:B------:R-:W-:Y:S02]  /*a6d0*/  LOP3.LUT R0, R3, R0, R4, 0xfe, !PT ;  /* 0x0000000003007212 */ /* 0x000fe400078efe04 */
.L_x_224:
[----:B------:R-:W-:Y:S05]  /*a6e0*/  BSYNC B0 ;  /* 0x0000000000007941 */ /* 0x000fea0003800000 */
.L_x_223:
[----:B------:R-:W-:Y:S01]  /*a6f0*/  F2FP.BF16.PACK_AB R0, RZ, R0 ;  /* 0x00000000ff00723e */ /* 0x000fe200000010ff */
[----:B------:R-:W-:Y:S05]  /*a700*/  BRA `(.L_x_208) ;  /* 0x0000049000007947 */ /* 0x000fea0003800000 */
.L_x_221:
        /* <DEDUP_REMOVED lines=21> */
.L_x_230:
[----:B------:R-:W-:Y:S05]  /*a860*/  BSYNC B1 ;  /* 0x0000000000017941 */ /* 0x000fea0003800000 */
.L_x_229:
[----:B------:R-:W-:Y:S01]  /*a870*/  LEA R3, R0, 0x37800000, 0x17 ;  /* 0x3780000000037811 */ /* 0x000fe200078eb8ff */
[----:B------:R-:W-:-:S05]  /*a880*/  IMAD.SHL.U32 R0, R2, 0x200000, RZ ;  /* 0x0020000002007824 */ /* 0x000fca00078e00ff */
[----:B------:R-:W-:Y:S02]  /*a890*/  LOP3.LUT R0, R3, R0, R4, 0xfe, !PT ;  /* 0x0000000003007212 */ /* 0x000fe400078efe04 */
.L_x_228:
[----:B------:R-:W-:Y:S05]  /*a8a0*/  BSYNC B0 ;  /* 0x0000000000007941 */ /* 0x000fea0003800000 */
.L_x_227:
[----:B------:R-:W-:Y:S01]  /*a8b0*/  F2FP.BF16.PACK_AB R0, RZ, R0 ;  /* 0x00000000ff00723e */ /* 0x000fe200000010ff */
[----:B------:R-:W-:Y:S05]  /*a8c0*/  BRA `(.L_x_208) ;  /* 0x000002d000007947 */ /* 0x000fea0003800000 */
.L_x_220:
        /* <DEDUP_REMOVED lines=14> */
.L_x_234:
[----:B------:R-:W-:Y:S05]  /*a9b0*/  BSYNC B0 ;  /* 0x0000000000007941 */ /* 0x000fea0003800000 */
.L_x_233:
[----:B------:R-:W-:Y:S01]  /*a9c0*/  F2FP.BF16.PACK_AB R0, RZ, R0 ;  /* 0x00000000ff00723e */ /* 0x000fe200000010ff */
[----:B------:R-:W-:Y:S05]  /*a9d0*/  BRA `(.L_x_208) ;  /* 0x000001c000007947 */ /* 0x000fea0003800000 */
.L_x_207:
        /* <DEDUP_REMOVED lines=21> */
.L_x_232:
[----:B------:R-:W2:Y:S02]  /*ab30*/  LDG.E.64 R2, [R2.64] ;  /* 0x0000002402027981 */ /* 0x000ea4000c1e1b00 */
[----:B--2---:R-:W0:Y:S02]  /*ab40*/  I2F.U64 R0, R2 ;  /* 0x0000000200007312 */ /* 0x004e240000301000 */
[----:B0-----:R-:W-:Y:S01]  /*ab50*/  F2FP.BF16.PACK_AB R0, RZ, R0 ;  /* 0x00000000ff00723e */ /* 0x001fe200000010ff */
[----:B------:R-:W-:Y:S05]  /*ab60*/  BRA `(.L_x_208) ;  /* 0x0000003000007947 */ /* 0x000fea0003800000 */
.L_x_231:
[----:B------:R-:W2:Y:S02]  /*ab70*/  LDG.E R2, [R2.64] ;  /* 0x0000002402027981 */ /* 0x000ea4000c1e1900 */
[----:B--2---:R-:W0:Y:S02]  /*ab80*/  I2F.U32 R0, R2 ;  /* 0x0000000200007306 */ /* 0x004e240000201000 */
[----:B0-----:R-:W-:-:S06]  /*ab90*/  F2FP.BF16.PACK_AB R0, RZ, R0 ;  /* 0x00000000ff00723e */ /* 0x001fcc00000010ff */
.L_x_208:
        /* <DEDUP_REMOVED lines=35> */
[----:B0-----:R-:W-:Y:S01]  /*add0*/  STG.E.U8 [R16.64], R3 ;  /* 0x0000000310007986 */ /* 0x001fe2000c101124 */
[----:B------:R-:W-:Y:S05]  /*ade0*/  EXIT ;  /* 0x000000000000794d */ /* 0x000fea0003800000 */
.L_x_238:
[----:B------:R-:W-:-:S06]  /*adf0*/  PRMT R3, RZ, 0x5410, R3 ;  /* 0x00005410ff037816 */ /* 0x000fcc0000000003 */
[----:B------:R-:W0:Y:S02]  /*ae00*/  F2I.S64.TRUNC R2, R3 ;  /* 0x0000000300027311 */ /* 0x000e24000020d900 */
[----:B0-----:R-:W-:Y:S01]  /*ae10*/  STG.E.U8 [R16.64], R2 ;  /* 0x0000000210007986 */ /* 0x001fe2000c101124 */
[----:B------:R-:W-:Y:S05]  /*ae20*/  EXIT ;  /* 0x000000000000794d */ /* 0x000fea0003800000 */
.L_x_237:
        /* <DEDUP_REMOVED lines=8> */
[----:B0-----:R-:W-:Y:S01]  /*aeb0*/  STG.E.64 [R16.64], R2 ;  /* 0x0000000210007986 */ /* 0x001fe2000c101b24 */
[----:B------:R-:W-:Y:S05]  /*aec0*/  EXIT ;  /* 0x000000000000794d */ /* 0x000fea0003800000 */
.L_x_241:
[----:B------:R-:W-:-:S06]  /*aed0*/  PRMT R3, RZ, 0x5410, R3 ;  /* 0x00005410ff037816 */ /* 0x000fcc0000000003 */
[----:B------:R-:W0:Y:S02]  /*aee0*/  F2I.FTZ.TRUNC.NTZ R3, R3 ;  /* 0x0000000300037305 */ /* 0x000e24000021f100 */
[----:B0-----:R-:W-:Y:S01]  /*aef0*/  STG.E [R16.64], R3 ;  /* 0x0000000310007986 */ /* 0x001fe2000c101924 */
[----:B------:R-:W-:Y:S05]  /*af00*/  EXIT ;  /* 0x000000000000794d */ /* 0x000fea0003800000 */
.L_x_240:
[----:B------:R-:W-:-:S06]  /*af10*/  PRMT R3, RZ, 0x5410, R3 ;  /* 0x00005410ff037816 */ /* 0x000fcc0000000003 */
[----:B------:R-:W0:Y:S02]  /*af20*/  F2I.FTZ.TRUNC.NTZ R3, R3 ;  /* 0x0000000300037305 */ /* 0x000e24000021f100 */
[----:B0-----:R-:W-:Y:S01]  /*af30*/  STG.E.U16 [R16.64], R3 ;  /* 0x0000000310007986 */ /* 0x001fe2000c101524 */
[----:B------:R-:W-:Y:S05]  /*af40*/  EXIT ;  /* 0x000000000000794d */ /* 0x000fea0003800000 */
.L_x_236:
[----:B------:R-:W-:-:S13]  /*af50*/  ISETP.GT.AND P0, PT, R2, 0x6, PT ;  /* 0x000000060200780c */ /* 0x000fda0003f04270 */
[----:B------:R-:W-:Y:S05]  /*af60*/  @P0 BRA `(.L_x_242) ;  /* 0x000000b000000947 */ /* 0x000fea0003800000 */
[----:B------:R-:W-:-:S13]  /*af70*/  ISETP.NE.AND P0, PT, R2, 0x5, PT ;  /* 0x000000050200780c */ /* 0x000fda0003f05270 */
[----:B------:R-:W-:Y:S05]  /*af80*/  @!P0 BRA `(.L_x_243) ;  /* 0x0000005000008947 */ /* 0x000fea0003800000 */
[----:B------:R-:W-:-:S13]  /*af90*/  ISETP.NE.AND P0, PT, R2, 0x6, PT ;  /* 0x000000060200780c */ /* 0x000fda0003f05270 */
[----:B------:R-:W-:Y:S05]  /*afa0*/  @P0 BRA `(.L_x_239) ;  /* 0x00000b1000000947 */ /* 0x000fea0003800000 */
[----:B------:R-:W-:-:S05]  /*afb0*/  PRMT R3, RZ, 0x5410, R3 ;  /* 0x00005410ff037816 */ /* 0x000fca0000000003 */
[----:B------:R-:W-:Y:S01]  /*afc0*/  STG.E [R16.64], R3 ;  /* 0x0000000310007986 */ /* 0x000fe2000c101924 */
[----:B------:R-:W-:Y:S05]  /*afd0*/  EXIT ;  /* 0x000000000000794d */ /* 0x000fea0003800000 */
.L_x_243:
[----:B------:R-:W-:-:S04]  /*afe0*/  PRMT R0, RZ, 0x5410, R3 ;  /* 0x00005410ff007816 */ /* 0x000fc80000000003 */
[----:B------:R-:W-:-:S05]  /*aff0*/  F2FP.PACK_AB R0, RZ, R0 ;  /* 0x00000000ff00723e */ /* 0x000fca00000000ff */
[----:B------:R-:W-:Y:S01]  /*b000*/  STG.E.U16 [R16.64], R0 ;  /* 0x0000000010007986 */ /* 0x000fe2000c101524 */
[----:B------:R-:W-:Y:S05]  /*b010*/  EXIT ;  /* 0x000000000000794d */ /* 0x000fea0003800000 */
.L_x_242:
        /* <DEDUP_REMOVED lines=8> */
[----:B------:R-:W-:Y:S01]  /*b0a0*/  STG.E.64 [R16.64], R4 ;  /* 0x0000000410007986 */ /* 0x000fe2000c101b24 */
[----:B------:R-:W-:Y:S05]  /*b0b0*/  EXIT ;  /* 0x000000000000794d */ /* 0x000fea0003800000 */
.L_x_245:
[----:B------:R-:W-:-:S04]  /*b0c0*/  PRMT R3, RZ, 0x5410, R3 ;  /* 0x00005410ff037816 */ /* 0x000fc80000000003 */
[----:B------:R-:W-:-:S04]  /*b0d0*/  F2FP.PACK_AB R3, RZ, R3 ;  /* 0x00000003ff03723e */ /* 0x000fc800000000ff */
[----:B------:R-:W-:-:S05]  /*b0e0*/  PRMT R3, R3, 0x5410, RZ ;  /* 0x0000541003037816 */ /* 0x000fca00000000ff */
[----:B------:R-:W-:Y:S01]  /*b0f0*/  STG.E [R16.64], R3 ;  /* 0x0000000310007986 */ /* 0x000fe2000c101924 */
[----:B------:R-:W-:Y:S05]  /*b100*/  EXIT ;  /* 0x000000000000794d */ /* 0x000fea0003800000 */
.L_x_244:
[----:B------:R-:W-:-:S05]  /*b110*/  PRMT R2, RZ, 0x5410, R3 ;  /* 0x00005410ff027816 */ /* 0x000fca0000000003 */
[----:B------:R-:W-:-:S06]  /*b120*/  FMUL.FTZ R2, R2, 1 ;  /* 0x3f80000002027820 */ /* 0x000fcc0000410000 */
[----:B------:R-:W0:Y:S02]  /*b130*/  F2F.F64.F32 R2, R2 ;  /* 0x0000000200027310 */ /* 0x000e240000201800 */
[----:B0-----:R-:W-:Y:S01]  /*b140*/  STG.E.64 [R16.64], R2 ;  /* 0x0000000210007986 */ /* 0x001fe2000c101b24 */
[----:B------:R-:W-:Y:S05]  /*b150*/  EXIT ;  /* 0x000000000000794d */ /* 0x000fea0003800000 */
.L_x_235:
        /* <DEDUP_REMOVED lines=11> */
[----:B------:R-:W-:Y:S01]  /*b210*/  STG.E.U8 [R16.64], R3 ;  /* 0x0000000310007986 */ /* 0x000fe2000c101124 */
[----:B------:R-:W-:Y:S05]  /*b220*/  EXIT ;  /* 0x000000000000794d */ /* 0x000fea0003800000 */
.L_x_248:
[----:B------:R-:W-:Y:S01]  /*b230*/  PRMT R3, RZ, 0x5410, R3 ;  /* 0x00005410ff037816 */ /* 0x000fe20000000003 */
[----:B------:R-:W-:-:S04]  /*b240*/  CS2R R6, SRZ ;  /* 0x0000000000067805 */ /* 0x000fc8000001ff00 */
[----:B------:R-:W-:-:S04]  /*b250*/  FMUL.FTZ R3, R3, 1 ;  /* 0x3f80000003037820 */ /* 0x000fc80000410000 */
[----:B------:R-:W0:Y:S02]  /*b260*/  F2F.F64.F32 R4, R3 ;  /* 0x0000000300047310 */ /* 0x000e240000201800 */
[----:B0-----:R-:W-:Y:S01]  /*b270*/  STG.E.128 [R16.64], R4 ;  /* 0x0000000410007986 */ /* 0x001fe2000c101d24 */
[----:B------:R-:W-:Y:S05]  /*b280*/  EXIT ;  /* 0x000000000000794d */ /* 0x000fea0003800000 */
.L_x_247:
        /* <DEDUP_REMOVED lines=21> */
.L_x_252:
[----:B------:R-:W-:Y:S05]  /*b3e0*/  BSYNC B0 ;  /* 0x0000000000007941 */ /* 0x000fea0003800000 */
.L_x_251:
[----:B------:R-:W-:-:S05]  /*b3f0*/  LOP3.LUT R3, R0, R3, RZ, 0xfc, !PT ;  /* 0x0000000300037212 */ /* 0x000fca00078efcff */
[----:B------:R-:W-:Y:S01]  /*b400*/  STG.E.U8 [R16.64], R3 ;  /* 0x0000000310007986 */ /* 0x000fe2000c101124 */
[----:B------:R-:W-:Y:S05]  /*b410*/  EXIT ;  /* 0x000000000000794d */ /* 0x000fea0003800000 */
.L_x_250:
        /* <DEDUP_REMOVED lines=13> */
.L_x_254:
[----:B------:R-:W-:Y:S01]  /*b4f0*/  IMAD.MOV.U32 R0, RZ, RZ, 0x7f ;  /* 0x0000007fff007424 */ /* 0x000fe200078e00ff */
[----:B------:R-:W-:-:S04]  /*b500*/  ISETP.GT.U32.AND P0, PT, R2, 0x7f800000, PT ;  /* 0x7f8000000200780c */ /* 0x000fc80003f04070 */
[----:B------:R-:W-:-:S04]  /*b510*/  SEL R0, R0, 0x7c, P0 ;  /* 0x0000007c00007807 */ /* 0x000fc80000000000 */
.L_x_255:
[----:B------:R-:W-:Y:S05]  /*b520*/  BSYNC B0 ;  /* 0x0000000000007941 */ /* 0x000fea0003800000 */
.L_x_253:
[----:B------:R-:W-:-:S04]  /*b530*/  LOP3.LUT R2, R3, 0x80000000, RZ, 0xc0, !PT ;  /* 0x8000000003027812 */ /* 0x000fc800078ec0ff */
[----:B------:R-:W-:-:S04]  /*b540*/  SHF.R.U32.HI R3, RZ, 0x18, R2 ;  /* 0x00000018ff037819 */ /* 0x000fc80000011602 */
[----:B------:R-:W-:-:S05]  /*b550*/  LOP3.LUT R3, R0, R3, RZ, 0xfc, !PT ;  /* 0x0000000300037212 */ /* 0x000fca00078efcff */
[----:B------:R-:W-:Y:S01]  /*b560*/  STG.E.U8 [R16.64], R3 ;  /* 0x0000000310007986 */ /* 0x000fe2000c101124 */
[----:B------:R-:W-:Y:S05]  /*b570*/  EXIT ;  /* 0x000000000000794d */ /* 0x000fea0003800000 */
.L_x_249:
[----:B------:R-:W-:Y:S01]  /*b580*/  STG.E.U16 [R16.64], R3 ;  /* 0x0000000310007986 */ /* 0x000fe2000c101524 */
[----:B------:R-:W-:Y:S05]  /*b590*/  EXIT ;  /* 0x000000000000794d */ /* 0x000fea0003800000 */
.L_x_246:
        /* <DEDUP_REMOVED lines=10> */
[----:B0-----:R-:W-:Y:S01]  /*b640*/  STG.E.U16 [R16.64], R3 ;  /* 0x0000000310007986 */ /* 0x001fe2000c101524 */
[----:B------:R-:W-:Y:S05]  /*b650*/  EXIT ;  /* 0x000000000000794d */ /* 0x000fea0003800000 */
.L_x_258:
        /* <DEDUP_REMOVED lines=17> */
.L_x_261:
[----:B------:R-:W-:-:S04]  /*b770*/  LOP3.LUT R2, R3, 0x80000000, RZ, 0xc0, !PT ;  /* 0x8000000003027812 */ /* 0x000fc800078ec0ff */
[----:B------:R-:W-:-:S04]  /*b780*/  SHF.R.U32.HI R3, RZ, 0x18, R2 ;  /* 0x00000018ff037819 */ /* 0x000fc80000011602 */
[----:B------:R-:W-:-:S04]  /*b790*/  LOP3.LUT R0, R0, R3, RZ, 0xfc, !PT ;  /* 0x0000000300007212 */ /* 0x000fc800078efcff */
[----:B------:R-:W-:Y:S02]  /*b7a0*/  PRMT R8, R0, 0x7610, R8 ;  /* 0x0000761000087816 */ /* 0x000fe40000000008 */
.L_x_260:
[----:B------:R-:W-:Y:S05]  /*b7b0*/  BSYNC B0 ;  /* 0x0000000000007941 */ /* 0x000fea0003800000 */
.L_x_259:
[----:B------:R-:W-:Y:S01]  /*b7c0*/  STG.E.U8 [R16.64], R8 ;  /* 0x0000000810007986 */ /* 0x000fe2000c101124 */
[----:B------:R-:W-:Y:S05]  /*b7d0*/  EXIT ;  /* 0x000000000000794d */ /* 0x000fea0003800000 */
.L_x_257:
        /* <DEDUP_REMOVED lines=17> */
.L_x_264:
[----:B------:R-:W-:-:S04]  /*b8f0*/  LOP3.LUT R2, R3, 0x80000000, RZ, 0xc0, !PT ;  /* 0x8000000003027812 */ /* 0x000fc800078ec0ff */
[----:B------:R-:W-:-:S04]  /*b900*/  SHF.R.U32.HI R3, RZ, 0x18, R2 ;  /* 0x00000018ff037819 */ /* 0x000fc80000011602 */
[----:B------:R-:W-:-:S04]  /*b910*/  LOP3.LUT R0, R0, R3, RZ, 0xfc, !PT ;  /* 0x0000000300007212 */ /* 0x000fc800078efcff */
[----:B------:R-:W-:Y:S02]  /*b920*/  PRMT R8, R0, 0x7610, R8 ;  /* 0x0000761000087816 */ /* 0x000fe40000000008 */
.L_x_263:
[----:B------:R-:W-:Y:S05]  /*b930*/  BSYNC B0 ;  /* 0x0000000000007941 */ /* 0x000fea0003800000 */
.L_x_262:
[----:B------:R-:W-:Y:S01]  /*b940*/  STG.E.U8 [R16.64], R8 ;  /* 0x0000000810007986 */ /* 0x000fe2000c101124 */
[----:B------:R-:W-:Y:S05]  /*b950*/  EXIT ;  /* 0x000000000000794d */ /* 0x000fea0003800000 */
.L_x_256:
        /* <DEDUP_REMOVED lines=20> */
[----:B------:R-:W-:Y:S01]  /*baa0*/  STG.E.U8 [R16.64], R3 ;  /* 0x0000000310007986 */ /* 0x000fe2000c101124 */
[----:B------:R-:W-:Y:S05]  /*bab0*/  EXIT ;  /* 0x000000000000794d */ /* 0x000fea0003800000 */
.L_x_239:
        /* <DEDUP_REMOVED lines=19> */
[----:B------:R-:W-:Y:S05]  /*bbf0*/  EXIT ;  /* 0x000000000000794d */ /* 0x000fea0003800000 */
.L_x_266:
[----:B------:R-:W-:-:S06]  /*bc00*/  PRMT R3, RZ, 0x5410, R3 ;  /* 0x00005410ff037816 */ /* 0x000fcc0000000003 */
[----:B------:R-:W0:Y:S02]  /*bc10*/  F2I.U64.TRUNC R2, R3 ;  /* 0x0000000300027311 */ /* 0x000e24000020d800 */
[----:B0-----:R-:W-:Y:S01]  /*bc20*/  STG.E.64 [R16.64], R2 ;  /* 0x0000000210007986 */ /* 0x001fe2000c101b24 */
[----:B------:R-:W-:Y:S05]  /*bc30*/  EXIT ;  /* 0x000000000000794d */ /* 0x000fea0003800000 */
.L_x_265:
[----:B------:R-:W-:-:S06]  /*bc40*/  PRMT R3, RZ, 0x5410, R3 ;  /* 0x00005410ff037816 */ /* 0x000fcc0000000003 */
[----:B------:R-:W0:Y:S02]  /*bc50*/  F2I.FTZ.U32.TRUNC.NTZ R3, R3 ;  /* 0x0000000300037305 */ /* 0x000e24000021f000 */
[----:B0-----:R-:W-:Y:S01]  /*bc60*/  STG.E [R16.64], R3 ;  /* 0x0000000310007986 */ /* 0x001fe2000c101924 */
[----:B------:R-:W-:Y:S05]  /*bc70*/  EXIT ;  /* 0x000000000000794d */ /* 0x000fea0003800000 */
.L_x_267:
[----:B------:R-:W-:-:S00]  /*bc80*/  BRA `(.L_x_267) ;  /* 0xfffffff000007947 */ /* 0x000fc0000383ffff */
[----:B------:R-:W-:-:S00]  /*bc90*/  NOP ;  /* 0x0000000000007918 */ /* 0x000fc00000000000 */
        /* <DEDUP_REMOVED lines=14> */
.L_x_2513:


//--------------------- .text._ZN2at6native27unrolled_elementwise_kernelIZZZNS0_16atan_kernel_cudaERNS_18TensorIteratorBaseEENKUlvE0_clEvENKUlvE2_clEvEUlN3c108BFloat16EE_St5arrayIPcLm2EELi4E23TrivialOffsetCalculatorILi1EjESD_NS0_6memory12LoadWithCastILi1EEENSE_13StoreWithCastILi1EEEEEviT_T0_T2_T3_T4_T5_ --------------------------
	.section	.text._ZN2at6native27unrolled_elementwise_kernelIZZZNS0_16atan_kernel_cudaERNS_18TensorIteratorBaseEENKUlvE0_clEvENKUlvE2_clEvEUlN3c108BFloat16EE_St5arrayIPcLm2EELi4E23TrivialOffsetCalculatorILi1EjESD_NS0_6memory12LoadWithCastILi1EEENSE_13StoreWithCastILi1EEEEEviT_T0_T2_T3_T4_T5_,"ax",@progbits
	.sectioninfo	@"SHI_REGISTERS=29"
	.align	128
        .global         _ZN2at6native27unrolled_elementwise_kernelIZZZNS0_16atan_kernel_cudaERNS_18TensorIteratorBaseEENKUlvE0_clEvENKUlvE2_clEvEUlN3c108BFloat16EE_St5arrayIPcLm2EELi4E23TrivialOffsetCalculatorILi1EjESD_NS0_6memory12LoadWithCastILi1EEENSE_13StoreWithCastILi1EEEEEviT_T0_T2_T3_T4_T5_
        .type           _ZN2at6native27unrolled_elementwise_kernelIZZZNS0_16atan_kernel_cudaERNS_18TensorIteratorBaseEENKUlvE0_clEvENKUlvE2_clEvEUlN3c108BFloat16EE_St5arrayIPcLm2EELi4E23TrivialOffsetCalculatorILi1EjESD_NS0_6memory12LoadWithCastILi1EEENSE_13StoreWithCastILi1EEEEEviT_T0_T2_T3_T4_T5_,@function
        .size           _ZN2at6native27unrolled_elementwise_kernelIZZZNS0_16atan_kernel_cudaERNS_18TensorIteratorBaseEENKUlvE0_clEvENKUlvE2_clEvEUlN3c108BFloat16EE_St5arrayIPcLm2EELi4E23TrivialOffsetCalculatorILi1EjESD_NS0_6memory12LoadWithCastILi1EEENSE_13StoreWithCastILi1EEEEEviT_T0_T2_T3_T4_T5_,(.L_x_2514 - _ZN2at6native27unrolled_elementwise_kernelIZZZNS0_16atan_kernel_cudaERNS_18TensorIteratorBaseEENKUlvE0_clEvENKUlvE2_clEvEUlN3c108BFloat16EE_St5arrayIPcLm2EELi4E23TrivialOffsetCalculatorILi1EjESD_NS0_6memory12LoadWithCastILi1EEENSE_13StoreWithCastILi1EEEEEviT_T0_T2_T3_T4_T5_)
        .other          _ZN2at6native27unrolled_elementwise_kernelIZZZNS0_16atan_kernel_cudaERNS_18TensorIteratorBaseEENKUlvE0_clEvENKUlvE2_clEvEUlN3c108BFloat16EE_St5arrayIPcLm2EELi4E23TrivialOffsetCalculatorILi1EjESD_NS0_6memory12LoadWithCastILi1EEENSE_13StoreWithCastILi1EEEEEviT_T0_T2_T3_T4_T5_,@"STO_CUDA_ENTRY STV_DEFAULT"
_ZN2at6native27unrolled_elementwise_kernelIZZZNS0_16atan_kernel_cudaERNS_18TensorIteratorBaseEENKUlvE0_clEvENKUlvE2_clEvEUlN3c108BFloat16EE_St5arrayIPcLm2EELi4E23TrivialOffsetCalculatorILi1EjESD_NS0_6memory12LoadWithCastILi1EEENSE_13StoreWithCastILi1EEEEEviT_T0_T2_T3_T4_T5_:
.text._ZN2at6native27unrolled_elementwise_kernelIZZZNS0_16atan_kernel_cudaERNS_18TensorIteratorBaseEENKUlvE0_clEvENKUlvE2_clEvEUlN3c108BFloat16EE_St5arrayIPcLm2EELi4E23TrivialOffsetCalculatorILi1EjESD_NS0_6memory12LoadWithCastILi1EEENSE_13StoreWithCastILi1EEEEEviT_T0_T2_T3_T4_T5_:
[----:B------:R-:W-:Y:S02]  /*0000*/  IMAD.MOV.U32 R1, RZ, RZ, c[0x0][0x28] ;  /* 0x00000a00ff017624 */ /* 0x000fe400078e00ff */
[----:B------:R-:W0:Y:S01]  /*0010*/  S2R R16, SR_CTAID.X ;  /* 0x0000000000107919 */ /* 0x000e220000002500 */
[----:B------:R-:W-:Y:S01]  /*0020*/  IMAD.MOV.U32 R17, RZ, RZ, -0x200 ;  /* 0xfffffe00ff117424 */ /* 0x000fe200078e00ff */
[----:B------:R-:W1:Y:S01]  /*0030*/  LDC.U8 R18, c[0x0][0x17c] ;  /* 0x00005f00ff127b82 */ /* 0x000e620000000000 */
[----:B------:R-:W-:Y:S01]  /*0040*/  ULDC.64 UR36, c[0x0][0x118] ;  /* 0x0000460000247ab9 */ /* 0x000fe20000000a00 */
[----:B------:R-:W2:Y:S01]  /*0050*/  S2R R19, SR_TID.X ;  /* 0x0000000000137919 */ /* 0x000ea20000002100 */
[----:B------:R-:W-:Y:S01]  /*0060*/  BSSY B6, `(.L_x_268) ;  /* 0x0000112000067945 */ /* 0x000fe20003800000 */
[----:B------:R-:W-:Y:S02]  /*0070*/  PRMT R22, RZ, 0x7610, R22 ;  /* 0x00007610ff167816 */ /* 0x000fe40000000016 */
[----:B------:R-:W-:Y:S01]  /*0080*/  PRMT R25, RZ, 0x7610, R25 ;  /* 0x00007610ff197816 */ /* 0x000fe20000000019 */
[----:B0-----:R-:W-:-:S05]  /*0090*/  IMAD R17, R16, R17, c[0x0][0x160] ;  /* 0x0000580010117624 */ /* 0x001fca00078e0211 */
[----:B--2---:R-:W-:-:S13]  /*00a0*/  ISETP.GE.AND P0, PT, R19, R17, PT ;  /* 0x000000111300720c */ /* 0x004fda0003f06270 */
[----:B------:R-:W-:Y:S05]  /*00b0*/  @P0 BRA `(.L_x_269) ;  /* 0x000010c000000947 */ /* 0x000fea0003800000 */
[----:B-1----:R-:W-:Y:S01]  /*00c0*/  PRMT R0, R18, 0x9910, RZ ;  /* 0x0000991012007816 */ /* 0x002fe200000000ff */
[----:B------:R-:W-:-:S03]  /*00d0*/  IMAD R19, R16, 0x200, R19 ;  /* 0x0000020010137824 */ /* 0x000fc600078e0213 */
[----:B------:R-:W-:Y:S01]  /*00e0*/  ISETP.GT.AND P0, PT, R0, 0x9, PT ;  /* 0x000000090000780c */ /* 0x000fe20003f04270 */
[----:B------:R-:W-:-:S05]  /*00f0*/  IMAD R19, R19, c[0x0][0x180], RZ ;  /* 0x0000600013137a24 */ /* 0x000fca00078e02ff */
[----:B------:R-:W-:-:S05]  /*0100*/  IADD3 R2, P1, R19, c[0x0][0x170], RZ ;  /* 0x00005c0013027a10 */ /* 0x000fca0007f3e0ff */
[----:B------:R-:W-:Y:S02]  /*0110*/  IMAD.X R3, RZ, RZ, c[0x0][0x174], P1 ;  /* 0x00005d00ff037624 */ /* 0x000fe400008e06ff */
        /* <DEDUP_REMOVED lines=11> */
[----:B0-----:R-:W-:-:S04]  /*01d0*/  F2FP.BF16.PACK_AB R0, RZ, R0 ;  /* 0x00000000ff00723e */ /* 0x001fc800000010ff */
[----:B------:R-:W-:Y:S01]  /*01e0*/  PRMT R25, R0, 0x7610, R25 ;  /* 0x0000761000197816 */ /* 0x000fe20000000019 */
[----:B------:R-:W-:Y:S05]  /*01f0*/  BRA `(.L_x_275) ;  /* 0x00000f6000007947 */ /* 0x000fea0003800000 */
.L_x_273:
[----:B------:R-:W2:Y:S02]  /*0200*/  LDG.E.U8 R2, [R2.64] ;  /* 0x0000002402027981 */ /* 0x000ea4000c1e1100 */
[----:B--2---:R-:W0:Y:S02]  /*0210*/  I2F.U16 R0, R2 ;  /* 0x0000000200007306 */ /* 0x004e240000101000 */
[----:B0-----:R-:W-:-:S04]  /*0220*/  F2FP.BF16.PACK_AB R0, RZ, R0 ;  /* 0x00000000ff00723e */ /* 0x001fc800000010ff */
[----:B------:R-:W-:Y:S01]  /*0230*/  PRMT R25, R0, 0x7610, R25 ;  /* 0x0000761000197816 */ /* 0x000fe20000000019 */
[----:B------:R-:W-:Y:S05]  /*0240*/  BRA `(.L_x_275) ;  /* 0x00000f1000007947 */ /* 0x000fea0003800000 */
.L_x_272:
        /* <DEDUP_REMOVED lines=8> */
[----:B0-----:R-:W-:-:S04]  /*02d0*/  F2FP.BF16.PACK_AB R0, RZ, R0 ;  /* 0x00000000ff00723e */ /* 0x001fc800000010ff */
[----:B------:R-:W-:Y:S01]  /*02e0*/  PRMT R25, R0, 0x7610, R25 ;  /* 0x0000761000197816 */ /* 0x000fe20000000019 */
[----:B------:R-:W-:Y:S05]  /*02f0*/  BRA `(.L_x_275) ;  /* 0x00000e6000007947 */ /* 0x000fea0003800000 */
.L_x_277:
[----:B------:R-:W2:Y:S02]  /*0300*/  LDG.E R2, [R2.64] ;  /* 0x0000002402027981 */ /* 0x000ea4000c1e1900 */
[----:B--2---:R-:W0:Y:S02]  /*0310*/  I2F R0, R2 ;  /* 0x0000000200007306 */ /* 0x004e240000201400 */
[----:B0-----:R-:W-:-:S04]  /*0320*/  F2FP.BF16.PACK_AB R0, RZ, R0 ;  /* 0x00000000ff00723e */ /* 0x001fc800000010ff */
[----:B------:R-:W-:Y:S01]  /*0330*/  PRMT R25, R0, 0x7610, R25 ;  /* 0x0000761000197816 */ /* 0x000fe20000000019 */
[----:B------:R-:W-:Y:S05]  /*0340*/  BRA `(.L_x_275) ;  /* 0x00000e1000007947 */ /* 0x000fea0003800000 */
.L_x_276:
[----:B------:R-:W2:Y:S02]  /*0350*/  LDG.E.U16 R2, [R2.64] ;  /* 0x0000002402027981 */ /* 0x000ea4000c1e1500 */
[----:B--2---:R-:W0:Y:S02]  /*0360*/  I2F.S16 R0, R2 ;  /* 0x0000000200007306 */ /* 0x004e240000101400 */
[----:B0-----:R-:W-:-:S04]  /*0370*/  F2FP.BF16.PACK_AB R0, RZ, R0 ;  /* 0x00000000ff00723e */ /* 0x001fc800000010ff */
[----:B------:R-:W-:Y:S01]  /*0380*/  PRMT R25, R0, 0x7610, R25 ;  /* 0x0000761000197816 */ /* 0x000fe20000000019 */
[----:B------:R-:W-:Y:S05]  /*0390*/  BRA `(.L_x_275) ;  /* 0x00000dc000007947 */ /* 0x000fea0003800000 */
.L_x_271:
        /* <DEDUP_REMOVED lines=9> */
.L_x_279:
[----:B------:R-:W2:Y:S02]  /*0430*/  LDG.E.U16 R0, [R2.64] ;  /* 0x0000002402007981 */ /* 0x000ea4000c1e1500 */
[----:B--2---:R-:W-:-:S05]  /*0440*/  HADD2.F32 R0, -RZ, R0.H0_H0 ;  /* 0x20000000ff007230 */ /* 0x004fca0000004100 */
[----:B------:R-:W-:-:S04]  /*0450*/  F2FP.BF16.PACK_AB R0, RZ, R0 ;  /* 0x00000000ff00723e */ /* 0x000fc800000010ff */
[----:B------:R-:W-:Y:S01]  /*0460*/  PRMT R25, R0, 0x7610, R25 ;  /* 0x0000761000197816 */ /* 0x000fe20000000019 */
[----:B------:R-:W-:Y:S05]  /*0470*/  BRA `(.L_x_275) ;  /* 0x00000ce000007947 */ /* 0x000fea0003800000 */
.L_x_278:
        /* <DEDUP_REMOVED lines=9> */
.L_x_281:
[----:B------:R-:W2:Y:S02]  /*0510*/  LDG.E.U16 R2, [R2.64] ;  /* 0x0000002402027981 */ /* 0x000ea4000c1e1500 */
[----:B--2---:R-:W-:-:S05]  /*0520*/  HADD2.F32 R0, -RZ, R2.H0_H0 ;  /* 0x20000002ff007230 */ /* 0x004fca0000004100 */
[----:B------:R-:W-:-:S04]  /*0530*/  F2FP.BF16.PACK_AB R0, RZ, R0 ;  /* 0x00000000ff00723e */ /* 0x000fc800000010ff */
[----:B------:R-:W-:Y:S01]  /*0540*/  PRMT R25, R0, 0x7610, R25 ;  /* 0x0000761000197816 */ /* 0x000fe20000000019 */
[----:B------:R-:W-:Y:S05]  /*0550*/  BRA `(.L_x_275) ;  /* 0x00000c0000007947 */ /* 0x000fea0003800000 */
.L_x_280:
[----:B------:R-:W2:Y:S02]  /*0560*/  LDG.E.64 R2, [R2.64] ;  /* 0x0000002402027981 */ /* 0x000ea4000c1e1b00 */
[----:B--2---:R-:W0:Y:S01]  /*0570*/  F2F.F32.F64 R0, R2 ;  /* 0x0000000200007310 */ /* 0x004e220000301000 */
[----:B------:R-:W0:-:S14]  /*0580*/  DSETP.GEU.AND P0, PT, |R2|, c[0x2][0x0], PT ;  /* 0x008000000200762a */ /* 0x000e1c0003f0e200 */
[----:B0-----:R-:W-:-:S05]  /*0590*/  @!P0 FMUL R0, R0, 1.175494350822287508e-38 ;  /* 0x0080000000008820 */ /* 0x001fca0000400000 */
[----:B------:R-:W-:-:S04]  /*05a0*/  F2FP.BF16.PACK_AB R0, RZ, R0 ;  /* 0x00000000ff00723e */ /* 0x000fc800000010ff */
[----:B------:R-:W-:Y:S01]  /*05b0*/  PRMT R25, R0, 0x7610, R25 ;  /* 0x0000761000197816 */ /* 0x000fe20000000019 */
[----:B------:R-:W-:Y:S05]  /*05c0*/  BRA `(.L_x_275) ;  /* 0x00000b9000007947 */ /* 0x000fea0003800000 */
.L_x_270:
        /* <DEDUP_REMOVED lines=11> */
[----:B------:R-:W-:-:S04]  /*0680*/  F2FP.BF16.PACK_AB R0, RZ, R0 ;  /* 0x00000000ff00723e */ /* 0x000fc800000010ff */
[----:B------:R-:W-:Y:S01]  /*0690*/  PRMT R25, R0, 0x7610, R25 ;  /* 0x0000761000197816 */ /* 0x000fe20000000019 */
[----:B------:R-:W-:Y:S05]  /*06a0*/  BRA `(.L_x_275) ;  /* 0x00000ab000007947 */ /* 0x000fea0003800000 */
.L_x_284:
[----:B------:R-:W2:Y:S02]  /*06b0*/  LDG.E.64 R2, [R2.64] ;  /* 0x0000002402027981 */ /* 0x000ea4000c1e1b00 */
[----:B--2---:R-:W0:Y:S01]  /*06c0*/  F2F.F32.F64 R0, R2 ;  /* 0x0000000200007310 */ /* 0x004e220000301000 */
[----:B------:R-:W0:-:S14]  /*06d0*/  DSETP.GEU.AND P0, PT, |R2|, c[0x2][0x0], PT ;  /* 0x008000000200762a */ /* 0x000e1c0003f0e200 */
[----:B0-----:R-:W-:-:S05]  /*06e0*/  @!P0 FMUL R0, R0, 1.175494350822287508e-38 ;  /* 0x0080000000008820 */ /* 0x001fca0000400000 */
[----:B------:R-:W-:-:S04]  /*06f0*/  F2FP.BF16.PACK_AB R0, RZ, R0 ;  /* 0x00000000ff00723e */ /* 0x000fc800000010ff */
[----:B------:R-:W-:Y:S01]  /*0700*/  PRMT R25, R0, 0x7610, R25 ;  /* 0x0000761000197816 */ /* 0x000fe20000000019 */
[----:B------:R-:W-:Y:S05]  /*0710*/  BRA `(.L_x_275) ;  /* 0x00000a4000007947 */ /* 0x000fea0003800000 */
.L_x_283:
        /* <DEDUP_REMOVED lines=28> */
.L_x_286:
[----:B------:R-:W2:Y:S02]  /*08e0*/  LDG.E.U8 R3, [R2.64] ;  /* 0x0000002402037981 */ /* 0x000ea4000c1e1100 */
[----:B--2---:R-:W-:-:S05]  /*08f0*/  IMAD.SHL.U32 R0, R3, 0x2000000, RZ ;  /* 0x0200000003007824 */ /* 0x004fca00078e00ff */
[----:B------:R-:W-:-:S13]  /*0900*/  ISETP.GE.U32.AND P0, PT, R0, 0x8000000, PT ;  /* 0x080000000000780c */ /* 0x000fda0003f06070 */
[C---:B------:R-:W-:Y:S02]  /*0910*/  @P0 IMAD.SHL.U32 R4, R3.reuse, 0x200000, RZ ;  /* 0x0020000003040824 */ /* 0x040fe400078e00ff */
[C---:B------:R-:W-:Y:S02]  /*0920*/  @!P0 IMAD.SHL.U32 R0, R3.reuse, 0x100, RZ ;  /* 0x0000010003008824 */ /* 0x040fe400078e00ff */
[----:B------:R-:W-:Y:S01]  /*0930*/  IMAD.SHL.U32 R3, R3, 0x1000000, RZ ;  /* 0x0100000003037824 */ /* 0x000fe200078e00ff */
[----:B------:R-:W-:Y:S02]  /*0940*/  @P0 LOP3.LUT R4, R4, 0xfe00000, RZ, 0xc0, !PT ;  /* 0x0fe0000004040812 */ /* 0x000fe400078ec0ff */
        /* <DEDUP_REMOVED lines=9> */
.L_x_285:
[----:B------:R0:W5:Y:S01]  /*09e0*/  LDG.E.U16 R25, [R2.64] ;  /* 0x0000002402197981 */ /* 0x000162000c1e1500 */
[----:B------:R-:W-:Y:S05]  /*09f0*/  BRA `(.L_x_275) ;  /* 0x0000076000007947 */ /* 0x000fea0003800000 */
.L_x_282:
        /* <DEDUP_REMOVED lines=12> */
.L_x_289:
        /* <DEDUP_REMOVED lines=21> */
.L_x_293:
[----:B------:R-:W-:Y:S05]  /*0c10*/  BSYNC B1 ;  /* 0x0000000000017941 */ /* 0x000fea0003800000 */
.L_x_292:
[----:B------:R-:W-:Y:S01]  /*0c20*/  LEA R3, R0, 0x3b800000, 0x17 ;  /* 0x3b80000000037811 */ /* 0x000fe200078eb8ff */
[----:B------:R-:W-:-:S05]  /*0c30*/  IMAD.SHL.U32 R0, R2, 0x100000, RZ ;  /* 0x0010000002007824 */ /* 0x000fca00078e00ff */
[----:B------:R-:W-:Y:S02]  /*0c40*/  LOP3.LUT R0, R3, R0, R4, 0xfe, !PT ;  /* 0x0000000003007212 */ /* 0x000fe400078efe04 */
.L_x_291:
[----:B------:R-:W-:Y:S05]  /*0c50*/  BSYNC B0 ;  /* 0x0000000000007941 */ /* 0x000fea0003800000 */
.L_x_290:
[----:B------:R-:W-:-:S04]  /*0c60*/  F2FP.BF16.PACK_AB R0, RZ, R0 ;  /* 0x00000000ff00723e */ /* 0x000fc800000010ff */
[----:B------:R-:W-:Y:S01]  /*0c70*/  PRMT R25, R0, 0x7610, R25 ;  /* 0x0000761000197816 */ /* 0x000fe20000000019 */
[----:B------:R-:W-:Y:S05]  /*0c80*/  BRA `(.L_x_275) ;  /* 0x000004d000007947 */ /* 0x000fea0003800000 */
.L_x_288:
        /* <DEDUP_REMOVED lines=21> */
.L_x_297:
[----:B------:R-:W-:Y:S05]  /*0de0*/  BSYNC B1 ;  /* 0x0000000000017941 */ /* 0x000fea0003800000 */
.L_x_296:
[----:B------:R-:W-:Y:S01]  /*0df0*/  LEA R3, R0, 0x37800000, 0x17 ;  /* 0x3780000000037811 */ /* 0x000fe200078eb8ff */
[----:B------:R-:W-:-:S05]  /*0e00*/  IMAD.SHL.U32 R0, R2, 0x200000, RZ ;  /* 0x0020000002007824 */ /* 0x000fca00078e00ff */
[----:B------:R-:W-:Y:S02]  /*0e10*/  LOP3.LUT R0, R3, R0, R4, 0xfe, !PT ;  /* 0x0000000003007212 */ /* 0x000fe400078efe04 */
.L_x_295:
[----:B------:R-:W-:Y:S05]  /*0e20*/  BSYNC B0 ;  /* 0x0000000000007941 */ /* 0x000fea0003800000 */
.L_x_294:
[----:B------:R-:W-:-:S04]  /*0e30*/  F2FP.BF16.PACK_AB R0, RZ, R0 ;  /* 0x00000000ff00723e */ /* 0x000fc800000010ff */
[----:B------:R-:W-:Y:S01]  /*0e40*/  PRMT R25, R0, 0x7610, R25 ;  /* 0x0000761000197816 */ /* 0x000fe20000000019 */
[----:B------:R-:W-:Y:S05]  /*0e50*/  BRA `(.L_x_275) ;  /* 0x0000030000007947 */ /* 0x000fea0003800000 */
.L_x_287:
        /* <DEDUP_REMOVED lines=14> */
.L_x_301:
[----:B------:R-:W-:Y:S05]  /*0f40*/  BSYNC B0 ;  /* 0x0000000000007941 */ /* 0x000fea0003800000 */
.L_x_300:
[----:B------:R-:W-:-:S04]  /*0f50*/  F2FP.BF16.PACK_AB R0, RZ, R0 ;  /* 0x00000000ff00723e */ /* 0x000fc800000010ff */
[----:B------:R-:W-:Y:S01]  /*0f60*/  PRMT R25, R0, 0x7610, R25 ;  /* 0x0000761000197816 */ /* 0x000fe20000000019 */
[----:B------:R-:W-:Y:S05]  /*0f70*/  BRA `(.L_x_275) ;  /* 0x000001e000007947 */ /* 0x000fea0003800000 */
.L_x_274:
        /* <DEDUP_REMOVED lines=19> */
[----:B------:R-:W-:Y:S01]  /*10b0*/  PRMT R25, RZ, 0x7610, R25 ;  /* 0x00007610ff197816 */ /* 0x000fe20000000019 */
[----:B------:R-:W-:Y:S05]  /*10c0*/  BRA `(.L_x_275) ;  /* 0x0000009000007947 */ /* 0x000fea0003800000 */
.L_x_299:
[----:B------:R-:W2:Y:S02]  /*10d0*/  LDG.E.64 R2, [R2.64] ;  /* 0x0000002402027981 */ /* 0x000ea4000c1e1b00 */
[----:B--2---:R-:W0:Y:S02]  /*10e0*/  I2F.U64 R0, R2 ;  /* 0x0000000200007312 */ /* 0x004e240000301000 */
[----:B0-----:R-:W-:-:S04]  /*10f0*/  F2FP.BF16.PACK_AB R0, RZ, R0 ;  /* 0x00000000ff00723e */ /* 0x001fc800000010ff */
[----:B------:R-:W-:Y:S01]  /*1100*/  PRMT R25, R0, 0x7610, R25 ;  /* 0x0000761000197816 */ /* 0x000fe20000000019 */
[----:B------:R-:W-:Y:S05]  /*1110*/  BRA `(.L_x_275) ;  /* 0x0000004000007947 */ /* 0x000fea0003800000 */
.L_x_298:
[----:B------:R-:W2:Y:S02]  /*1120*/  LDG.E R2, [R2.64] ;  /* 0x0000002402027981 */ /* 0x000ea4000c1e1900 */
[----:B--2---:R-:W0:Y:S02]  /*1130*/  I2F.U32 R0, R2 ;  /* 0x0000000200007306 */ /* 0x004e240000201000 */
[----:B0-----:R-:W-:-:S04]  /*1140*/  F2FP.BF16.PACK_AB R0, RZ, R0 ;  /* 0x00000000ff00723e */ /* 0x001fc800000010ff */
[----:B------:R-:W-:Y:S02]  /*1150*/  PRMT R25, R0, 0x7610, R25 ;  /* 0x0000761000197816 */ /* 0x000fe40000000019 */
.L_x_275:
[----:B------:R-:W1:Y:S02]  /*1160*/  S2R R19, SR_TID.X ;  /* 0x0000000000137919 */ /* 0x000e640000002100 */
[----:B-1----:R-:W-:-:S03]  /*1170*/  IADD3 R19, R19, 0x80, RZ ;  /* 0x0000008013137810 */ /* 0x002fc60007ffe0ff */
.L_x_269:
[----:B-1----:R-:W-:Y:S05]  /*1180*/  BSYNC B6 ;  /* 0x0000000000067941 */ /* 0x002fea0003800000 */
.L_x_268:
[----:B------:R-:W-:Y:S01]  /*1190*/  ISETP.GE.AND P0, PT, R19, R17, PT ;  /* 0x000000111300720c */ /* 0x000fe20003f06270 */
[----:B------:R-:W-:-:S12]  /*11a0*/  BSSY B6, `(.L_x_302) ;  /* 0x000010d000067945 */ /* 0x000fd80003800000 */
[----:B------:R-:W-:Y:S05]  /*11b0*/  @P0 BRA `(.L_x_303) ;  /* 0x000010b000000947 */ /* 0x000fea0003800000 */
[----:B------:R-:W-:Y:S01]  /*11c0*/  IMAD R0, R16, 0x200, R19 ;  /* 0x0000020010007824 */ /* 0x000fe200078e0213 */
[----:B0-----:R-:W-:-:S03]  /*11d0*/  PRMT R3, R18, 0x9910, RZ ;  /* 0x0000991012037816 */ /* 0x001fc600000000ff */
[----:B------:R-:W-:Y:S02]  /*11e0*/  IMAD R2, R0, c[0x0][0x180], RZ ;  /* 0x0000600000027a24 */ /* 0x000fe400078e02ff */
[----:B------:R-:W-:-:S03]  /*11f0*/  IMAD.MOV.U32 R0, RZ, RZ, R3 ;  /* 0x000000ffff007224 */ /* 0x000fc600078e0003 */
[----:B------:R-:W-:Y:S02]  /*1200*/  IADD3 R2, P0, R2, c[0x0][0x170], RZ ;  /* 0x00005c0002027a10 */ /* 0x000fe40007f1e0ff */
[----:B------:R-:W-:-:S03]  /*1210*/  ISETP.GT.AND P1, PT, R0, 0x9, PT ;  /* 0x000000090000780c */ /* 0x000fc60003f24270 */
[----:B------:R-:W-:-:S10]  /*1220*/  IMAD.X R3, RZ, RZ, c[0x0][0x174], P0 ;  /* 0x00005d00ff037624 */ /* 0x000fd400000e06ff */
        /* <DEDUP_REMOVED lines=14> */
.L_x_307:
[----:B------:R-:W2:Y:S02]  /*1310*/  LDG.E.U8 R2, [R2.64] ;  /* 0x0000002402027981 */ /* 0x000ea4000c1e1100 */
[----:B--2---:R-:W0:Y:S02]  /*1320*/  I2F.U16 R0, R2 ;  /* 0x0000000200007306 */ /* 0x004e240000101000 */
[----:B0-----:R-:W-:-:S04]  /*1330*/  F2FP.BF16.PACK_AB R0, RZ, R0 ;  /* 0x00000000ff00723e */ /* 0x001fc800000010ff */
[----:B------:R-:W-:Y:S01]  /*1340*/  PRMT R22, R0, 0x7610, R22 ;  /* 0x0000761000167816 */ /* 0x000fe20000000016 */
[----:B------:R-:W-:Y:S05]  /*1350*/  BRA `(.L_x_309) ;  /* 0x00000f0000007947 */ /* 0x000fea0003800000 */
.L_x_306:
        /* <DEDUP_REMOVED lines=11> */
.L_x_311:
[----:B------:R-:W2:Y:S02]  /*1410*/  LDG.E R2, [R2.64] ;  /* 0x0000002402027981 */ /* 0x000ea4000c1e1900 */
[----:B--2---:R-:W0:Y:S02]  /*1420*/  I2F R0, R2 ;  /* 0x0000000200007306 */ /* 0x004e240000201400 */
[----:B0-----:R-:W-:-:S04]  /*1430*/  F2FP.BF16.PACK_AB R0, RZ, R0 ;  /* 0x00000000ff00723e */ /* 0x001fc800000010ff */
[----:B------:R-:W-:Y:S01]  /*1440*/  PRMT R22, R0, 0x7610, R22 ;  /* 0x0000761000167816 */ /* 0x000fe20000000016 */
[----:B------:R-:W-:Y:S05]  /*1450*/  BRA `(.L_x_309) ;  /* 0x00000e0000007947 */ /* 0x000fea0003800000 */
.L_x_310:
[----:B------:R-:W2:Y:S02]  /*1460*/  LDG.E.U16 R2, [R2.64] ;  /* 0x0000002402027981 */ /* 0x000ea4000c1e1500 */
[----:B--2---:R-:W0:Y:S02]  /*1470*/  I2F.S16 R0, R2 ;  /* 0x0000000200007306 */ /* 0x004e240000101400 */
[----:B0-----:R-:W-:-:S04]  /*1480*/  F2FP.BF16.PACK_AB R0, RZ, R0 ;  /* 0x00000000ff00723e */ /* 0x001fc800000010ff */
[----:B------:R-:W-:Y:S01]  /*1490*/  PRMT R22, R0, 0x7610, R22 ;  /* 0x0000761000167816 */ /* 0x000fe20000000016 */
[----:B------:R-:W-:Y:S05]  /*14a0*/  BRA `(.L_x_309) ;  /* 0x00000db000007947 */ /* 0x000fea0003800000 */
.L_x_305:
        /* <DEDUP_REMOVED lines=9> */
.L_x_313:
[----:B------:R-:W2:Y:S02]  /*1540*/  LDG.E.U16 R0, [R2.64] ;  /* 0x0000002402007981 */ /* 0x000ea4000c1e1500 */
[----:B--2---:R-:W-:-:S05]  /*1550*/  HADD2.F32 R0, -RZ, R0.H0_H0 ;  /* 0x20000000ff007230 */ /* 0x004fca0000004100 */
[----:B------:R-:W-:-:S04]  /*1560*/  F2FP.BF16.PACK_AB R0, RZ, R0 ;  /* 0x00000000ff00723e */ /* 0x000fc800000010ff */
[----:B------:R-:W-:Y:S01]  /*1570*/  PRMT R22, R0, 0x7610, R22 ;  /* 0x0000761000167816 */ /* 0x000fe20000000016 */
[----:B------:R-:W-:Y:S05]  /*1580*/  BRA `(.L_x_309) ;  /* 0x00000cd000007947 */ /* 0x000fea0003800000 */
.L_x_312:
        /* <DEDUP_REMOVED lines=9> */
.L_x_315:
[----:B------:R-:W2:Y:S02]  /*1620*/  LDG.E.U16 R2, [R2.64] ;  /* 0x0000002402027981 */ /* 0x000ea4000c1e1500 */
[----:B--2---:R-:W-:-:S05]  /*1630*/  HADD2.F32 R0, -RZ, R2.H0_H0 ;  /* 0x20000002ff007230 */ /* 0x004fca0000004100 */
[----:B------:R-:W-:-:S04]  /*1640*/  F2FP.BF16.PACK_AB R0, RZ, R0 ;  /* 0x00000000ff00723e */ /* 0x000fc800000010ff */
[----:B------:R-:W-:Y:S01]  /*1650*/  PRMT R22, R0, 0x7610, R22 ;  /* 0x0000761000167816 */ /* 0x000fe20000000016 */
[----:B------:R-:W-:Y:S05]  /*1660*/  BRA `(.L_x_309) ;  /* 0x00000bf000007947 */ /* 0x000fea0003800000 */
.L_x_314:
[----:B------:R-:W2:Y:S02]  /*1670*/  LDG.E.64 R2, [R2.64] ;  /* 0x0000002402027981 */ /* 0x000ea4000c1e1b00 */
[----:B--2---:R-:W0:Y:S01]  /*1680*/  F2F.F32.F64 R0, R2 ;  /* 0x0000000200007310 */ /* 0x004e220000301000 */
[----:B------:R-:W0:-:S14]  /*1690*/  DSETP.GEU.AND P0, PT, |R2|, c[0x2][0x0], PT ;  /* 0x008000000200762a */ /* 0x000e1c0003f0e200 */
[----:B0-----:R-:W-:-:S05]  /*16a0*/  @!P0 FMUL R0, R0, 1.175494350822287508e-38 ;  /* 0x0080000000008820 */ /* 0x001fca0000400000 */
[----:B------:R-:W-:-:S04]  /*16b0*/  F2FP.BF16.PACK_AB R0, RZ, R0 ;  /* 0x00000000ff00723e */ /* 0x000fc800000010ff */
[----:B------:R-:W-:Y:S01]  /*16c0*/  PRMT R22, R0, 0x7610, R22 ;  /* 0x0000761000167816 */ /* 0x000fe20000000016 */
[----:B------:R-:W-:Y:S05]  /*16d0*/  BRA `(.L_x_309) ;  /* 0x00000b8000007947 */ /* 0x000fea0003800000 */
.L_x_304:
        /* <DEDUP_REMOVED lines=14> */
.L_x_318:
[----:B------:R-:W2:Y:S02]  /*17c0*/  LDG.E.64 R2, [R2.64] ;  /* 0x0000002402027981 */ /* 0x000ea4000c1e1b00 */
[----:B--2---:R-:W0:Y:S01]  /*17d0*/  F2F.F32.F64 R0, R2 ;  /* 0x0000000200007310 */ /* 0x004e220000301000 */
[----:B------:R-:W0:-:S14]  /*17e0*/  DSETP.GEU.AND P0, PT, |R2|, c[0x2][0x0], PT ;  /* 0x008000000200762a */ /* 0x000e1c0003f0e200 */
[----:B0-----:R-:W-:-:S05]  /*17f0*/  @!P0 FMUL R0, R0, 1.175494350822287508e-38 ;  /* 0x0080000000008820 */ /* 0x001fca0000400000 */
[----:B------:R-:W-:-:S04]  /*1800*/  F2FP.BF16.PACK_AB R0, RZ, R0 ;  /* 0x00000000ff00723e */ /* 0x000fc800000010ff */
[----:B------:R-:W-:Y:S01]  /*1810*/  PRMT R22, R0, 0x7610, R22 ;  /* 0x0000761000167816 */ /* 0x000fe20000000016 */
[----:B------:R-:W-:Y:S05]  /*1820*/  BRA `(.L_x_309) ;  /* 0x00000a3000007947 */ /* 0x000fea0003800000 */
.L_x_317:
        /* <DEDUP_REMOVED lines=28> */
.L_x_320:
        /* <DEDUP_REMOVED lines=15> */
.L_x_319:
[----:B------:R0:W5:Y:S01]  /*1ae0*/  LDG.E.U16 R22, [R2.64] ;  /* 0x0000002402167981 */ /* 0x000162000c1e1500 */
[----:B------:R-:W-:Y:S05]  /*1af0*/  BRA `(.L_x_309) ;  /* 0x0000076000007947 */ /* 0x000fea0003800000 */
.L_x_316:
        /* <DEDUP_REMOVED lines=12> */
.L_x_323:
        /* <DEDUP_REMOVED lines=21> */
.L_x_327:
[----:B------:R-:W-:Y:S05]  /*1d10*/  BSYNC B1 ;  /* 0x0000000000017941 */ /* 0x000fea0003800000 */
.L_x_326:
[----:B------:R-:W-:Y:S01]  /*1d20*/  LEA R3, R0, 0x3b800000, 0x17 ;  /* 0x3b80000000037811 */ /* 0x000fe200078eb8ff */
[----:B------:R-:W-:-:S05]  /*1d30*/  IMAD.SHL.U32 R0, R2, 0x100000, RZ ;  /* 0x0010000002007824 */ /* 0x000fca00078e00ff */
[----:B------:R-:W-:Y:S02]  /*1d40*/  LOP3.LUT R0, R3, R0, R4, 0xfe, !PT ;  /* 0x0000000003007212 */ /* 0x000fe400078efe04 */
.L_x_325:
[----:B------:R-:W-:Y:S05]  /*1d50*/  BSYNC B0 ;  /* 0x0000000000007941 */ /* 0x000fea0003800000 */
.L_x_324:
[----:B------:R-:W-:-:S04]  /*1d60*/  F2FP.BF16.PACK_AB R0, RZ, R0 ;  /* 0x00000000ff00723e */ /* 0x000fc800000010ff */
[----:B------:R-:W-:Y:S01]  /*1d70*/  PRMT R22, R0, 0x7610, R22 ;  /* 0x0000761000167816 */ /* 0x000fe20000000016 */
[----:B------:R-:W-:Y:S05]  /*1d80*/  BRA `(.L_x_309) ;  /* 0x000004d000007947 */ /* 0x000fea0003800000 */
.L_x_322:
        /* <DEDUP_REMOVED lines=21> */
.L_x_331:
[----:B------:R-:W-:Y:S05]  /*1ee0*/  BSYNC B1 ;  /* 0x0000000000017941 */ /* 0x000fea0003800000 */
.L_x_330:
[----:B------:R-:W-:Y:S01]  /*1ef0*/  LEA R3, R0, 0x37800000, 0x17 ;  /* 0x3780000000037811 */ /* 0x000fe200078eb8ff */
[----:B------:R-:W-:-:S05]  /*1f00*/  IMAD.SHL.U32 R0, R2, 0x200000, RZ ;  /* 0x0020000002007824 */ /* 0x000fca00078e00ff */
[----:B------:R-:W-:Y:S02]  /*1f10*/  LOP3.LUT R0, R3, R0, R4, 0xfe, !PT ;  /* 0x0000000003007212 */ /* 0x000fe400078efe04 */
.L_x_329:
[----:B------:R-:W-:Y:S05]  /*1f20*/  BSYNC B0 ;  /* 0x0000000000007941 */ /* 0x000fea0003800000 */
.L_x_328:
[----:B------:R-:W-:-:S04]  /*1f30*/  F2FP.BF16.PACK_AB R0, RZ, R0 ;  /* 0x00000000ff00723e */ /* 0x000fc800000010ff */
[----:B------:R-:W-:Y:S01]  /*1f40*/  PRMT R22, R0, 0x7610, R22 ;  /* 0x0000761000167816 */ /* 0x000fe20000000016 */
[----:B------:R-:W-:Y:S05]  /*1f50*/  BRA `(.L_x_309) ;  /* 0x0000030000007947 */ /* 0x000fea0003800000 */
.L_x_321:
        /* <DEDUP_REMOVED lines=14> */
.L_x_335:
[----:B------:R-:W-:Y:S05]  /*2040*/  BSYNC B0 ;  /* 0x0000000000007941 */ /* 0x000fea0003800000 */
.L_x_334:
[----:B------:R-:W-:-:S04]  /*2050*/  F2FP.BF16.PACK_AB R0, RZ, R0 ;  /* 0x00000000ff00723e */ /* 0x000fc800000010ff */
[----:B------:R-:W-:Y:S01]  /*2060*/  PRMT R22, R0, 0x7610, R22 ;  /* 0x0000761000167816 */ /* 0x000fe20000000016 */
[----:B------:R-:W-:Y:S05]  /*2070*/  BRA `(.L_x_309) ;  /* 0x000001e000007947 */ /* 0x000fea0003800000 */
.L_x_308:
        /* <DEDUP_REMOVED lines=18> */
[----:B0----5:R-:W-:Y:S05]  /*21a0*/  CALL.ABS.NOINC R2 ;  /* 0x0000000002007343 */ /* 0x021fea0003c00000 */
[----:B------:R-:W-:Y:S01]  /*21b0*/  PRMT R22, RZ, 0x7610, R22 ;  /* 0x00007610ff167816 */ /* 0x000fe20000000016 */
[----:B------:R-:W-:Y:S05]  /*21c0*/  BRA `(.L_x_309) ;  /* 0x0000009000007947 */ /* 0x000fea0003800000 */
.L_x_333:
[----:B------:R-:W2:Y:S02]  /*21d0*/  LDG.E.64 R2, [R2.64] ;  /* 0x0000002402027981 */ /* 0x000ea4000c1e1b00 */
[----:B--2---:R-:W0:Y:S02]  /*21e0*/  I2F.U64 R0, R2 ;  /* 0x0000000200007312 */ /* 0x004e240000301000 */
[----:B0-----:R-:W-:-:S04]  /*21f0*/  F2FP.BF16.PACK_AB R0, RZ, R0 ;  /* 0x00000000ff00723e */ /* 0x001fc800000010ff */
[----:B------:R-:W-:Y:S01]  /*2200*/  PRMT R22, R0, 0x7610, R22 ;  /* 0x0000761000167816 */ /* 0x000fe20000000016 */
[----:B------:R-:W-:Y:S05]  /*2210*/  BRA `(.L_x_309) ;  /* 0x0000004000007947 */ /* 0x000fea0003800000 */
.L_x_332:
[----:B------:R-:W2:Y:S02]  /*2220*/  LDG.E R2, [R2.64] ;  /* 0x0000002402027981 */ /* 0x000ea4000c1e1900 */
[----:B--2---:R-:W0:Y:S02]  /*2230*/  I2F.U32 R0, R2 ;  /* 0x0000000200007306 */ /* 0x004e240000201000 */
[----:B0-----:R-:W-:-:S04]  /*2240*/  F2FP.BF16.PACK_AB R0, RZ, R0 ;  /* 0x00000000ff00723e */ /* 0x001fc800000010ff */
[----:B------:R-:W-:Y:S02]  /*2250*/  PRMT R22, R0, 0x7610, R22 ;  /* 0x0000761000167816 */ /* 0x000fe40000000016 */
.L_x_309:
[----:B------:R-:W-:-:S05]  /*2260*/  IADD3 R19, R19, 0x80, RZ ;  /* 0x0000008013137810 */ /* 0x000fca0007ffe0ff */
.L_x_303:
[----:B------:R-:W-:Y:S05]  /*2270*/  BSYNC B6 ;  /* 0x0000000000067941 */ /* 0x000fea0003800000 */
.L_x_302:
[----:B------:R-:W-:Y:S01]  /*2280*/  ISETP.GE.AND P0, PT, R19, R17, PT ;  /* 0x000000111300720c */ /* 0x000fe20003f06270 */
[----:B------:R-:W-:Y:S01]  /*2290*/  BSSY B6, `(.L_x_336) ;  /* 0x000010f000067945 */ /* 0x000fe20003800000 */
[----:B------:R-:W-:Y:S02]  /*22a0*/  PRMT R23, RZ, 0x7610, R23 ;  /* 0x00007610ff177816 */ /* 0x000fe40000000017 */
[----:B------:R-:W-:-:S09]  /*22b0*/  PRMT R26, RZ, 0x7610, R26 ;  /* 0x00007610ff1a7816 */ /* 0x000fd2000000001a */
        /* <DEDUP_REMOVED lines=22> */
.L_x_341:
[----:B------:R-:W2:Y:S02]  /*2420*/  LDG.E.U8 R2, [R2.64] ;  /* 0x0000002402027981 */ /* 0x000ea4000c1e1100 */
[----:B--2---:R-:W0:Y:S02]  /*2430*/  I2F.U16 R0, R2 ;  /* 0x0000000200007306 */ /* 0x004e240000101000 */
[----:B0-----:R-:W-:-:S04]  /*2440*/  F2FP.BF16.PACK_AB R0, RZ, R0 ;  /* 0x00000000ff00723e */ /* 0x001fc800000010ff */
[----:B------:R-:W-:Y:S01]  /*2450*/  PRMT R26, R0, 0x7610, R26 ;  /* 0x00007610001a7816 */ /* 0x000fe2000000001a */
[----:B------:R-:W-:Y:S05]  /*2460*/  BRA `(.L_x_343) ;  /* 0x00000f0000007947 */ /* 0x000fea0003800000 */
.L_x_340:
        /* <DEDUP_REMOVED lines=11> */
.L_x_345:
[----:B------:R-:W2:Y:S02]  /*2520*/  LDG.E R2, [R2.64] ;  /* 0x0000002402027981 */ /* 0x000ea4000c1e1900 */
[----:B--2---:R-:W0:Y:S02]  /*2530*/  I2F R0, R2 ;  /* 0x0000000200007306 */ /* 0x004e240000201400 */
[----:B0-----:R-:W-:-:S04]  /*2540*/  F2FP.BF16.PACK_AB R0, RZ, R0 ;  /* 0x00000000ff00723e */ /* 0x001fc800000010ff */
[----:B------:R-:W-:Y:S01]  /*2550*/  PRMT R26, R0, 0x7610, R26 ;  /* 0x00007610001a7816 */ /* 0x000fe2000000001a */
[----:B------:R-:W-:Y:S05]  /*2560*/  BRA `(.L_x_343) ;  /* 0x00000e0000007947 */ /* 0x000fea0003800000 */
.L_x_344:
[----:B------:R-:W2:Y:S02]  /*2570*/  LDG.E.U16 R2, [R2.64] ;  /* 0x0000002402027981 */ /* 0x000ea4000c1e1500 */
[----:B--2---:R-:W0:Y:S02]  /*2580*/  I2F.S16 R0, R2 ;  /* 0x0000000200007306 */ /* 0x004e240000101400 */
[----:B0-----:R-:W-:-:S04]  /*2590*/  F2FP.BF16.PACK_AB R0, RZ, R0 ;  /* 0x00000000ff00723e */ /* 0x001fc800000010ff */
[----:B------:R-:W-:Y:S01]  /*25a0*/  PRMT R26, R0, 0x7610, R26 ;  /* 0x00007610001a7816 */ /* 0x000fe2000000001a */
[----:B------:R-:W-:Y:S05]  /*25b0*/  BRA `(.L_x_343) ;  /* 0x00000db000007947 */ /* 0x000fea0003800000 */
.L_x_339:
        /* <DEDUP_REMOVED lines=9> */
.L_x_347:
[----:B------:R-:W2:Y:S02]  /*2650*/  LDG.E.U16 R0, [R2.64] ;  /* 0x0000002402007981 */ /* 0x000ea4000c1e1500 */
[----:B--2---:R-:W-:-:S05]  /*2660*/  HADD2.F32 R0, -RZ, R0.H0_H0 ;  /* 0x20000000ff007230 */ /* 0x004fca0000004100 */
[----:B------:R-:W-:-:S04]  /*2670*/  F2FP.BF16.PACK_AB R0, RZ, R0 ;  /* 0x00000000ff00723e */ /* 0x000fc800000010ff */
[----:B------:R-:W-:Y:S01]  /*2680*/  PRMT R26, R0, 0x7610, R26 ;  /* 0x00007610001a7816 */ /* 0x000fe2000000001a */
[----:B------:R-:W-:Y:S05]  /*2690*/  BRA `(.L_x_343) ;  /* 0x00000cd000007947 */ /* 0x000fea0003800000 */
.L_x_346:
        /* <DEDUP_REMOVED lines=9> */
.L_x_349:
[----:B------:R-:W2:Y:S02]  /*2730*/  LDG.E.U16 R2, [R2.64] ;  /* 0x0000002402027981 */ /* 0x000ea4000c1e1500 */
[----:B--2---:R-:W-:-:S05]  /*2740*/  HADD2.F32 R0, -RZ, R2.H0_H0 ;  /* 0x20000002ff007230 */ /* 0x004fca0000004100 */
[----:B------:R-:W-:-:S04]  /*2750*/  F2FP.BF16.PACK_AB R0, RZ, R0 ;  /* 0x00000000ff00723e */ /* 0x000fc800000010ff */
[----:B------:R-:W-:Y:S01]  /*2760*/  PRMT R26, R0, 0x7610, R26 ;  /* 0x00007610001a7816 */ /* 0x000fe2000000001a */
[----:B------:R-:W-:Y:S05]  /*2770*/  BRA `(.L_x_343) ;  /* 0x00000bf000007947 */ /* 0x000fea0003800000 */
.L_x_348:
[----:B------:R-:W2:Y:S02]  /*2780*/  LDG.E.64 R2, [R2.64] ;  /* 0x0000002402027981 */ /* 0x000ea4000c1e1b00 */
[----:B--2---:R-:W0:Y:S01]  /*2790*/  F2F.F32.F64 R0, R2 ;  /* 0x0000000200007310 */ /* 0x004e220000301000 */
[----:B------:R-:W0:-:S14]  /*27a0*/  DSETP.GEU.AND P0, PT, |R2|, c[0x2][0x0], PT ;  /* 0x008000000200762a */ /* 0x000e1c0003f0e200 */
[----:B0-----:R-:W-:-:S05]  /*27b0*/  @!P0 FMUL R0, R0, 1.175494350822287508e-38 ;  /* 0x0080000000008820 */ /* 0x001fca0000400000 */
[----:B------:R-:W-:-:S04]  /*27c0*/  F2FP.BF16.PACK_AB R0, RZ, R0 ;  /* 0x00000000ff00723e */ /* 0x000fc800000010ff */
[----:B------:R-:W-:Y:S01]  /*27d0*/  PRMT R26, R0, 0x7610, R26 ;  /* 0x00007610001a7816 */ /* 0x000fe2000000001a */
[----:B------:R-:W-:Y:S05]  /*27e0*/  BRA `(.L_x_343) ;  /* 0x00000b8000007947 */ /* 0x000fea0003800000 */
.L_x_338:
        /* <DEDUP_REMOVED lines=14> */
.L_x_352:
[----:B------:R-:W2:Y:S02]  /*28d0*/  LDG.E.64 R2, [R2.64] ;  /* 0x0000002402027981 */ /* 0x000ea4000c1e1b00 */
[----:B--2---:R-:W0:Y:S01]  /*28e0*/  F2F.F32.F64 R0, R2 ;  /* 0x0000000200007310 */ /* 0x004e220000301000 */
[----:B------:R-:W0:-:S14]  /*28f0*/  DSETP.GEU.AND P0, PT, |R2|, c[0x2][0x0], PT ;  /* 0x008000000200762a */ /* 0x000e1c0003f0e200 */
[----:B0-----:R-:W-:-:S05]  /*2900*/  @!P0 FMUL R0, R0, 1.175494350822287508e-38 ;  /* 0x0080000000008820 */ /* 0x001fca0000400000 */
[----:B------:R-:W-:-:S04]  /*2910*/  F2FP.BF16.PACK_AB R0, RZ, R0 ;  /* 0x00000000ff00723e */ /* 0x000fc800000010ff */
[----:B------:R-:W-:Y:S01]  /*2920*/  PRMT R26, R0, 0x7610, R26 ;  /* 0x00007610001a7816 */ /* 0x000fe2000000001a */
[----:B------:R-:W-:Y:S05]  /*2930*/  BRA `(.L_x_343) ;  /* 0x00000a3000007947 */ /* 0x000fea0003800000 */
.L_x_351:
        /* <DEDUP_REMOVED lines=28> */
.L_x_354:
        /* <DEDUP_REMOVED lines=15> */
.L_x_353:
[----:B------:R0:W5:Y:S01]  /*2bf0*/  LDG.E.U16 R26, [R2.64] ;  /* 0x00000024021a7981 */ /* 0x000162000c1e1500 */
[----:B------:R-:W-:Y:S05]  /*2c00*/  BRA `(.L_x_343) ;  /* 0x0000076000007947 */ /* 0x000fea0003800000 */
.L_x_350:
        /* <DEDUP_REMOVED lines=12> */
.L_x_357:
        /* <DEDUP_REMOVED lines=21> */
.L_x_361:
[----:B------:R-:W-:Y:S05]  /*2e20*/  BSYNC B1 ;  /* 0x0000000000017941 */ /* 0x000fea0003800000 */
.L_x_360:
[----:B------:R-:W-:Y:S01]  /*2e30*/  LEA R3, R0, 0x3b800000, 0x17 ;  /* 0x3b80000000037811 */ /* 0x000fe200078eb8ff */
[----:B------:R-:W-:-:S05]  /*2e40*/  IMAD.SHL.U32 R0, R2, 0x100000, RZ ;  /* 0x0010000002007824 */ /* 0x000fca00078e00ff */
[----:B------:R-:W-:Y:S02]  /*2e50*/  LOP3.LUT R0, R3, R0, R4, 0xfe, !PT ;  /* 0x0000000003007212 */ /* 0x000fe400078efe04 */
.L_x_359:
[----:B------:R-:W-:Y:S05]  /*2e60*/  BSYNC B0 ;  /* 0x0000000000007941 */ /* 0x000fea0003800000 */
.L_x_358:
[----:B------:R-:W-:-:S04]  /*2e70*/  F2FP.BF16.PACK_AB R0, RZ, R0 ;  /* 0x00000000ff00723e */ /* 0x000fc800000010ff */
[----:B------:R-:W-:Y:S01]  /*2e80*/  PRMT R26, R0, 0x7610, R26 ;  /* 0x00007610001a7816 */ /* 0x000fe2000000001a */
[----:B------:R-:W-:Y:S05]  /*2e90*/  BRA `(.L_x_343) ;  /* 0x000004d000007947 */ /* 0x000fea0003800000 */
.L_x_356:
        /* <DEDUP_REMOVED lines=21> */
.L_x_365:
[----:B------:R-:W-:Y:S05]  /*2ff0*/  BSYNC B1 ;  /* 0x0000000000017941 */ /* 0x000fea0003800000 */
.L_x_364:
[----:B------:R-:W-:Y:S01]  /*3000*/  LEA R3, R0, 0x37800000, 0x17 ;  /* 0x3780000000037811 */ /* 0x000fe200078eb8ff */
[----:B------:R-:W-:-:S05]  /*3010*/  IMAD.SHL.U32 R0, R2, 0x200000, RZ ;  /* 0x0020000002007824 */ /* 0x000fca00078e00ff */
[----:B------:R-:W-:Y:S02]  /*3020*/  LOP3.LUT R0, R3, R0, R4, 0xfe, !PT ;  /* 0x0000000003007212 */ /* 0x000fe400078efe04 */
.L_x_363:
[----:B------:R-:W-:Y:S05]  /*3030*/  BSYNC B0 ;  /* 0x0000000000007941 */ /* 0x000fea0003800000 */
.L_x_362:
[----:B------:R-:W-:-:S04]  /*3040*/  F2FP.BF16.PACK_AB R0, RZ, R0 ;  /* 0x00000000ff00723e */ /* 0x000fc800000010ff */
[----:B------:R-:W-:Y:S01]  /*3050*/  PRMT R26, R0, 0x7610, R26 ;  /* 0x00007610001a7816 */ /* 0x000fe2000000001a */
[----:B------:R-:W-:Y:S05]  /*3060*/  BRA `(.L_x_343) ;  /* 0x0000030000007947 */ /* 0x000fea0003800000 */
.L_x_355:
        /* <DEDUP_REMOVED lines=14> */
.L_x_369:
[----:B------:R-:W-:Y:S05]  /*3150*/  BSYNC B0 ;  /* 0x0000000000007941 */ /* 0x000fea0003800000 */
.L_x_368:
[----:B------:R-:W-:-:S04]  /*3160*/  F2FP.BF16.PACK_AB R0, RZ, R0 ;  /* 0x00000000ff00723e */ /* 0x000fc800000010ff */
[----:B------:R-:W-:Y:S01]  /*3170*/  PRMT R26, R0, 0x7610, R26 ;  /* 0x00007610001a7816 */ /* 0x000fe2000000001a */
[----:B------:R-:W-:Y:S05]  /*3180*/  BRA `(.L_x_343) ;  /* 0x000001e000007947 */ /* 0x000fea0003800000 */
.L_x_342:
        /* <DEDUP_REMOVED lines=21> */
.L_x_367:
[----:B------:R-:W2:Y:S02]  /*32e0*/  LDG.E.64 R2, [R2.64] ;  /* 0x0000002402027981 */ /* 0x000ea4000c1e1b00 */
[----:B--2---:R-:W0:Y:S02]  /*32f0*/  I2F.U64 R0, R2 ;  /* 0x0000000200007312 */ /* 0x004e240000301000 */
[----:B0-----:R-:W-:-:S04]  /*3300*/  F2FP.BF16.PACK_AB R0, RZ, R0 ;  /* 0x00000000ff00723e */ /* 0x001fc800000010ff */
[----:B------:R-:W-:Y:S01]  /*3310*/  PRMT R26, R0, 0x7610, R26 ;  /* 0x00007610001a7816 */ /* 0x000fe2000000001a */
[----:B------:R-:W-:Y:S05]  /*3320*/  BRA `(.L_x_343) ;  /* 0x0000004000007947 */ /* 0x000fea0003800000 */
.L_x_366:
[----:B------:R-:W2:Y:S02]  /*3330*/  LDG.E R2, [R2.64] ;  /* 0x0000002402027981 */ /* 0x000ea4000c1e1900 */
[----:B--2---:R-:W0:Y:S02]  /*3340*/  I2F.U32 R0, R2 ;  /* 0x0000000200007306 */ /* 0x004e240000201000 */
[----:B0-----:R-:W-:-:S04]  /*3350*/  F2FP.BF16.PACK_AB R0, RZ, R0 ;  /* 0x00000000ff00723e */ /* 0x001fc800000010ff */
[----:B------:R-:W-:Y:S02]  /*3360*/  PRMT R26, R0, 0x7610, R26 ;  /* 0x00007610001a7816 */ /* 0x000fe4000000001a */
.L_x_343:
[----:B------:R-:W-:-:S05]  /*3370*/  IADD3 R19, R19, 0x80, RZ ;  /* 0x0000008013137810 */ /* 0x000fca0007ffe0ff */
.L_x_337:
[----:B------:R-:W-:Y:S05]  /*3380*/  BSYNC B6 ;  /* 0x0000000000067941 */ /* 0x000fea0003800000 */
.L_x_336:
[----:B------:R-:W-:Y:S01]  /*3390*/  ISETP.GE.AND P0, PT, R19, R17, PT ;  /* 0x000000111300720c */ /* 0x000fe20003f06270 */
[----:B------:R-:W-:-:S12]  /*33a0*/  BSSY B6, `(.L_x_370) ;  /* 0x000010b000067945 */ /* 0x000fd80003800000 */
[----:B------:R-:W-:Y:S05]  /*33b0*/  @P0 BRA `(.L_x_371) ;  /* 0x0000109000000947 */ /* 0x000fea0003800000 */
[----:B------:R-:W-:Y:S01]  /*33c0*/  PRMT R0, R18, 0x9910, RZ ;  /* 0x0000991012007816 */ /* 0x000fe200000000ff */
[----:B------:R-:W-:-:S03]  /*33d0*/  IMAD R19, R16, 0x200, R19 ;  /* 0x0000020010137824 */ /* 0x000fc600078e0213 */
[----:B------:R-:W-:Y:S01]  /*33e0*/  ISETP.GT.AND P1, PT, R0, 0x9, PT ;  /* 0x000000090000780c */ /* 0x000fe20003f24270 */
[----:B------:R-:W-:-:S05]  /*33f0*/  IMAD R19, R19, c[0x0][0x180], RZ ;  /* 0x0000600013137a24 */ /* 0x000fca00078e02ff */
[----:B0-----:R-:W-:-:S05]  /*3400*/  IADD3 R2, P0, R19, c[0x0][0x170], RZ ;  /* 0x00005c0013027a10 */ /* 0x001fca0007f1e0ff */
        /* <DEDUP_REMOVED lines=15> */
.L_x_375:
[----:B------:R-:W2:Y:S02]  /*3500*/  LDG.E.U8 R2, [R2.64] ;  /* 0x0000002402027981 */ /* 0x000ea4000c1e1100 */
[----:B--2---:R-:W0:Y:S02]  /*3510*/  I2F.U16 R0, R2 ;  /* 0x0000000200007306 */ /* 0x004e240000101000 */
[----:B0-----:R-:W-:-:S04]  /*3520*/  F2FP.BF16.PACK_AB R0, RZ, R0 ;  /* 0x00000000ff00723e */ /* 0x001fc800000010ff */
[----:B------:R-:W-:Y:S01]  /*3530*/  PRMT R23, R0, 0x7610, R23 ;  /* 0x0000761000177816 */ /* 0x000fe20000000017 */
[----:B------:R-:W-:Y:S05]  /*3540*/  BRA `(.L_x_371) ;  /* 0x00000f0000007947 */ /* 0x000fea0003800000 */
.L_x_374:
        /* <DEDUP_REMOVED lines=11> */
.L_x_378:
[----:B------:R-:W2:Y:S02]  /*3600*/  LDG.E R2, [R2.64] ;  /* 0x0000002402027981 */ /* 0x000ea4000c1e1900 */
[----:B--2---:R-:W0:Y:S02]  /*3610*/  I2F R0, R2 ;  /* 0x0000000200007306 */ /* 0x004e240000201400 */
[----:B0-----:R-:W-:-:S04]  /*3620*/  F2FP.BF16.PACK_AB R0, RZ, R0 ;  /* 0x00000000ff00723e */ /* 0x001fc800000010ff */
[----:B------:R-:W-:Y:S01]  /*3630*/  PRMT R23, R0, 0x7610, R23 ;  /* 0x0000761000177816 */ /* 0x000fe20000000017 */
[----:B------:R-:W-:Y:S05]  /*3640*/  BRA `(.L_x_371) ;  /* 0x00000e0000007947 */ /* 0x000fea0003800000 */
.L_x_377:
[----:B------:R-:W2:Y:S02]  /*3650*/  LDG.E.U16 R2, [R2.64] ;  /* 0x0000002402027981 */ /* 0x000ea4000c1e1500 */
[----:B--2---:R-:W0:Y:S02]  /*3660*/  I2F.S16 R0, R2 ;  /* 0x0000000200007306 */ /* 0x004e240000101400 */
[----:B0-----:R-:W-:-:S04]  /*3670*/  F2FP.BF16.PACK_AB R0, RZ, R0 ;  /* 0x00000000ff00723e */ /* 0x001fc800000010ff */
[----:B------:R-:W-:Y:S01]  /*3680*/  PRMT R23, R0, 0x7610, R23 ;  /* 0x0000761000177816 */ /* 0x000fe20000000017 */
[----:B------:R-:W-:Y:S05]  /*3690*/  BRA `(.L_x_371) ;  /* 0x00000db000007947 */ /* 0x000fea0003800000 */
.L_x_373:
        /* <DEDUP_REMOVED lines=9> */
.L_x_380:
[----:B------:R-:W2:Y:S02]  /*3730*/  LDG.E.U16 R0, [R2.64] ;  /* 0x0000002402007981 */ /* 0x000ea4000c1e1500 */
[----:B--2---:R-:W-:-:S05]  /*3740*/  HADD2.F32 R0, -RZ, R0.H0_H0 ;  /* 0x20000000ff007230 */ /* 0x004fca0000004100 */
[----:B------:R-:W-:-:S04]  /*3750*/  F2FP.BF16.PACK_AB R0, RZ, R0 ;  /* 0x00000000ff00723e */ /* 0x000fc800000010ff */
[----:B------:R-:W-:Y:S01]  /*3760*/  PRMT R23, R0, 0x7610, R23 ;  /* 0x0000761000177816 */ /* 0x000fe20000000017 */
[----:B------:R-:W-:Y:S05]  /*3770*/  BRA `(.L_x_371) ;  /* 0x00000cd000007947 */ /* 0x000fea0003800000 */
.L_x_379:
        /* <DEDUP_REMOVED lines=9> */
.L_x_382:
[----:B------:R-:W2:Y:S02]  /*3810*/  LDG.E.U16 R2, [R2.64] ;  /* 0x0000002402027981 */ /* 0x000ea4000c1e1500 */
[----:B--2---:R-:W-:-:S05]  /*3820*/  HADD2.F32 R0, -RZ, R2.H0_H0 ;  /* 0x20000002ff007230 */ /* 0x004fca0000004100 */
[----:B------:R-:W-:-:S04]  /*3830*/  F2FP.BF16.PACK_AB R0, RZ, R0 ;  /* 0x00000000ff00723e */ /* 0x000fc800000010ff */
[----:B------:R-:W-:Y:S01]  /*3840*/  PRMT R23, R0, 0x7610, R23 ;  /* 0x0000761000177816 */ /* 0x000fe20000000017 */
[----:B------:R-:W-:Y:S05]  /*3850*/  BRA `(.L_x_371) ;  /* 0x00000bf000007947 */ /* 0x000fea0003800000 */
.L_x_381:
[----:B------:R-:W2:Y:S02]  /*3860*/  LDG.E.64 R2, [R2.64] ;  /* 0x0000002402027981 */ /* 0x000ea4000c1e1b00 */
[----:B--2---:R-:W0:Y:S01]  /*3870*/  F2F.F32.F64 R0, R2 ;  /* 0x0000000200007310 */ /* 0x004e220000301000 */
[----:B------:R-:W0:-:S14]  /*3880*/  DSETP.GEU.AND P0, PT, |R2|, c[0x2][0x0], PT ;  /* 0x008000000200762a */ /* 0x000e1c0003f0e200 */
[----:B0-----:R-:W-:-:S05]  /*3890*/  @!P0 FMUL R0, R0, 1.175494350822287508e-38 ;  /* 0x0080000000008820 */ /* 0x001fca0000400000 */
[----:B------:R-:W-:-:S04]  /*38a0*/  F2FP.BF16.PACK_AB R0, RZ, R0 ;  /* 0x00000000ff00723e */ /* 0x000fc800000010ff */
[----:B------:R-:W-:Y:S01]  /*38b0*/  PRMT R23, R0, 0x7610, R23 ;  /* 0x0000761000177816 */ /* 0x000fe20000000017 */
[----:B------:R-:W-:Y:S05]  /*38c0*/  BRA `(.L_x_371) ;  /* 0x00000b8000007947 */ /* 0x000fea0003800000 */
.L_x_372:
        /* <DEDUP_REMOVED lines=14> */
.L_x_385:
[----:B------:R-:W2:Y:S02]  /*39b0*/  LDG.E.64 R2, [R2.64] ;  /* 0x0000002402027981 */ /* 0x000ea4000c1e1b00 */
[----:B--2---:R-:W0:Y:S01]  /*39c0*/  F2F.F32.F64 R0, R2 ;  /* 0x0000000200007310 */ /* 0x004e220000301000 */
[----:B------:R-:W0:-:S14]  /*39d0*/  DSETP.GEU.AND P0, PT, |R2|, c[0x2][0x0], PT ;  /* 0x008000000200762a */ /* 0x000e1c0003f0e200 */
[----:B0-----:R-:W-:-:S05]  /*39e0*/  @!P0 FMUL R0, R0, 1.175494350822287508e-38 ;  /* 0x0080000000008820 */ /* 0x001fca0000400000 */
[----:B------:R-:W-:-:S04]  /*39f0*/  F2FP.BF16.PACK_AB R0, RZ, R0 ;  /* 0x00000000ff00723e */ /* 0x000fc800000010ff */
[----:B------:R-:W-:Y:S01]  /*3a00*/  PRMT R23, R0, 0x7610, R23 ;  /* 0x0000761000177816 */ /* 0x000fe20000000017 */
[----:B------:R-:W-:Y:S05]  /*3a10*/  BRA `(.L_x_371) ;  /* 0x00000a3000007947 */ /* 0x000fea0003800000 */
.L_x_384:
        /* <DEDUP_REMOVED lines=28> */
.L_x_387:
        /* <DEDUP_REMOVED lines=15> */
.L_x_386:
[----:B------:R0:W5:Y:S01]  /*3cd0*/  LDG.E.U16 R23, [R2.64] ;  /* 0x0000002402177981 */ /* 0x000162000c1e1500 */
[----:B------:R-:W-:Y:S05]  /*3ce0*/  BRA `(.L_x_371) ;  /* 0x0000076000007947 */ /* 0x000fea0003800000 */
.L_x_383:
        /* <DEDUP_REMOVED lines=12> */
.L_x_390:
        /* <DEDUP_REMOVED lines=21> */
.L_x_394:
[----:B------:R-:W-:Y:S05]  /*3f00*/  BSYNC B1 ;  /* 0x0000000000017941 */ /* 0x000fea0003800000 */
.L_x_393:
[----:B------:R-:W-:Y:S01]  /*3f10*/  LEA R3, R0, 0x3b800000, 0x17 ;  /* 0x3b80000000037811 */ /* 0x000fe200078eb8ff */
[----:B------:R-:W-:-:S05]  /*3f20*/  IMAD.SHL.U32 R0, R2, 0x100000, RZ ;  /* 0x0010000002007824 */ /* 0x000fca00078e00ff */
[----:B------:R-:W-:Y:S02]  /*3f30*/  LOP3.LUT R0, R3, R0, R4, 0xfe, !PT ;  /* 0x0000000003007212 */ /* 0x000fe400078efe04 */
.L_x_392:
[----:B------:R-:W-:Y:S05]  /*3f40*/  BSYNC B0 ;  /* 0x0000000000007941 */ /* 0x000fea0003800000 */
.L_x_391:
[----:B------:R-:W-:-:S04]  /*3f50*/  F2FP.BF16.PACK_AB R0, RZ, R0 ;  /* 0x00000000ff00723e */ /* 0x000fc800000010ff */
[----:B------:R-:W-:Y:S01]  /*3f60*/  PRMT R23, R0, 0x7610, R23 ;  /* 0x0000761000177816 */ /* 0x000fe20000000017 */
[----:B------:R-:W-:Y:S05]  /*3f70*/  BRA `(.L_x_371) ;  /* 0x000004d000007947 */ /* 0x000fea0003800000 */
.L_x_389:
        /* <DEDUP_REMOVED lines=21> */
.L_x_398:
[----:B------:R-:W-:Y:S05]  /*40d0*/  BSYNC B1 ;  /* 0x0000000000017941 */ /* 0x000fea0003800000 */
.L_x_397:
[----:B------:R-:W-:Y:S01]  /*40e0*/  LEA R3, R0, 0x37800000, 0x17 ;  /* 0x3780000000037811 */ /* 0x000fe200078eb8ff */
[----:B------:R-:W-:-:S05]  /*40f0*/  IMAD.SHL.U32 R0, R2, 0x200000, RZ ;  /* 0x0020000002007824 */ /* 0x000fca00078e00ff */
[----:B------:R-:W-:Y:S02]  /*4100*/  LOP3.LUT R0, R3, R0, R4, 0xfe, !PT ;  /* 0x0000000003007212 */ /* 0x000fe400078efe04 */
.L_x_396:
[----:B------:R-:W-:Y:S05]  /*4110*/  BSYNC B0 ;  /* 0x0000000000007941 */ /* 0x000fea0003800000 */
.L_x_395:
[----:B------:R-:W-:-:S04]  /*4120*/  F2FP.BF16.PACK_AB R0, RZ, R0 ;  /* 0x00000000ff00723e */ /* 0x000fc800000010ff */
[----:B------:R-:W-:Y:S01]  /*4130*/  PRMT R23, R0, 0x7610, R23 ;  /* 0x0000761000177816 */ /* 0x000fe20000000017 */
[----:B------:R-:W-:Y:S05]  /*4140*/  BRA `(.L_x_371) ;  /* 0x0000030000007947 */ /* 0x000fea0003800000 */
.L_x_388:
        /* <DEDUP_REMOVED lines=14> */
.L_x_402:
[----:B------:R-:W-:Y:S05]  /*4230*/  BSYNC B0 ;  /* 0x0000000000007941 */ /* 0x000fea0003800000 */
.L_x_401:
[----:B------:R-:W-:-:S04]  /*4240*/  F2FP.BF16.PACK_AB R0, RZ, R0 ;  /* 0x00000000ff00723e */ /* 0x000fc800000010ff */
[----:B------:R-:W-:Y:S01]  /*4250*/  PRMT R23, R0, 0x7610, R23 ;  /* 0x0000761000177816 */ /* 0x000fe20000000017 */
[----:B------:R-:W-:Y:S05]  /*4260*/  BRA `(.L_x_371) ;  /* 0x000001e000007947 */ /* 0x000fea0003800000 */
.L_x_376:
        /* <DEDUP_REMOVED lines=21> */
.L_x_400:
[----:B------:R-:W2:Y:S02]  /*43c0*/  LDG.E.64 R2, [R2.64] ;  /* 0x0000002402027981 */ /* 0x000ea4000c1e1b00 */
[----:B--2---:R-:W0:Y:S02]  /*43d0*/  I2F.U64 R0, R2 ;  /* 0x0000000200007312 */ /* 0x004e240000301000 */
[----:B0-----:R-:W-:-:S04]  /*43e0*/  F2FP.BF16.PACK_AB R0, RZ, R0 ;  /* 0x00000000ff00723e */ /* 0x001fc800000010ff */
[----:B------:R-:W-:Y:S01]  /*43f0*/  PRMT R23, R0, 0x7610, R23 ;  /* 0x0000761000177816 */ /* 0x000fe20000000017 */
[----:B------:R-:W-:Y:S05]  /*4400*/  BRA `(.L_x_371) ;  /* 0x0000004000007947 */ /* 0x000fea0003800000 */
.L_x_399:
[----:B------:R-:W2:Y:S02]  /*4410*/  LDG.E R2, [R2.64] ;  /* 0x0000002402027981 */ /* 0x000ea4000c1e1900 */
[----:B--2---:R-:W0:Y:S02]  /*4420*/  I2F.U32 R0, R2 ;  /* 0x0000000200007306 */ /* 0x004e240000201000 */
[----:B0-----:R-:W-:-:S04]  /*4430*/  F2FP.BF16.PACK_AB R0, RZ, R0 ;  /* 0x00000000ff00723e */ /* 0x001fc800000010ff */
[----:B------:R-:W-:Y:S02]  /*4440*/  PRMT R23, R0, 0x7610, R23 ;  /* 0x0000761000177816 */ /* 0x000fe40000000017 */
.L_x_371:
[----:B------:R-:W-:Y:S05]  /*4450*/  BSYNC B6 ;  /* 0x0000000000067941 */ /* 0x000fea0003800000 */
.L_x_370:
[----:B------:R-:W1:Y:S01]  /*4460*/  S2R R19, SR_TID.X ;  /* 0x0000000000137919 */ /* 0x000e620000002100 */
[----:B------:R-:W2:Y:S01]  /*4470*/  LDC.U8 R18, c[0x0][0x184] ;  /* 0x00006100ff127b82 */ /* 0x000ea20000000000 */
[----:B------:R-:W-:Y:S01]  /*4480*/  BSSY B0, `(.L_x_403) ;  /* 0x000001e000007945 */ /* 0x000fe20003800000 */
[CC--:B-1----:R-:W-:Y:S02]  /*4490*/  ISETP.GE.AND P2, PT, R19.reuse, R17.reuse, PT ;  /* 0x000000111300720c */ /* 0x0c2fe40003f46270 */
[C---:B------:R-:W-:Y:S02]  /*44a0*/  IADD3 R0, R19.reuse, 0x100, RZ ;  /* 0x0000010013007810 */ /* 0x040fe40007ffe0ff */
[C---:B0-----:R-:W-:Y:S02]  /*44b0*/  IADD3 R2, R19.reuse, 0x180, RZ ;  /* 0x0000018013027810 */ /* 0x041fe40007ffe0ff */
[----:B------:R-:W-:Y:S02]  /*44c0*/  IADD3 R24, R19, 0x80, RZ ;  /* 0x0000008013187810 */ /* 0x000fe40007ffe0ff */
[----:B------:R-:W-:-:S02]  /*44d0*/  ISETP.GE.AND P0, PT, R0, R17, PT ;  /* 0x000000110000720c */ /* 0x000fc40003f06270 */
[-C--:B------:R-:W-:Y:S02]  /*44e0*/  ISETP.GE.AND P1, PT, R2, R17.reuse, PT ;  /* 0x000000110200720c */ /* 0x080fe40003f26270 */
[----:B------:R-:W-:Y:S01]  /*44f0*/  ISETP.GE.AND P3, PT, R24, R17, PT ;  /* 0x000000111800720c */ /* 0x000fe20003f66270 */
[----:B------:R-:W-:Y:S07]  /*4500*/  @P2 BRA `(.L_x_404) ;  /* 0x0000015000002947 */ /* 0x000fee0003800000 */
[----:B--2--5:R-:W-:Y:S01]  /*4510*/  PRMT R25, RZ, 0x5410, R25 ;  /* 0x00005410ff197816 */ /* 0x024fe20000000019 */
[----:B------:R-:W-:-:S03]  /*4520*/  IMAD.MOV.U32 R3, RZ, RZ, 0x3b2090aa ;  /* 0x3b2090aaff037424 */ /* 0x000fc600078e00ff */
[C---:B------:R-:W-:Y:S01]  /*4530*/  FSETP.GT.FTZ.AND P4, PT, |R25|.reuse, 1, PT ;  /* 0x3f8000001900780b */ /* 0x040fe20003f94200 */
[----:B------:R-:W-:-:S12]  /*4540*/  FADD.FTZ R0, |R25|, -RZ ;  /* 0x800000ff19007221 */ /* 0x000fd80000010200 */
[----:B------:R-:W0:Y:S01]  /*4550*/  @P4 MUFU.RCP R0, R0 ;  /* 0x0000000000004308 */ /* 0x000e220000001000 */
[----:B------:R-:W-:Y:S02]  /*4560*/  @P4 IMAD.MOV.U32 R5, RZ, RZ, 0x3fd774eb ;  /* 0x3fd774ebff054424 */ /* 0x000fe400078e00ff */
[----:B0-----:R-:W-:-:S04]  /*4570*/  FMUL.FTZ R2, R0, R0 ;  /* 0x0000000000027220 */ /* 0x001fc80000410000 */
[----:B------:R-:W-:-:S04]  /*4580*/  FFMA.FTZ R3, R2, R3, -0.014396979473531246185 ;  /* 0xbc6be14f02037423 */ /* 0x000fc80000010003 */
[----:B------:R-:W-:-:S04]  /*4590*/  FFMA.FTZ R3, R2, R3, 0.039849750697612762451 ;  /* 0x3d23397e02037423 */ /* 0x000fc80000010003 */
[----:B------:R-:W-:-:S04]  /*45a0*/  FFMA.FTZ R3, R2, R3, -0.072529748082160949707 ;  /* 0xbd948a7a02037423 */ /* 0x000fc80000010003 */
[----:B------:R-:W-:-:S04]  /*45b0*/  FFMA.FTZ R3, R2, R3, 0.10518480092287063599 ;  /* 0x3dd76b2102037423 */ /* 0x000fc80000010003 */
[----:B------:R-:W-:-:S04]  /*45c0*/  FFMA.FTZ R3, R2, R3, -0.14171802997589111328 ;  /* 0xbe111e8802037423 */ /* 0x000fc80000010003 */
[----:B------:R-:W-:-:S04]  /*45d0*/  FFMA.FTZ R3, R2, R3, 0.19988775253295898438 ;  /* 0x3e4caf6002037423 */ /* 0x000fc80000010003 */
[----:B------:R-:W-:-:S04]  /*45e0*/  FFMA.FTZ R3, R2, R3, -0.33332940936088562012 ;  /* 0xbeaaaa2702037423 */ /* 0x000fc80000010003 */
[----:B------:R-:W-:-:S04]  /*45f0*/  FMUL.FTZ R3, R2, R3 ;  /* 0x0000000302037220 */ /* 0x000fc80000410000 */
[----:B------:R-:W-:-:S04]  /*4600*/  FFMA.FTZ R0, R0, R3, R0 ;  /* 0x0000000300007223 */ /* 0x000fc80000010000 */
[----:B------:R-:W-:Y:S01]  /*4610*/  @P4 FFMA.FTZ R0, R5, 0.93318945169448852539, -R0 ;  /* 0x3f6ee58105004823 */ /* 0x000fe20000010800 */
[----:B------:R-:W-:-:S04]  /*4620*/  FSETP.GTU.FTZ.AND P4, PT, |R25|, +INF , PT ;  /* 0x7f8000001900780b */ /* 0x000fc80003f9c200 */
[----:B------:R-:W-:-:S04]  /*4630*/  LOP3.LUT R3, R0, 0x80000000, R25, 0xb8, !PT ;  /* 0x8000000000037812 */ /* 0x000fc800078eb819 */
[----:B------:R-:W-:-:S04]  /*4640*/  FSEL R0, R3, R0, !P4 ;  /* 0x0000000003007208 */ /* 0x000fc80006000000 */
[----:B------:R-:W-:Y:S02]  /*4650*/  F2FP.BF16.PACK_AB R0, RZ, R0 ;  /* 0x00000000ff00723e */ /* 0x000fe400000010ff */
.L_x_404:
[----:B--2---:R-:W-:Y:S05]  /*4660*/  BSYNC B0 ;  /* 0x0000000000007941 */ /* 0x004fea0003800000 */
.L_x_403:
[----:B------:R-:W-:Y:S01]  /*4670*/  BSSY B0, `(.L_x_405) ;  /* 0x0000017000007945 */ /* 0x000fe20003800000 */
[----:B------:R-:W-:Y:S05]  /*4680*/  @P3 BRA `(.L_x_406) ;  /* 0x0000015000003947 */ /* 0x000fea0003800000 */
[----:B-----5:R-:W-:Y:S01]  /*4690*/  PRMT R5, RZ, 0x5410, R22 ;  /* 0x00005410ff057816 */ /* 0x020fe20000000016 */
        /* <DEDUP_REMOVED lines=20> */
.L_x_406:
[----:B------:R-:W-:Y:S05]  /*47e0*/  BSYNC B0 ;  /* 0x0000000000007941 */ /* 0x000fea0003800000 */
.L_x_405:
        /* <DEDUP_REMOVED lines=23> */
.L_x_408:
[----:B------:R-:W-:Y:S05]  /*4960*/  BSYNC B0 ;  /* 0x0000000000007941 */ /* 0x000fea0003800000 */
.L_x_407:
        /* <DEDUP_REMOVED lines=23> */
.L_x_410:
[----:B------:R-:W-:Y:S05]  /*4ae0*/  BSYNC B0 ;  /* 0x0000000000007941 */ /* 0x000fea0003800000 */
.L_x_409:
[----:B------:R-:W-:Y:S01]  /*4af0*/  BSSY B6, `(.L_x_411) ;  /* 0x0000113000067945 */ /* 0x000fe20003800000 */
[----:B------:R-:W-:Y:S05]  /*4b00*/  @P2 BRA `(.L_x_412) ;  /* 0x0000111000002947 */ /* 0x000fea0003800000 */
[----:B------:R-:W-:Y:S01]  /*4b10*/  PRMT R4, R18, 0x9910, RZ ;  /* 0x0000991012047816 */ /* 0x000fe200000000ff */
        /* <DEDUP_REMOVED lines=14> */
[----:B------:R-:W-:Y:S01]  /*4c00*/  PRMT R0, RZ, 0x5410, R0 ;  /* 0x00005410ff007816 */ /* 0x000fe20000000000 */
[----:B------:R-:W-:-:S03]  /*4c10*/  IMAD.MOV.U32 R19, RZ, RZ, R24 ;  /* 0x000000ffff137224 */ /* 0x000fc600078e0018 */
[----:B------:R-:W0:Y:S02]  /*4c20*/  F2I.FTZ.TRUNC.NTZ R5, R0 ;  /* 0x0000000000057305 */ /* 0x000e24000021f100 */
[----:B0-----:R0:W-:Y:S01]  /*4c30*/  STG.E.U8 [R2.64], R5 ;  /* 0x0000000502007986 */ /* 0x0011e2000c101124 */
[----:B------:R-:W-:Y:S05]  /*4c40*/  BRA `(.L_x_412) ;  /* 0x00000fd000007947 */ /* 0x000fea0003800000 */
.L_x_416:
[----:B------:R-:W-:Y:S01]  /*4c50*/  PRMT R5, RZ, 0x5410, R0 ;  /* 0x00005410ff057816 */ /* 0x000fe20000000000 */
[----:B------:R-:W-:-:S05]  /*4c60*/  IMAD.MOV.U32 R19, RZ, RZ, R24 ;  /* 0x000000ffff137224 */ /* 0x000fca00078e0018 */
[----:B------:R-:W0:Y:S02]  /*4c70*/  F2I.S64.TRUNC R4, R5 ;  /* 0x0000000500047311 */ /* 0x000e24000020d900 */
[----:B0-----:R0:W-:Y:S01]  /*4c80*/  STG.E.U8 [R2.64], R4 ;  /* 0x0000000402007986 */ /* 0x0011e2000c101124 */
[----:B------:R-:W-:Y:S05]  /*4c90*/  BRA `(.L_x_412) ;  /* 0x00000f8000007947 */ /* 0x000fea0003800000 */
.L_x_415:
[----:B------:R-:W-:-:S13]  /*4ca0*/  ISETP.NE.AND P0, PT, R4, 0x2, PT ;  /* 0x000000020400780c */ /* 0x000fda0003f05270 */
[----:B------:R-:W-:Y:S05]  /*4cb0*/  @!P0 BRA `(.L_x_418) ;  /* 0x000000e000008947 */ /* 0x000fea0003800000 */
[----:B------:R-:W-:-:S13]  /*4cc0*/  ISETP.NE.AND P0, PT, R4, 0x3, PT ;  /* 0x000000030400780c */ /* 0x000fda0003f05270 */
[----:B------:R-:W-:Y:S05]  /*4cd0*/  @!P0 BRA `(.L_x_419) ;  /* 0x0000007000008947 */ /* 0x000fea0003800000 */
[----:B------:R-:W-:-:S13]  /*4ce0*/  ISETP.NE.AND P0, PT, R4, 0x4, PT ;  /* 0x000000040400780c */ /* 0x000fda0003f05270 */
[----:B------:R-:W-:Y:S05]  /*4cf0*/  @P0 BRA `(.L_x_417) ;  /* 0x00000d4000000947 */ /* 0x000fea0003800000 */
[----:B------:R-:W-:Y:S01]  /*4d00*/  PRMT R4, RZ, 0x5410, R0 ;  /* 0x00005410ff047816 */ /* 0x000fe20000000000 */
[----:B------:R-:W-:-:S05]  /*4d10*/  IMAD.MOV.U32 R19, RZ, RZ, R24 ;  /* 0x000000ffff137224 */ /* 0x000fca00078e0018 */
[----:B------:R-:W0:Y:S02]  /*4d20*/  F2I.S64.TRUNC R4, R4 ;  /* 0x0000000400047311 */ /* 0x000e24000020d900 */
[----:B0-----:R0:W-:Y:S01]  /*4d30*/  STG.E.64 [R2.64], R4 ;  /* 0x0000000402007986 */ /* 0x0011e2000c101b24 */
[----:B------:R-:W-:Y:S05]  /*4d40*/  BRA `(.L_x_412) ;  /* 0x00000ed000007947 */ /* 0x000fea0003800000 */
.L_x_419:
[----:B------:R-:W-:Y:S01]  /*4d50*/  PRMT R0, RZ, 0x5410, R0 ;  /* 0x00005410ff007816 */ /* 0x000fe20000000000 */
[----:B------:R-:W-:-:S03]  /*4d60*/  IMAD.MOV.U32 R19, RZ, RZ, R24 ;  /* 0x000000ffff137224 */ /* 0x000fc600078e0018 */
[----:B------:R-:W0:Y:S02]  /*4d70*/  F2I.FTZ.TRUNC.NTZ R5, R0 ;  /* 0x0000000000057305 */ /* 0x000e24000021f100 */
[----:B0-----:R0:W-:Y:S01]  /*4d80*/  STG.E [R2.64], R5 ;  /* 0x0000000502007986 */ /* 0x0011e2000c101924 */
[----:B------:R-:W-:Y:S05]  /*4d90*/  BRA `(.L_x_412) ;  /* 0x00000e8000007947 */ /* 0x000fea0003800000 */
.L_x_418:
[----:B------:R-:W-:Y:S01]  /*4da0*/  PRMT R0, RZ, 0x5410, R0 ;  /* 0x00005410ff007816 */ /* 0x000fe20000000000 */
[----:B------:R-:W-:-:S03]  /*4db0*/  IMAD.MOV.U32 R19, RZ, RZ, R24 ;  /* 0x000000ffff137224 */ /* 0x000fc600078e0018 */
[----:B------:R-:W0:Y:S02]  /*4dc0*/  F2I.FTZ.TRUNC.NTZ R5, R0 ;  /* 0x0000000000057305 */ /* 0x000e24000021f100 */
[----:B0-----:R0:W-:Y:S01]  /*4dd0*/  STG.E.U16 [R2.64], R5 ;  /* 0x0000000502007986 */ /* 0x0011e2000c101524 */
[----:B------:R-:W-:Y:S05]  /*4de0*/  BRA `(.L_x_412) ;  /* 0x00000e3000007947 */ /* 0x000fea0003800000 */
.L_x_414:
[----:B------:R-:W-:-:S13]  /*4df0*/  ISETP.GT.AND P0, PT, R4, 0x6, PT ;  /* 0x000000060400780c */ /* 0x000fda0003f04270 */
[----:B------:R-:W-:Y:S05]  /*4e00*/  @P0 BRA `(.L_x_420) ;  /* 0x000000d000000947 */ /* 0x000fea0003800000 */
[----:B------:R-:W-:-:S13]  /*4e10*/  ISETP.NE.AND P0, PT, R4, 0x5, PT ;  /* 0x000000050400780c */ /* 0x000fda0003f05270 */
[----:B------:R-:W-:Y:S05]  /*4e20*/  @!P0 BRA `(.L_x_421) ;  /* 0x0000006000008947 */ /* 0x000fea0003800000 */
[----:B------:R-:W-:-:S13]  /*4e30*/  ISETP.NE.AND P0, PT, R4, 0x6, PT ;  /* 0x000000060400780c */ /* 0x000fda0003f05270 */
[----:B------:R-:W-:Y:S05]  /*4e40*/  @P0 BRA `(.L_x_417) ;  /* 0x00000bf000000947 */ /* 0x000fea0003800000 */
[----:B------:R-:W-:Y:S01]  /*4e50*/  PRMT R5, RZ, 0x5410, R0 ;  /* 0x00005410ff057816 */ /* 0x000fe20000000000 */
[----:B------:R-:W-:-:S04]  /*4e60*/  IMAD.MOV.U32 R19, RZ, RZ, R24 ;  /* 0x000000ffff137224 */ /* 0x000fc800078e0018 */
[----:B------:R0:W-:Y:S01]  /*4e70*/  STG.E [R2.64], R5 ;  /* 0x0000000502007986 */ /* 0x0001e2000c101924 */
[----:B------:R-:W-:Y:S05]  /*4e80*/  BRA `(.L_x_412) ;  /* 0x00000d9000007947 */ /* 0x000fea0003800000 */
.L_x_421:
[----:B------:R-:W-:Y:S01]  /*4e90*/  PRMT R0, RZ, 0x5410, R0 ;  /* 0x00005410ff007816 */ /* 0x000fe20000000000 */
[----:B------:R-:W-:-:S03]  /*4ea0*/  IMAD.MOV.U32 R19, RZ, RZ, R24 ;  /* 0x000000ffff137224 */ /* 0x000fc600078e0018 */
[----:B------:R-:W-:-:S05]  /*4eb0*/  F2FP.PACK_AB R0, RZ, R0 ;  /* 0x00000000ff00723e */ /* 0x000fca00000000ff */
[----:B------:R0:W-:Y:S01]  /*4ec0*/  STG.E.U16 [R2.64], R0 ;  /* 0x0000000002007986 */ /* 0x0001e2000c101524 */
[----:B------:R-:W-:Y:S05]  /*4ed0*/  BRA `(.L_x_412) ;  /* 0x00000d4000007947 */ /* 0x000fea0003800000 */
.L_x_420:
[----:B------:R-:W-:-:S13]  /*4ee0*/  ISETP.NE.AND P0, PT, R4, 0x7, PT ;  /* 0x000000070400780c */ /* 0x000fda0003f05270 */
[----:B------:R-:W-:Y:S05]  /*4ef0*/  @!P0 BRA `(.L_x_422) ;  /* 0x000000f000008947 */ /* 0x000fea0003800000 */
[----:B------:R-:W-:-:S13]  /*4f00*/  ISETP.NE.AND P0, PT, R4, 0x8, PT ;  /* 0x000000080400780c */ /* 0x000fda0003f05270 */
[----:B------:R-:W-:Y:S05]  /*4f10*/  @!P0 BRA `(.L_x_423) ;  /* 0x0000007000008947 */ /* 0x000fea0003800000 */
[----:B------:R-:W-:-:S13]  /*4f20*/  ISETP.NE.AND P0, PT, R4, 0x9, PT ;  /* 0x000000090400780c */ /* 0x000fda0003f05270 */
[----:B------:R-:W-:Y:S05]  /*4f30*/  @P0 BRA `(.L_x_417) ;  /* 0x00000b0000000947 */ /* 0x000fea0003800000 */
[----:B------:R-:W-:Y:S01]  /*4f40*/  IMAD.MOV.U32 R5, RZ, RZ, RZ ;  /* 0x000000ffff057224 */ /* 0x000fe200078e00ff */
[----:B------:R-:W-:Y:S01]  /*4f50*/  PRMT R4, RZ, 0x5410, R0 ;  /* 0x00005410ff047816 */ /* 0x000fe20000000000 */
[----:B------:R-:W-:-:S04]  /*4f60*/  IMAD.MOV.U32 R19, RZ, RZ, R24 ;  /* 0x000000ffff137224 */ /* 0x000fc800078e0018 */
[----:B------:R0:W-:Y:S01]  /*4f70*/  STG.E.64 [R2.64], R4 ;  /* 0x0000000402007986 */ /* 0x0001e2000c101b24 */
[----:B------:R-:W-:Y:S05]  /*4f80*/  BRA `(.L_x_412) ;  /* 0x00000c9000007947 */ /* 0x000fea0003800000 */
.L_x_423:
[----:B------:R-:W-:Y:S01]  /*4f90*/  PRMT R0, RZ, 0x5410, R0 ;  /* 0x00005410ff007816 */ /* 0x000fe20000000000 */
[----:B------:R-:W-:-:S03]  /*4fa0*/  IMAD.MOV.U32 R19, RZ, RZ, R24 ;  /* 0x000000ffff137224 */ /* 0x000fc600078e0018 */
[----:B------:R-:W-:-:S04]  /*4fb0*/  F2FP.PACK_AB R5, RZ, R0 ;  /* 0x00000000ff05723e */ /* 0x000fc800000000ff */
[----:B------:R-:W-:-:S05]  /*4fc0*/  PRMT R5, R5, 0x5410, RZ ;  /* 0x0000541005057816 */ /* 0x000fca00000000ff */
[----:B------:R0:W-:Y:S01]  /*4fd0*/  STG.E [R2.64], R5 ;  /* 0x0000000502007986 */ /* 0x0001e2000c101924 */
[----:B------:R-:W-:Y:S05]  /*4fe0*/  BRA `(.L_x_412) ;  /* 0x00000c3000007947 */ /* 0x000fea0003800000 */
.L_x_422:
[----:B------:R-:W-:Y:S01]  /*4ff0*/  PRMT R4, RZ, 0x5410, R0 ;  /* 0x00005410ff047816 */ /* 0x000fe20000000000 */
[----:B------:R-:W-:-:S04]  /*5000*/  IMAD.MOV.U32 R19, RZ, RZ, R24 ;  /* 0x000000ffff137224 */ /* 0x000fc800078e0018 */
[----:B------:R-:W-:-:S06]  /*5010*/  FMUL.FTZ R4, R4, 1 ;  /* 0x3f80000004047820 */ /* 0x000fcc0000410000 */
[----:B------:R-:W0:Y:S02]  /*5020*/  F2F.F64.F32 R4, R4 ;  /* 0x0000000400047310 */ /* 0x000e240000201800 */
[----:B0-----:R0:W-:Y:S01]  /*5030*/  STG.E.64 [R2.64], R4 ;  /* 0x0000000402007986 */ /* 0x0011e2000c101b24 */
[----:B------:R-:W-:Y:S05]  /*5040*/  BRA `(.L_x_412) ;  /* 0x00000bd000007947 */ /* 0x000fea0003800000 */
.L_x_413:
        /* <DEDUP_REMOVED lines=8> */
[----:B------:R-:W-:Y:S01]  /*50d0*/  PRMT R0, RZ, 0x5410, R0 ;  /* 0x00005410ff007816 */ /* 0x000fe20000000000 */
[----:B------:R-:W-:-:S03]  /*50e0*/  IMAD.MOV.U32 R19, RZ, RZ, R24 ;  /* 0x000000ffff137224 */ /* 0x000fc600078e0018 */
[----:B------:R-:W-:-:S04]  /*50f0*/  FSETP.NEU.FTZ.AND P0, PT, R0, RZ, PT ;  /* 0x000000ff0000720b */ /* 0x000fc80003f1d000 */
[----:B------:R-:W-:-:S05]  /*5100*/  SEL R5, RZ, 0x1, !P0 ;  /* 0x00000001ff057807 */ /* 0x000fca0004000000 */
[----:B------:R0:W-:Y:S01]  /*5110*/  STG.E.U8 [R2.64], R5 ;  /* 0x0000000502007986 */ /* 0x0001e2000c101124 */
[----:B------:R-:W-:Y:S05]  /*5120*/  BRA `(.L_x_412) ;  /* 0x00000af000007947 */ /* 0x000fea0003800000 */
.L_x_426:
[----:B------:R-:W-:Y:S01]  /*5130*/  PRMT R0, RZ, 0x5410, R0 ;  /* 0x00005410ff007816 */ /* 0x000fe20000000000 */
[----:B------:R-:W-:Y:S01]  /*5140*/  CS2R R6, SRZ ;  /* 0x0000000000067805 */ /* 0x000fe2000001ff00 */
[----:B------:R-:W-:-:S03]  /*5150*/  IMAD.MOV.U32 R19, RZ, RZ, R24 ;  /* 0x000000ffff137224 */ /* 0x000fc600078e0018 */
[----:B------:R-:W-:-:S04]  /*5160*/  FMUL.FTZ R0, R0, 1 ;  /* 0x3f80000000007820 */ /* 0x000fc80000410000 */
[----:B------:R-:W0:Y:S02]  /*5170*/  F2F.F64.F32 R4, R0 ;  /* 0x0000000000047310 */ /* 0x000e240000201800 */
[----:B0-----:R0:W-:Y:S01]  /*5180*/  STG.E.128 [R2.64], R4 ;  /* 0x0000000402007986 */ /* 0x0011e2000c101d24 */
[----:B------:R-:W-:Y:S05]  /*5190*/  BRA `(.L_x_412) ;  /* 0x00000a8000007947 */ /* 0x000fea0003800000 */
.L_x_425:
        /* <DEDUP_REMOVED lines=21> */
.L_x_430:
[----:B------:R-:W-:Y:S05]  /*52f0*/  BSYNC B0 ;  /* 0x0000000000007941 */ /* 0x000fea0003800000 */
.L_x_429:
[----:B------:R-:W-:Y:S01]  /*5300*/  LOP3.LUT R5, R0, R5, RZ, 0xfc, !PT ;  /* 0x0000000500057212 */ /* 0x000fe200078efcff */
[----:B------:R-:W-:-:S04]  /*5310*/  IMAD.MOV.U32 R19, RZ, RZ, R24 ;  /* 0x000000ffff137224 */ /* 0x000fc800078e0018 */
[----:B------:R0:W-:Y:S01]  /*5320*/  STG.E.U8 [R2.64], R5 ;  /* 0x0000000502007986 */ /* 0x0001e2000c101124 */
[----:B------:R-:W-:Y:S05]  /*5330*/  BRA `(.L_x_412) ;  /* 0x000008e000007947 */ /* 0x000fea0003800000 */
.L_x_428:
        /* <DEDUP_REMOVED lines=13> */
.L_x_432:
[----:B------:R-:W-:Y:S01]  /*5410*/  IMAD.MOV.U32 R0, RZ, RZ, 0x7f ;  /* 0x0000007fff007424 */ /* 0x000fe200078e00ff */
[----:B------:R-:W-:-:S04]  /*5420*/  ISETP.GT.U32.AND P0, PT, R4, 0x7f800000, PT ;  /* 0x7f8000000400780c */ /* 0x000fc80003f04070 */
[----:B------:R-:W-:-:S04]  /*5430*/  SEL R0, R0, 0x7c, P0 ;  /* 0x0000007c00007807 */ /* 0x000fc80000000000 */
.L_x_433:
[----:B------:R-:W-:Y:S05]  /*5440*/  BSYNC B0 ;  /* 0x0000000000007941 */ /* 0x000fea0003800000 */
.L_x_431:
[----:B------:R-:W-:Y:S01]  /*5450*/  LOP3.LUT R4, R5, 0x80000000, RZ, 0xc0, !PT ;  /* 0x8000000005047812 */ /* 0x000fe200078ec0ff */
[----:B------:R-:W-:-:S03]  /*5460*/  IMAD.MOV.U32 R19, RZ, RZ, R24 ;  /* 0x000000ffff137224 */ /* 0x000fc600078e0018 */
[----:B------:R-:W-:-:S04]  /*5470*/  SHF.R.U32.HI R5, RZ, 0x18, R4 ;  /* 0x00000018ff057819 */ /* 0x000fc80000011604 */
[----:B------:R-:W-:-:S05]  /*5480*/  LOP3.LUT R5, R0, R5, RZ, 0xfc, !PT ;  /* 0x0000000500057212 */ /* 0x000fca00078efcff */
[----:B------:R0:W-:Y:S01]  /*5490*/  STG.E.U8 [R2.64], R5 ;  /* 0x0000000502007986 */ /* 0x0001e2000c101124 */
[----:B------:R-:W-:Y:S05]  /*54a0*/  BRA `(.L_x_412) ;  /* 0x0000077000007947 */ /* 0x000fea0003800000 */
.L_x_427:
[----:B------:R0:W-:Y:S01]  /*54b0*/  STG.E.U16 [R2.64], R0 ;  /* 0x0000000002007986 */ /* 0x0001e2000c101524 */
[----:B------:R-:W-:Y:S01]  /*54c0*/  IMAD.MOV.U32 R19, RZ, RZ, R24 ;  /* 0x000000ffff137224 */ /* 0x000fe200078e0018 */
[----:B------:R-:W-:Y:S05]  /*54d0*/  BRA `(.L_x_412) ;  /* 0x0000074000007947 */ /* 0x000fea0003800000 */
.L_x_424:
        /* <DEDUP_REMOVED lines=10> */
[----:B------:R-:W0:Y:S02]  /*5580*/  F2I.FTZ.U32.TRUNC.NTZ R5, R5 ;  /* 0x0000000500057305 */ /* 0x000e24000021f000 */
[----:B0-----:R0:W-:Y:S01]  /*5590*/  STG.E.U16 [R2.64], R5 ;  /* 0x0000000502007986 */ /* 0x0011e2000c101524 */
[----:B------:R-:W-:Y:S05]  /*55a0*/  BRA `(.L_x_412) ;  /* 0x0000067000007947 */ /* 0x000fea0003800000 */
.L_x_436:
        /* <DEDUP_REMOVED lines=13> */
[----:B------:R-:W-:-:S05]  /*5680*/  FADD.FTZ R0, R5, 8192 ;  /* 0x4600000005007421 */ /* 0x000fca0000010000 */
[----:B------:R-:W-:Y:S02]  /*5690*/  LOP3.LUT P0, R4, R0, 0xff, RZ, 0xc0, !PT ;  /* 0x000000ff00047812 */ /* 0x000fe4000780c0ff */
[----:B------:R-:W-:-:S11]  /*56a0*/  PRMT R0, RZ, 0x7610, R0 ;  /* 0x00007610ff007816 */ /* 0x000fd60000000000 */
[----:B------:R-:W-:Y:S05]  /*56b0*/  @!P0 BRA `(.L_x_438) ;  /* 0x0000004000008947 */ /* 0x000fea0003800000 */
.L_x_439:
[----:B------:R-:W-:-:S04]  /*56c0*/  LOP3.LUT R0, R7, 0x80000000, RZ, 0xc0, !PT ;  /* 0x8000000007007812 */ /* 0x000fc800078ec0ff */
[----:B------:R-:W-:-:S04]  /*56d0*/  SHF.R.U32.HI R5, RZ, 0x18, R0 ;  /* 0x00000018ff057819 */ /* 0x000fc80000011600 */
[----:B------:R-:W-:-:S04]  /*56e0*/  LOP3.LUT R4, R4, R5, RZ, 0xfc, !PT ;  /* 0x0000000504047212 */ /* 0x000fc800078efcff */
[----:B------:R-:W-:Y:S02]  /*56f0*/  PRMT R0, R4, 0x7610, R0 ;  /* 0x0000761004007816 */ /* 0x000fe40000000000 */
.L_x_438:
[----:B------:R-:W-:Y:S05]  /*5700*/  BSYNC B0 ;  /* 0x0000000000007941 */ /* 0x000fea0003800000 */
.L_x_437:
[----:B------:R0:W-:Y:S01]  /*5710*/  STG.E.U8 [R2.64], R0 ;  /* 0x0000000002007986 */ /* 0x0001e2000c101124 */
[----:B------:R-:W-:Y:S01]  /*5720*/  IMAD.MOV.U32 R19, RZ, RZ, R24 ;  /* 0x000000ffff137224 */ /* 0x000fe200078e0018 */
[----:B------:R-:W-:Y:S05]  /*5730*/  BRA `(.L_x_412) ;  /* 0x000004e000007947 */ /* 0x000fea0003800000 */
.L_x_435:
        /* <DEDUP_REMOVED lines=17> */
.L_x_442:
[----:B------:R-:W-:-:S04]  /*5850*/  LOP3.LUT R0, R7, 0x80000000, RZ, 0xc0, !PT ;  /* 0x8000000007007812 */ /* 0x000fc800078ec0ff */
[----:B------:R-:W-:-:S04]  /*5860*/  SHF.R.U32.HI R5, RZ, 0x18, R0 ;  /* 0x00000018ff057819 */ /* 0x000fc80000011600 */
[----:B------:R-:W-:-:S04]  /*5870*/  LOP3.LUT R4, R4, R5, RZ, 0xfc, !PT ;  /* 0x0000000504047212 */ /* 0x000fc800078efcff */
[----:B------:R-:W-:Y:S02]  /*5880*/  PRMT R0, R4, 0x7610, R0 ;  /* 0x0000761004007816 */ /* 0x000fe40000000000 */
.L_x_441:
[----:B------:R-:W-:Y:S05]  /*5890*/  BSYNC B0 ;  /* 0x0000000000007941 */ /* 0x000fea0003800000 */
.L_x_440:
[----:B------:R0:W-:Y:S01]  /*58a0*/  STG.E.U8 [R2.64], R0 ;  /* 0x0000000002007986 */ /* 0x0001e2000c101124 */
[----:B------:R-:W-:Y:S01]  /*58b0*/  IMAD.MOV.U32 R19, RZ, RZ, R24 ;  /* 0x000000ffff137224 */ /* 0x000fe200078e0018 */
[----:B------:R-:W-:Y:S05]  /*58c0*/  BRA `(.L_x_412) ;  /* 0x0000035000007947 */ /* 0x000fea0003800000 */
.L_x_434:
[----:B------:R-:W-:-:S13]  /*58d0*/  ISETP.NE.AND P0, PT, R4, 0x1c, PT ;  /* 0x0000001c0400780c */ /* 0x000fda0003f05270 */
[----:B------:R-:W-:Y:S05]  /*58e0*/  @!P0 BRA `(.L_x_443) ;  /* 0x000002f000008947 */ /* 0x000fea0003800000 */
[----:B------:R-:W-:-:S13]  /*58f0*/  ISETP.NE.AND P0, PT, R4, 0x1d, PT ;  /* 0x0000001d0400780c */ /* 0x000fda0003f05270 */
[----:B------:R-:W-:Y:S05]  /*5900*/  @!P0 BRA `(.L_x_444) ;  /* 0x0000028000008947 */ /* 0x000fea0003800000 */
[----:B------:R-:W-:-:S13]  /*5910*/  ISETP.NE.AND P0, PT, R4, 0x2c, PT ;  /* 0x0000002c0400780c */ /* 0x000fda0003f05270 */
[----:B------:R-:W-:Y:S05]  /*5920*/  @P0 BRA `(.L_x_417) ;  /* 0x0000011000000947 */ /* 0x000fea0003800000 */
[----:B------:R-:W-:Y:S01]  /*5930*/  PRMT R5, RZ, 0x5410, R0 ;  /* 0x00005410ff057816 */ /* 0x000fe20000000000 */
[----:B------:R-:W-:Y:S01]  /*5940*/  IMAD.MOV.U32 R19, RZ, RZ, R24 ;  /* 0x000000ffff137224 */ /* 0x000fe200078e0018 */
        /* <DEDUP_REMOVED lines=15> */
.L_x_417:
        /* <DEDUP_REMOVED lines=19> */
[----:B------:R-:W-:Y:S01]  /*5b70*/  IMAD.MOV.U32 R19, RZ, RZ, R24 ;  /* 0x000000ffff137224 */ /* 0x000fe200078e0018 */
[----:B------:R-:W-:Y:S05]  /*5b80*/  BRA `(.L_x_412) ;  /* 0x0000009000007947 */ /* 0x000fea0003800000 */
.L_x_444:
[----:B------:R-:W-:Y:S01]  /*5b90*/  PRMT R4, RZ, 0x5410, R0 ;  /* 0x00005410ff047816 */ /* 0x000fe20000000000 */
[----:B------:R-:W-:-:S05]  /*5ba0*/  IMAD.MOV.U32 R19, RZ, RZ, R24 ;  /* 0x000000ffff137224 */ /* 0x000fca00078e0018 */
[----:B------:R-:W0:Y:S02]  /*5bb0*/  F2I.U64.TRUNC R4, R4 ;  /* 0x0000000400047311 */ /* 0x000e24000020d800 */
[----:B0-----:R0:W-:Y:S01]  /*5bc0*/  STG.E.64 [R2.64], R4 ;  /* 0x0000000402007986 */ /* 0x0011e2000c101b24 */
[----:B------:R-:W-:Y:S05]  /*5bd0*/  BRA `(.L_x_412) ;  /* 0x0000004000007947 */ /* 0x000fea0003800000 */
.L_x_443:
[----:B------:R-:W-:Y:S01]  /*5be0*/  PRMT R0, RZ, 0x5410, R0 ;  /* 0x00005410ff007816 */ /* 0x000fe20000000000 */
[----:B------:R-:W-:-:S03]  /*5bf0*/  IMAD.MOV.U32 R19, RZ, RZ, R24 ;  /* 0x000000ffff137224 */ /* 0x000fc600078e0018 */
[----:B------:R-:W0:Y:S02]  /*5c00*/  F2I.FTZ.U32.TRUNC.NTZ R5, R0 ;  /* 0x0000000000057305 */ /* 0x000e24000021f000 */
[----:B0-----:R0:W-:Y:S02]  /*5c10*/  STG.E [R2.64], R5 ;  /* 0x0000000502007986 */ /* 0x0011e4000c101924 */
.L_x_412:
[----:B------:R-:W-:Y:S05]  /*5c20*/  BSYNC B6 ;  /* 0x0000000000067941 */ /* 0x000fea0003800000 */
.L_x_411:
[----:B------:R-:W-:Y:S01]  /*5c30*/  ISETP.GE.AND P0, PT, R19, R17, PT ;  /* 0x000000111300720c */ /* 0x000fe20003f06270 */
[----:B------:R-:W-:-:S12]  /*5c40*/  BSSY B6, `(.L_x_445) ;  /* 0x00001fe000067945 */ /* 0x000fd80003800000 */
[----:B------:R-:W-:Y:S05]  /*5c50*/  @P0 BRA `(.L_x_446) ;  /* 0x00001fc000000947 */ /* 0x000fea0003800000 */
[----:B0-----:R-:W-:Y:S01]  /*5c60*/  IMAD R0, R16, 0x200, R19 ;  /* 0x0000020010007824 */ /* 0x001fe200078e0213 */
[----:B------:R-:W-:-:S03]  /*5c70*/  PRMT R3, R18, 0x9910, RZ ;  /* 0x0000991012037816 */ /* 0x000fc600000000ff */
        /* <DEDUP_REMOVED lines=14> */
[----:B-----5:R-:W-:-:S06]  /*5d60*/  PRMT R25, RZ, 0x5410, R25 ;  /* 0x00005410ff197816 */ /* 0x020fcc0000000019 */
[----:B------:R-:W0:Y:S02]  /*5d70*/  F2I.FTZ.TRUNC.NTZ R25, R25 ;  /* 0x0000001900197305 */ /* 0x000e24000021f100 */
[----:B0-----:R0:W-:Y:S01]  /*5d80*/  STG.E.U8 [R2.64], R25 ;  /* 0x0000001902007986 */ /* 0x0011e2000c101124 */
[----:B------:R-:W-:Y:S05]  /*5d90*/  BRA `(.L_x_452) ;  /* 0x00000e8000007947 */ /* 0x000fea0003800000 */
.L_x_450:
[----:B-----5:R-:W-:-:S06]  /*5da0*/  PRMT R5, RZ, 0x5410, R25 ;  /* 0x00005410ff057816 */ /* 0x020fcc0000000019 */
[----:B------:R-:W0:Y:S02]  /*5db0*/  F2I.S64.TRUNC R4, R5 ;  /* 0x0000000500047311 */ /* 0x000e24000020d900 */
[----:B0-----:R0:W-:Y:S01]  /*5dc0*/  STG.E.U8 [R2.64], R4 ;  /* 0x0000000402007986 */ /* 0x0011e2000c101124 */
[----:B------:R-:W-:Y:S05]  /*5dd0*/  BRA `(.L_x_452) ;  /* 0x00000e4000007947 */ /* 0x000fea0003800000 */
.L_x_449:
[----:B------:R-:W-:-:S13]  /*5de0*/  ISETP.NE.AND P0, PT, R0, 0x2, PT ;  /* 0x000000020000780c */ /* 0x000fda0003f05270 */
[----:B------:R-:W-:Y:S05]  /*5df0*/  @!P0 BRA `(.L_x_453) ;  /* 0x000000c000008947 */ /* 0x000fea0003800000 */
[----:B------:R-:W-:-:S13]  /*5e00*/  ISETP.NE.AND P0, PT, R0, 0x3, PT ;  /* 0x000000030000780c */ /* 0x000fda0003f05270 */
[----:B------:R-:W-:Y:S05]  /*5e10*/  @!P0 BRA `(.L_x_454) ;  /* 0x0000006000008947 */ /* 0x000fea0003800000 */
[----:B------:R-:W-:-:S13]  /*5e20*/  ISETP.NE.AND P0, PT, R0, 0x4, PT ;  /* 0x000000040000780c */ /* 0x000fda0003f05270 */
[----:B------:R-:W-:Y:S05]  /*5e30*/  @P0 BRA `(.L_x_451) ;  /* 0x00000c3000000947 */ /* 0x000fea0003800000 */
[----:B-----5:R-:W-:-:S06]  /*5e40*/  PRMT R4, RZ, 0x5410, R25 ;  /* 0x00005410ff047816 */ /* 0x020fcc0000000019 */
[----:B------:R-:W0:Y:S02]  /*5e50*/  F2I.S64.TRUNC R4, R4 ;  /* 0x0000000400047311 */ /* 0x000e24000020d900 */
[----:B0-----:R0:W-:Y:S01]  /*5e60*/  STG.E.64 [R2.64], R4 ;  /* 0x0000000402007986 */ /* 0x0011e2000c101b24 */
[----:B------:R-:W-:Y:S05]  /*5e70*/  BRA `(.L_x_452) ;  /* 0x00000da000007947 */ /* 0x000fea0003800000 */
.L_x_454:
[----:B-----5:R-:W-:-:S06]  /*5e80*/  PRMT R25, RZ, 0x5410, R25 ;  /* 0x00005410ff197816 */ /* 0x020fcc0000000019 */
[----:B------:R-:W0:Y:S02]  /*5e90*/  F2I.FTZ.TRUNC.NTZ R25, R25 ;  /* 0x0000001900197305 */ /* 0x000e24000021f100 */
[----:B0-----:R0:W-:Y:S01]  /*5ea0*/  STG.E [R2.64], R25 ;  /* 0x0000001902007986 */ /* 0x0011e2000c101924 */
[----:B------:R-:W-:Y:S05]  /*5eb0*/  BRA `(.L_x_452) ;  /* 0x00000d6000007947 */ /* 0x000fea0003800000 */
.L_x_453:
[----:B-----5:R-:W-:-:S06]  /*5ec0*/  PRMT R25, RZ, 0x5410, R25 ;  /* 0x00005410ff197816 */ /* 0x020fcc0000000019 */
[----:B------:R-:W0:Y:S02]  /*5ed0*/  F2I.FTZ.TRUNC.NTZ R25, R25 ;  /* 0x0000001900197305 */ /* 0x000e24000021f100 */
[----:B0-----:R0:W-:Y:S01]  /*5ee0*/  STG.E.U16 [R2.64], R25 ;  /* 0x0000001902007986 */ /* 0x0011e2000c101524 */
[----:B------:R-:W-:Y:S05]  /*5ef0*/  BRA `(.L_x_452) ;  /* 0x00000d2000007947 */ /* 0x000fea0003800000 */
.L_x_448:
[----:B------:R-:W-:-:S13]  /*5f00*/  ISETP.GT.AND P0, PT, R0, 0x6, PT ;  /* 0x000000060000780c */ /* 0x000fda0003f04270 */
[----:B------:R-:W-:Y:S05]  /*5f10*/  @P0 BRA `(.L_x_455) ;  /* 0x000000b000000947 */ /* 0x000fea0003800000 */
[----:B------:R-:W-:-:S13]  /*5f20*/  ISETP.NE.AND P0, PT, R0, 0x5, PT ;  /* 0x000000050000780c */ /* 0x000fda0003f05270 */
[----:B------:R-:W-:Y:S05]  /*5f30*/  @!P0 BRA `(.L_x_456) ;  /* 0x0000005000008947 */ /* 0x000fea0003800000 */
[----:B------:R-:W-:-:S13]  /*5f40*/  ISETP.NE.AND P0, PT, R0, 0x6, PT ;  /* 0x000000060000780c */ /* 0x000fda0003f05270 */
[----:B------:R-:W-:Y:S05]  /*5f50*/  @P0 BRA `(.L_x_451) ;  /* 0x00000b1000000947 */ /* 0x000fea0003800000 */
[----:B-----5:R-:W-:-:S05]  /*5f60*/  PRMT R25, RZ, 0x5410, R25 ;  /* 0x00005410ff197816 */ /* 0x020fca0000000019 */
[----:B------:R0:W-:Y:S01]  /*5f70*/  STG.E [R2.64], R25 ;  /* 0x0000001902007986 */ /* 0x0001e2000c101924 */
[----:B------:R-:W-:Y:S05]  /*5f80*/  BRA `(.L_x_452) ;  /* 0x00000c9000007947 */ /* 0x000fea0003800000 */
.L_x_456:
[----:B-----5:R-:W-:-:S04]  /*5f90*/  PRMT R0, RZ, 0x5410, R25 ;  /* 0x00005410ff007816 */ /* 0x020fc80000000019 */
[----:B------:R-:W-:-:S05]  /*5fa0*/  F2FP.PACK_AB R0, RZ, R0 ;  /* 0x00000000ff00723e */ /* 0x000fca00000000ff */
[----:B------:R0:W-:Y:S01]  /*5fb0*/  STG.E.U16 [R2.64], R0 ;  /* 0x0000000002007986 */ /* 0x0001e2000c101524 */
[----:B------:R-:W-:Y:S05]  /*5fc0*/  BRA `(.L_x_452) ;  /* 0x00000c5000007947 */ /* 0x000fea0003800000 */
.L_x_455:
[----:B------:R-:W-:-:S13]  /*5fd0*/  ISETP.NE.AND P0, PT, R0, 0x7, PT ;  /* 0x000000070000780c */ /* 0x000fda0003f05270 */
[----:B------:R-:W-:Y:S05]  /*5fe0*/  @!P0 BRA `(.L_x_457) ;  /* 0x000000d000008947 */ /* 0x000fea0003800000 */
[----:B------:R-:W-:-:S13]  /*5ff0*/  ISETP.NE.AND P0, PT, R0, 0x8, PT ;  /* 0x000000080000780c */ /* 0x000fda0003f05270 */
[----:B------:R-:W-:Y:S05]  /*6000*/  @!P0 BRA `(.L_x_458) ;  /* 0x0000006000008947 */ /* 0x000fea0003800000 */
[----:B------:R-:W-:-:S13]  /*6010*/  ISETP.NE.AND P0, PT, R0, 0x9, PT ;  /* 0x000000090000780c */ /* 0x000fda0003f05270 */
[----:B------:R-:W-:Y:S05]  /*6020*/  @P0 BRA `(.L_x_451) ;  /* 0x00000a4000000947 */ /* 0x000fea0003800000 */
[----:B------:R-:W-:Y:S01]  /*6030*/  IMAD.MOV.U32 R5, RZ, RZ, RZ ;  /* 0x000000ffff057224 */ /* 0x000fe200078e00ff */
[----:B-----5:R-:W-:-:S05]  /*6040*/  PRMT R4, RZ, 0x5410, R25 ;  /* 0x00005410ff047816 */ /* 0x020fca0000000019 */
[----:B------:R0:W-:Y:S01]  /*6050*/  STG.E.64 [R2.64], R4 ;  /* 0x0000000402007986 */ /* 0x0001e2000c101b24 */
[----:B------:R-:W-:Y:S05]  /*6060*/  BRA `(.L_x_452) ;  /* 0x00000bb000007947 */ /* 0x000fea0003800000 */
.L_x_458:
[----:B-----5:R-:W-:-:S04]  /*6070*/  PRMT R25, RZ, 0x5410, R25 ;  /* 0x00005410ff197816 */ /* 0x020fc80000000019 */
[----:B------:R-:W-:-:S04]  /*6080*/  F2FP.PACK_AB R5, RZ, R25 ;  /* 0x00000019ff05723e */ /* 0x000fc800000000ff */
[----:B------:R-:W-:-:S05]  /*6090*/  PRMT R5, R5, 0x5410, RZ ;  /* 0x0000541005057816 */ /* 0x000fca00000000ff */
[----:B------:R0:W-:Y:S01]  /*60a0*/  STG.E [R2.64], R5 ;  /* 0x0000000502007986 */ /* 0x0001e2000c101924 */
[----:B------:R-:W-:Y:S05]  /*60b0*/  BRA `(.L_x_452) ;  /* 0x00000b6000007947 */ /* 0x000fea0003800000 */
.L_x_457:
[----:B-----5:R-:W-:-:S05]  /*60c0*/  PRMT R4, RZ, 0x5410, R25 ;  /* 0x00005410ff047816 */ /* 0x020fca0000000019 */
[----:B------:R-:W-:-:S06]  /*60d0*/  FMUL.FTZ R4, R4, 1 ;  /* 0x3f80000004047820 */ /* 0x000fcc0000410000 */
[----:B------:R-:W0:Y:S02]  /*60e0*/  F2F.F64.F32 R4, R4 ;  /* 0x0000000400047310 */ /* 0x000e240000201800 */
[----:B0-----:R0:W-:Y:S01]  /*60f0*/  STG.E.64 [R2.64], R4 ;  /* 0x0000000402007986 */ /* 0x0011e2000c101b24 */
[----:B------:R-:W-:Y:S05]  /*6100*/  BRA `(.L_x_452) ;  /* 0x00000b1000007947 */ /* 0x000fea0003800000 */
.L_x_447:
        /* <DEDUP_REMOVED lines=8> */
[----:B-----5:R-:W-:-:S04]  /*6190*/  PRMT R25, RZ, 0x5410, R25 ;  /* 0x00005410ff197816 */ /* 0x020fc80000000019 */
[----:B------:R-:W-:-:S04]  /*61a0*/  FSETP.NEU.FTZ.AND P0, PT, R25, RZ, PT ;  /* 0x000000ff1900720b */ /* 0x000fc80003f1d000 */
[----:B------:R-:W-:-:S05]  /*61b0*/  SEL R5, RZ, 0x1, !P0 ;  /* 0x00000001ff057807 */ /* 0x000fca0004000000 */
[----:B------:R0:W-:Y:S01]  /*61c0*/  STG.E.U8 [R2.64], R5 ;  /* 0x0000000502007986 */ /* 0x0001e2000c101124 */
[----:B------:R-:W-:Y:S05]  /*61d0*/  BRA `(.L_x_452) ;  /* 0x00000a4000007947 */ /* 0x000fea0003800000 */
.L_x_461:
[----:B-----5:R-:W-:Y:S01]  /*61e0*/  PRMT R25, RZ, 0x5410, R25 ;  /* 0x00005410ff197816 */ /* 0x020fe20000000019 */
[----:B------:R-:W-:-:S04]  /*61f0*/  CS2R R6, SRZ ;  /* 0x0000000000067805 */ /* 0x000fc8000001ff00 */
[----:B------:R-:W-:-:S06]  /*6200*/  FMUL.FTZ R4, R25, 1 ;  /* 0x3f80000019047820 */ /* 0x000fcc0000410000 */
[----:B------:R-:W0:Y:S02]  /*6210*/  F2F.F64.F32 R4, R4 ;  /* 0x0000000400047310 */ /* 0x000e240000201800 */
[----:B0-----:R0:W-:Y:S01]  /*6220*/  STG.E.128 [R2.64], R4 ;  /* 0x0000000402007986 */ /* 0x0011e2000c101d24 */
[----:B------:R-:W-:Y:S05]  /*6230*/  BRA `(.L_x_452) ;  /* 0x000009e000007947 */ /* 0x000fea0003800000 */
.L_x_460:
[----:B------:R-:W-:-:S13]  /*6240*/  ISETP.NE.AND P0, PT, R0, 0xf, PT ;  /* 0x0000000f0000780c */ /* 0x000fda0003f05270 */
[----:B------:R-:W-:Y:S05]  /*6250*/  @!P0 BRA `(.L_x_462) ;  /* 0x000002d000008947 */ /* 0x000fea0003800000 */
[----:B------:R-:W-:-:S13]  /*6260*/  ISETP.NE.AND P0, PT, R0, 0x17, PT ;  /* 0x000000170000780c */ /* 0x000fda0003f05270 */
[----:B------:R-:W-:Y:S05]  /*6270*/  @!P0 BRA `(.L_x_463) ;  /* 0x0000015000008947 */ /* 0x000fea0003800000 */
[----:B------:R-:W-:-:S13]  /*6280*/  ISETP.NE.AND P0, PT, R0, 0x18, PT ;  /* 0x000000180000780c */ /* 0x000fda0003f05270 */
[----:B------:R-:W-:Y:S05]  /*6290*/  @P0 BRA `(.L_x_451) ;  /* 0x000007d000000947 */ /* 0x000fea0003800000 */
[----:B-----5:R-:W-:Y:S01]  /*62a0*/  PRMT R25, RZ, 0x5410, R25 ;  /* 0x00005410ff197816 */ /* 0x020fe20000000019 */
        /* <DEDUP_REMOVED lines=14> */
.L_x_465:
[----:B------:R-:W-:Y:S05]  /*6390*/  BSYNC B0 ;  /* 0x0000000000007941 */ /* 0x000fea0003800000 */
.L_x_464:
[----:B------:R-:W-:-:S05]  /*63a0*/  LOP3.LUT R5, R0, R5, RZ, 0xfc, !PT ;  /* 0x0000000500057212 */ /* 0x000fca00078efcff */
[----:B------:R0:W-:Y:S01]  /*63b0*/  STG.E.U8 [R2.64], R5 ;  /* 0x0000000502007986 */ /* 0x0001e2000c101124 */
[----:B------:R-:W-:Y:S05]  /*63c0*/  BRA `(.L_x_452) ;  /* 0x0000085000007947 */ /* 0x000fea0003800000 */
.L_x_463:
[----:B-----5:R-:W-:Y:S01]  /*63d0*/  PRMT R25, RZ, 0x5410, R25 ;  /* 0x00005410ff197816 */ /* 0x020fe20000000019 */
        /* <DEDUP_REMOVED lines=12> */
.L_x_467:
[----:B------:R-:W-:Y:S01]  /*64a0*/  IMAD.MOV.U32 R0, RZ, RZ, 0x7f ;  /* 0x0000007fff007424 */ /* 0x000fe200078e00ff */
[----:B------:R-:W-:-:S04]  /*64b0*/  ISETP.GT.U32.AND P0, PT, R4, 0x7f800000, PT ;  /* 0x7f8000000400780c */ /* 0x000fc80003f04070 */
[----:B------:R-:W-:-:S04]  /*64c0*/  SEL R0, R0, 0x7c, P0 ;  /* 0x0000007c00007807 */ /* 0x000fc80000000000 */
.L_x_468:
[----:B------:R-:W-:Y:S05]  /*64d0*/  BSYNC B0 ;  /* 0x0000000000007941 */ /* 0x000fea0003800000 */
.L_x_466:
[----:B------:R-:W-:-:S04]  /*64e0*/  LOP3.LUT R4, R25, 0x80000000, RZ, 0xc0, !PT ;  /* 0x8000000019047812 */ /* 0x000fc800078ec0ff */
[----:B------:R-:W-:-:S04]  /*64f0*/  SHF.R.U32.HI R5, RZ, 0x18, R4 ;  /* 0x00000018ff057819 */ /* 0x000fc80000011604 */
[----:B------:R-:W-:-:S05]  /*6500*/  LOP3.LUT R5, R0, R5, RZ, 0xfc, !PT ;  /* 0x0000000500057212 */ /* 0x000fca00078efcff */
[----:B------:R0:W-:Y:S01]  /*6510*/  STG.E.U8 [R2.64], R5 ;  /* 0x0000000502007986 */ /* 0x0001e2000c101124 */
[----:B------:R-:W-:Y:S05]  /*6520*/  BRA `(.L_x_452) ;  /* 0x000006f000007947 */ /* 0x000fea0003800000 */
.L_x_462:
[----:B-----5:R0:W-:Y:S01]  /*6530*/  STG.E.U16 [R2.64], R25 ;  /* 0x0000001902007986 */ /* 0x0201e2000c101524 */
[----:B------:R-:W-:Y:S05]  /*6540*/  BRA `(.L_x_452) ;  /* 0x000006d000007947 */ /* 0x000fea0003800000 */
.L_x_459:
        /* <DEDUP_REMOVED lines=8> */
[----:B-----5:R-:W-:-:S06]  /*65d0*/  PRMT R5, RZ, 0x5410, R25 ;  /* 0x00005410ff057816 */ /* 0x020fcc0000000019 */
[----:B------:R-:W0:Y:S02]  /*65e0*/  F2I.FTZ.U32.TRUNC.NTZ R5, R5 ;  /* 0x0000000500057305 */ /* 0x000e24000021f000 */
[----:B0-----:R0:W-:Y:S01]  /*65f0*/  STG.E.U16 [R2.64], R5 ;  /* 0x0000000502007986 */ /* 0x0011e2000c101524 */
[----:B------:R-:W-:Y:S05]  /*6600*/  BRA `(.L_x_452) ;  /* 0x0000061000007947 */ /* 0x000fea0003800000 */
.L_x_471:
[----:B-----5:R-:W-:Y:S01]  /*6610*/  PRMT R25, RZ, 0x5410, R25 ;  /* 0x00005410ff197816 */ /* 0x020fe20000000019 */
        /* <DEDUP_REMOVED lines=16> */
.L_x_474:
[----:B------:R-:W-:-:S04]  /*6720*/  LOP3.LUT R0, R25, 0x80000000, RZ, 0xc0, !PT ;  /* 0x8000000019007812 */ /* 0x000fc800078ec0ff */
[----:B------:R-:W-:-:S04]  /*6730*/  SHF.R.U32.HI R5, RZ, 0x18, R0 ;  /* 0x00000018ff057819 */ /* 0x000fc80000011600 */
[----:B------:R-:W-:-:S04]  /*6740*/  LOP3.LUT R4, R4, R5, RZ, 0xfc, !PT ;  /* 0x0000000504047212 */ /* 0x000fc800078efcff */
[----:B------:R-:W-:Y:S02]  /*6750*/  PRMT R0, R4, 0x7610, R0 ;  /* 0x0000761004007816 */ /* 0x000fe40000000000 */
.L_x_473:
[----:B------:R-:W-:Y:S05]  /*6760*/  BSYNC B0 ;  /* 0x0000000000007941 */ /* 0x000fea0003800000 */
.L_x_472:
[----:B------:R0:W-:Y:S01]  /*6770*/  STG.E.U8 [R2.64], R0 ;  /* 0x0000000002007986 */ /* 0x0001e2000c101124 */
[----:B------:R-:W-:Y:S05]  /*6780*/  BRA `(.L_x_452) ;  /* 0x0000049000007947 */ /* 0x000fea0003800000 */
.L_x_470:
        /* <DEDUP_REMOVED lines=17> */
.L_x_477:
[----:B------:R-:W-:-:S04]  /*68a0*/  LOP3.LUT R0, R25, 0x80000000, RZ, 0xc0, !PT ;  /* 0x8000000019007812 */ /* 0x000fc800078ec0ff */
[----:B------:R-:W-:-:S04]  /*68b0*/  SHF.R.U32.HI R5, RZ, 0x18, R0 ;  /* 0x00000018ff057819 */ /* 0x000fc80000011600 */
[----:B------:R-:W-:-:S04]  /*68c0*/  LOP3.LUT R4, R4, R5, RZ, 0xfc, !PT ;  /* 0x0000000504047212 */ /* 0x000fc800078efcff */
[----:B------:R-:W-:Y:S02]  /*68d0*/  PRMT R0, R4, 0x7610, R0 ;  /* 0x0000761004007816 */ /* 0x000fe40000000000 */
.L_x_476:
[----:B------:R-:W-:Y:S05]  /*68e0*/  BSYNC B0 ;  /* 0x0000000000007941 */ /* 0x000fea0003800000 */
.L_x_475:
[----:B------:R0:W-:Y:S01]  /*68f0*/  STG.E.U8 [R2.64], R0 ;  /* 0x0000000002007986 */ /* 0x0001e2000c101124 */
[----:B------:R-:W-:Y:S05]  /*6900*/  BRA `(.L_x_452) ;  /* 0x0000031000007947 */ /* 0x000fea0003800000 */
.L_x_469:
[----:B------:R-:W-:-:S13]  /*6910*/  ISETP.NE.AND P0, PT, R0, 0x1c, PT ;  /* 0x0000001c0000780c */ /* 0x000fda0003f05270 */
[----:B------:R-:W-:Y:S05]  /*6920*/  @!P0 BRA `(.L_x_478) ;  /* 0x000002c000008947 */ /* 0x000fea0003800000 */
[----:B------:R-:W-:-:S13]  /*6930*/  ISETP.NE.AND P0, PT, R0, 0x1d, PT ;  /* 0x0000001d0000780c */ /* 0x000fda0003f05270 */
[----:B------:R-:W-:Y:S05]  /*6940*/  @!P0 BRA `(.L_x_479) ;  /* 0x0000026000008947 */ /* 0x000fea0003800000 */
[----:B------:R-:W-:-:S13]  /*6950*/  ISETP.NE.AND P0, PT, R0, 0x2c, PT ;  /* 0x0000002c0000780c */ /* 0x000fda0003f05270 */
[----:B------:R-:W-:Y:S05]  /*6960*/  @P0 BRA `(.L_x_451) ;  /* 0x0000010000000947 */ /* 0x000fea0003800000 */
[----:B-----5:R-:W-:Y:S01]  /*6970*/  PRMT R25, RZ, 0x5410, R25 ;  /* 0x00005410ff197816 */ /* 0x020fe20000000019 */
[----:B------:R-:W-:Y:S01]  /*6980*/  IMAD.MOV.U32 R5, RZ, RZ, 0xff ;  /* 0x000000ffff057424 */ /* 0x000fe200078e00ff */
[----:B------:R-:W-:Y:S02]  /*6990*/  PLOP3.LUT P0, PT, PT, PT, PT, 0x80, 0x0 ;  /* 0x000000000000781c */ /* 0x000fe40003f0f070 */
[----:B------:R-:W-:-:S04]  /*69a0*/  SHF.R.U32.HI R6, RZ, 0x17, R25 ;  /* 0x00000017ff067819 */ /* 0x000fc80000011619 */
[----:B------:R-:W-:-:S04]  /*69b0*/  LOP3.LUT R4, R6, 0xff, RZ, 0xc0, !PT ;  /* 0x000000ff06047812 */ /* 0x000fc800078ec0ff */
[----:B------:R-:W-:-:S13]  /*69c0*/  ISETP.NE.AND P2, PT, R4, 0xff, PT ;  /* 0x000000ff0400780c */ /* 0x000fda0003f45270 */
[--C-:B------:R-:W-:Y:S02]  /*69d0*/  @P2 SHF.R.U32.HI R0, RZ, 0x16, R25.reuse ;  /* 0x00000016ff002819 */ /* 0x100fe40000011619 */
[----:B------:R-:W-:Y:S02]  /*69e0*/  @P2 LOP3.LUT P1, RZ, R4, 0x3fffff, R25, 0xf8, !PT ;  /* 0x003fffff04ff2812 */ /* 0x000fe4000782f819 */
        /* <DEDUP_REMOVED lines=8> */
.L_x_451:
        /* <DEDUP_REMOVED lines=19> */
[----:B------:R-:W-:Y:S05]  /*6ba0*/  BRA `(.L_x_452) ;  /* 0x0000007000007947 */ /* 0x000fea0003800000 */
.L_x_479:
[----:B-----5:R-:W-:-:S06]  /*6bb0*/  PRMT R4, RZ, 0x5410, R25 ;  /* 0x00005410ff047816 */ /* 0x020fcc0000000019 */
[----:B------:R-:W0:Y:S02]  /*6bc0*/  F2I.U64.TRUNC R4, R4 ;  /* 0x0000000400047311 */ /* 0x000e24000020d800 */
[----:B0-----:R0:W-:Y:S01]  /*6bd0*/  STG.E.64 [R2.64], R4 ;  /* 0x0000000402007986 */ /* 0x0011e2000c101b24 */
[----:B------:R-:W-:Y:S05]  /*6be0*/  BRA `(.L_x_452) ;  /* 0x0000003000007947 */ /* 0x000fea0003800000 */
.L_x_478:
[----:B-----5:R-:W-:-:S06]  /*6bf0*/  PRMT R25, RZ, 0x5410, R25 ;  /* 0x00005410ff197816 */ /* 0x020fcc0000000019 */
[----:B------:R-:W0:Y:S02]  /*6c00*/  F2I.FTZ.U32.TRUNC.NTZ R25, R25 ;  /* 0x0000001900197305 */ /* 0x000e24000021f000 */
[----:B0-----:R0:W-:Y:S02]  /*6c10*/  STG.E [R2.64], R25 ;  /* 0x0000001902007986 */ /* 0x0011e4000c101924 */
.L_x_452:
[----:B------:R-:W-:-:S04]  /*6c20*/  IADD3 R19, R19, 0x80, RZ ;  /* 0x0000008013137810 */ /* 0x000fc80007ffe0ff */
[----:B------:R-:W-:-:S13]  /*6c30*/  ISETP.GE.AND P0, PT, R19, R17, PT ;  /* 0x000000111300720c */ /* 0x000fda0003f06270 */
        /* <DEDUP_REMOVED lines=21> */
.L_x_483:
[----:B------:R-:W-:-:S06]  /*6d90*/  PRMT R5, RZ, 0x5410, R22 ;  /* 0x00005410ff057816 */ /* 0x000fcc0000000016 */
[----:B------:R-:W0:Y:S02]  /*6da0*/  F2I.S64.TRUNC R4, R5 ;  /* 0x0000000500047311 */ /* 0x000e24000020d900 */
[----:B0-----:R0:W-:Y:S01]  /*6db0*/  STG.E.U8 [R2.64], R4 ;  /* 0x0000000402007986 */ /* 0x0011e2000c101124 */
[----:B------:R-:W-:Y:S05]  /*6dc0*/  BRA `(.L_x_485) ;  /* 0x00000e4000007947 */ /* 0x000fea0003800000 */
.L_x_482:
        /* <DEDUP_REMOVED lines=10> */
.L_x_487:
[----:B------:R-:W-:-:S04]  /*6e70*/  PRMT R22, RZ, 0x5410, R22 ;  /* 0x00005410ff167816 */ /* 0x000fc80000000016 */
[----:B------:R-:W0:Y:S02]  /*6e80*/  F2I.FTZ.TRUNC.NTZ R5, R22 ;  /* 0x0000001600057305 */ /* 0x000e24000021f100 */
[----:B0-----:R0:W-:Y:S01]  /*6e90*/  STG.E [R2.64], R5 ;  /* 0x0000000502007986 */ /* 0x0011e2000c101924 */
[----:B------:R-:W-:Y:S05]  /*6ea0*/  BRA `(.L_x_485) ;  /* 0x00000d6000007947 */ /* 0x000fea0003800000 */
.L_x_486:
[----:B------:R-:W-:-:S04]  /*6eb0*/  PRMT R22, RZ, 0x5410, R22 ;  /* 0x00005410ff167816 */ /* 0x000fc80000000016 */
[----:B------:R-:W0:Y:S02]  /*6ec0*/  F2I.FTZ.TRUNC.NTZ R5, R22 ;  /* 0x0000001600057305 */ /* 0x000e24000021f100 */
[----:B0-----:R0:W-:Y:S01]  /*6ed0*/  STG.E.U16 [R2.64], R5 ;  /* 0x0000000502007986 */ /* 0x0011e2000c101524 */
[----:B------:R-:W-:Y:S05]  /*6ee0*/  BRA `(.L_x_485) ;  /* 0x00000d2000007947 */ /* 0x000fea0003800000 */
.L_x_481:
        /* <DEDUP_REMOVED lines=9> */
.L_x_489:
[----:B------:R-:W-:-:S04]  /*6f80*/  PRMT R0, RZ, 0x5410, R22 ;  /* 0x00005410ff007816 */ /* 0x000fc80000000016 */
[----:B------:R-:W-:-:S05]  /*6f90*/  F2FP.PACK_AB R0, RZ, R0 ;  /* 0x00000000ff00723e */ /* 0x000fca00000000ff */
[----:B------:R0:W-:Y:S01]  /*6fa0*/  STG.E.U16 [R2.64], R0 ;  /* 0x0000000002007986 */ /* 0x0001e2000c101524 */
[----:B------:R-:W-:Y:S05]  /*6fb0*/  BRA `(.L_x_485) ;  /* 0x00000c5000007947 */ /* 0x000fea0003800000 */
.L_x_488:
        /* <DEDUP_REMOVED lines=10> */
.L_x_491:
[----:B------:R-:W-:-:S04]  /*7060*/  PRMT R22, RZ, 0x5410, R22 ;  /* 0x00005410ff167816 */ /* 0x000fc80000000016 */
[----:B------:R-:W-:-:S04]  /*7070*/  F2FP.PACK_AB R5, RZ, R22 ;  /* 0x00000016ff05723e */ /* 0x000fc800000000ff */
[----:B------:R-:W-:-:S05]  /*7080*/  PRMT R5, R5, 0x5410, RZ ;  /* 0x0000541005057816 */ /* 0x000fca00000000ff */
[----:B------:R0:W-:Y:S01]  /*7090*/  STG.E [R2.64], R5 ;  /* 0x0000000502007986 */ /* 0x0001e2000c101924 */
[----:B------:R-:W-:Y:S05]  /*70a0*/  BRA `(.L_x_485) ;  /* 0x00000b6000007947 */ /* 0x000fea0003800000 */
.L_x_490:
[----:B------:R-:W-:-:S05]  /*70b0*/  PRMT R4, RZ, 0x5410, R22 ;  /* 0x00005410ff047816 */ /* 0x000fca0000000016 */
[----:B------:R-:W-:-:S06]  /*70c0*/  FMUL.FTZ R4, R4, 1 ;  /* 0x3f80000004047820 */ /* 0x000fcc0000410000 */
[----:B------:R-:W0:Y:S02]  /*70d0*/  F2F.F64.F32 R4, R4 ;  /* 0x0000000400047310 */ /* 0x000e240000201800 */
[----:B0-----:R0:W-:Y:S01]  /*70e0*/  STG.E.64 [R2.64], R4 ;  /* 0x0000000402007986 */ /* 0x0011e2000c101b24 */
[----:B------:R-:W-:Y:S05]  /*70f0*/  BRA `(.L_x_485) ;  /* 0x00000b1000007947 */ /* 0x000fea0003800000 */
.L_x_480:
        /* <DEDUP_REMOVED lines=13> */
.L_x_494:
[----:B------:R-:W-:Y:S01]  /*71d0*/  PRMT R22, RZ, 0x5410, R22 ;  /* 0x00005410ff167816 */ /* 0x000fe20000000016 */
[----:B------:R-:W-:-:S04]  /*71e0*/  CS2R R6, SRZ ;  /* 0x0000000000067805 */ /* 0x000fc8000001ff00 */
[----:B------:R-:W-:-:S06]  /*71f0*/  FMUL.FTZ R4, R22, 1 ;  /* 0x3f80000016047820 */ /* 0x000fcc0000410000 */
[----:B------:R-:W0:Y:S02]  /*7200*/  F2F.F64.F32 R4, R4 ;  /* 0x0000000400047310 */ /* 0x000e240000201800 */
[----:B0-----:R0:W-:Y:S01]  /*7210*/  STG.E.128 [R2.64], R4 ;  /* 0x0000000402007986 */ /* 0x0011e2000c101d24 */
[----:B------:R-:W-:Y:S05]  /*7220*/  BRA `(.L_x_485) ;  /* 0x000009e000007947 */ /* 0x000fea0003800000 */
.L_x_493:
        /* <DEDUP_REMOVED lines=21> */
.L_x_498:
[----:B------:R-:W-:Y:S05]  /*7380*/  BSYNC B0 ;  /* 0x0000000000007941 */ /* 0x000fea0003800000 */
.L_x_497:
[----:B------:R-:W-:-:S05]  /*7390*/  LOP3.LUT R5, R0, R5, RZ, 0xfc, !PT ;  /* 0x0000000500057212 */ /* 0x000fca00078efcff */
[----:B------:R0:W-:Y:S01]  /*73a0*/  STG.E.U8 [R2.64], R5 ;  /* 0x0000000502007986 */ /* 0x0001e2000c101124 */
[----:B------:R-:W-:Y:S05]  /*73b0*/  BRA `(.L_x_485) ;  /* 0x0000085000007947 */ /* 0x000fea0003800000 */
.L_x_496:
        /* <DEDUP_REMOVED lines=13> */
.L_x_500:
[----:B------:R-:W-:Y:S01]  /*7490*/  IMAD.MOV.U32 R0, RZ, RZ, 0x7f ;  /* 0x0000007fff007424 */ /* 0x000fe200078e00ff */
[----:B------:R-:W-:-:S04]  /*74a0*/  ISETP.GT.U32.AND P0, PT, R4, 0x7f800000, PT ;  /* 0x7f8000000400780c */ /* 0x000fc80003f04070 */
[----:B------:R-:W-:-:S04]  /*74b0*/  SEL R0, R0, 0x7c, P0 ;  /* 0x0000007c00007807 */ /* 0x000fc80000000000 */
.L_x_501:
[----:B------:R-:W-:Y:S05]  /*74c0*/  BSYNC B0 ;  /* 0x0000000000007941 */ /* 0x000fea0003800000 */
.L_x_499:
[----:B------:R-:W-:-:S04]  /*74d0*/  LOP3.LUT R4, R5, 0x80000000, RZ, 0xc0, !PT ;  /* 0x8000000005047812 */ /* 0x000fc800078ec0ff */
[----:B------:R-:W-:-:S04]  /*74e0*/  SHF.R.U32.HI R5, RZ, 0x18, R4 ;  /* 0x00000018ff057819 */ /* 0x000fc80000011604 */
[----:B------:R-:W-:-:S05]  /*74f0*/  LOP3.LUT R5, R0, R5, RZ, 0xfc, !PT ;  /* 0x0000000500057212 */ /* 0x000fca00078efcff */
[----:B------:R0:W-:Y:S01]  /*7500*/  STG.E.U8 [R2.64], R5 ;  /* 0x0000000502007986 */ /* 0x0001e2000c101124 */
[----:B------:R-:W-:Y:S05]  /*7510*/  BRA `(.L_x_485) ;  /* 0x000006f000007947 */ /* 0x000fea0003800000 */
.L_x_495:
[----:B------:R0:W-:Y:S01]  /*7520*/  STG.E.U16 [R2.64], R22 ;  /* 0x0000001602007986 */ /* 0x0001e2000c101524 */
[----:B------:R-:W-:Y:S05]  /*7530*/  BRA `(.L_x_485) ;  /* 0x000006d000007947 */ /* 0x000fea0003800000 */
.L_x_492:
        /* <DEDUP_REMOVED lines=12> */
.L_x_504:
        /* <DEDUP_REMOVED lines=17> */
.L_x_507:
[----:B------:R-:W-:-:S04]  /*7710*/  LOP3.LUT R0, R7, 0x80000000, RZ, 0xc0, !PT ;  /* 0x8000000007007812 */ /* 0x000fc800078ec0ff */
[----:B------:R-:W-:-:S04]  /*7720*/  SHF.R.U32.HI R5, RZ, 0x18, R0 ;  /* 0x00000018ff057819 */ /* 0x000fc80000011600 */
[----:B------:R-:W-:-:S04]  /*7730*/  LOP3.LUT R4, R4, R5, RZ, 0xfc, !PT ;  /* 0x0000000504047212 */ /* 0x000fc800078efcff */
[----:B------:R-:W-:Y:S02]  /*7740*/  PRMT R0, R4, 0x7610, R0 ;  /* 0x0000761004007816 */ /* 0x000fe40000000000 */
.L_x_506:
[----:B------:R-:W-:Y:S05]  /*7750*/  BSYNC B0 ;  /* 0x0000000000007941 */ /* 0x000fea0003800000 */
.L_x_505:
[----:B------:R0:W-:Y:S01]  /*7760*/  STG.E.U8 [R2.64], R0 ;  /* 0x0000000002007986 */ /* 0x0001e2000c101124 */
[----:B------:R-:W-:Y:S05]  /*7770*/  BRA `(.L_x_485) ;  /* 0x0000049000007947 */ /* 0x000fea0003800000 */
.L_x_503:
        /* <DEDUP_REMOVED lines=17> */
.L_x_510:
[----:B------:R-:W-:-:S04]  /*7890*/  LOP3.LUT R0, R7, 0x80000000, RZ, 0xc0, !PT ;  /* 0x8000000007007812 */ /* 0x000fc800078ec0ff */
[----:B------:R-:W-:-:S04]  /*78a0*/  SHF.R.U32.HI R5, RZ, 0x18, R0 ;  /* 0x00000018ff057819 */ /* 0x000fc80000011600 */
[----:B------:R-:W-:-:S04]  /*78b0*/  LOP3.LUT R4, R4, R5, RZ, 0xfc, !PT ;  /* 0x0000000504047212 */ /* 0x000fc800078efcff */
[----:B------:R-:W-:Y:S02]  /*78c0*/  PRMT R0, R4, 0x7610, R0 ;  /* 0x0000761004007816 */ /* 0x000fe40000000000 */
.L_x_509:
[----:B------:R-:W-:Y:S05]  /*78d0*/  BSYNC B0 ;  /* 0x0000000000007941 */ /* 0x000fea0003800000 */
.L_x_508:
[----:B------:R0:W-:Y:S01]  /*78e0*/  STG.E.U8 [R2.64], R0 ;  /* 0x0000000002007986 */ /* 0x0001e2000c101124 */
[----:B------:R-:W-:Y:S05]  /*78f0*/  BRA `(.L_x_485) ;  /* 0x0000031000007947 */ /* 0x000fea0003800000 */
.L_x_502:
        /* <DEDUP_REMOVED lines=22> */
.L_x_484:
        /* <DEDUP_REMOVED lines=20> */
.L_x_512:
[----:B------:R-:W-:-:S06]  /*7ba0*/  PRMT R4, RZ, 0x5410, R22 ;  /* 0x00005410ff047816 */ /* 0x000fcc0000000016 */
[----:B------:R-:W0:Y:S02]  /*7bb0*/  F2I.U64.TRUNC R4, R4 ;  /* 0x0000000400047311 */ /* 0x000e24000020d800 */
[----:B0-----:R0:W-:Y:S01]  /*7bc0*/  STG.E.64 [R2.64], R4 ;  /* 0x0000000402007986 */ /* 0x0011e2000c101b24 */
[----:B------:R-:W-:Y:S05]  /*7bd0*/  BRA `(.L_x_485) ;  /* 0x0000003000007947 */ /* 0x000fea0003800000 */
.L_x_511:
[----:B------:R-:W-:-:S04]  /*7be0*/  PRMT R22, RZ, 0x5410, R22 ;  /* 0x00005410ff167816 */ /* 0x000fc80000000016 */
[----:B------:R-:W0:Y:S02]  /*7bf0*/  F2I.FTZ.U32.TRUNC.NTZ R5, R22 ;  /* 0x0000001600057305 */ /* 0x000e24000021f000 */
[----:B0-----:R0:W-:Y:S02]  /*7c00*/  STG.E [R2.64], R5 ;  /* 0x0000000502007986 */ /* 0x0011e4000c101924 */
.L_x_485:
[----:B------:R-:W-:Y:S02]  /*7c10*/  IADD3 R19, R19, 0x80, RZ ;  /* 0x0000008013137810 */ /* 0x000fe40007ffe0ff */
.L_x_446:
[----:B------:R-:W-:Y:S05]  /*7c20*/  BSYNC B6 ;  /* 0x0000000000067941 */ /* 0x000fea0003800000 */
.L_x_445:
[----:B------:R-:W-:-:S13]  /*7c30*/  ISETP.GE.AND P0, PT, R19, R17, PT ;  /* 0x000000111300720c */ /* 0x000fda0003f06270 */
[----:B------:R-:W-:Y:S05]  /*7c40*/  @P0 EXIT ;  /* 0x000000000000094d */ /* 0x000fea0003800000 */
[----:B0-----:R-:W-:Y:S01]  /*7c50*/  PRMT R0, R18, 0x9910, RZ ;  /* 0x0000991012007816 */ /* 0x001fe200000000ff */
        /* <DEDUP_REMOVED lines=16> */
[----:B0-----:R-:W-:Y:S01]  /*7d60*/  STG.E.U8 [R2.64], R23 ;  /* 0x0000001702007986 */ /* 0x001fe2000c101124 */
[----:B------:R-:W-:Y:S05]  /*7d70*/  EXIT ;  /* 0x000000000000794d */ /* 0x000fea0003800000 */
.L_x_516:
[----:B-----5:R-:W-:-:S06]  /*7d80*/  PRMT R5, RZ, 0x5410, R23 ;  /* 0x00005410ff057816 */ /* 0x020fcc0000000017 */
[----:B------:R-:W0:Y:S02]  /*7d90*/  F2I.S64.TRUNC R4, R5 ;  /* 0x0000000500047311 */ /* 0x000e24000020d900 */
[----:B0-----:R-:W-:Y:S01]  /*7da0*/  STG.E.U8 [R2.64], R4 ;  /* 0x0000000402007986 */ /* 0x001fe2000c101124 */
[----:B------:R-:W-:Y:S05]  /*7db0*/  EXIT ;  /* 0x000000000000794d */ /* 0x000fea0003800000 */
.L_x_515:
        /* <DEDUP_REMOVED lines=8> */
[----:B0-----:R-:W-:Y:S01]  /*7e40*/  STG.E.64 [R2.64], R4 ;  /* 0x0000000402007986 */ /* 0x001fe2000c101b24 */
[----:B------:R-:W-:Y:S05]  /*7e50*/  EXIT ;  /* 0x000000000000794d */ /* 0x000fea0003800000 */
.L_x_519:
[----:B-----5:R-:W-:-:S06]  /*7e60*/  PRMT R23, RZ, 0x5410, R23 ;  /* 0x00005410ff177816 */ /* 0x020fcc0000000017 */
[----:B------:R-:W0:Y:S02]  /*7e70*/  F2I.FTZ.TRUNC.NTZ R23, R23 ;  /* 0x0000001700177305 */ /* 0x000e24000021f100 */
[----:B0-----:R-:W-:Y:S01]  /*7e80*/  STG.E [R2.64], R23 ;  /* 0x0000001702007986 */ /* 0x001fe2000c101924 */
[----:B------:R-:W-:Y:S05]  /*7e90*/  EXIT ;  /* 0x000000000000794d */ /* 0x000fea0003800000 */
.L_x_518:
[----:B-----5:R-:W-:-:S06]  /*7ea0*/  PRMT R23, RZ, 0x5410, R23 ;  /* 0x00005410ff177816 */ /* 0x020fcc0000000017 */
[----:B------:R-:W0:Y:S02]  /*7eb0*/  F2I.FTZ.TRUNC.NTZ R23, R23 ;  /* 0x0000001700177305 */ /* 0x000e24000021f100 */
[----:B0-----:R-:W-:Y:S01]  /*7ec0*/  STG.E.U16 [R2.64], R23 ;  /* 0x0000001702007986 */ /* 0x001fe2000c101524 */
[----:B------:R-:W-:Y:S05]  /*7ed0*/  EXIT ;  /* 0x000000000000794d */ /* 0x000fea0003800000 */
.L_x_514:
[----:B------:R-:W-:-:S13]  /*7ee0*/  ISETP.GT.AND P0, PT, R0, 0x6, PT ;  /* 0x000000060000780c */ /* 0x000fda0003f04270 */
[----:B------:R-:W-:Y:S05]  /*7ef0*/  @P0 BRA `(.L_x_520) ;  /* 0x000000b000000947 */ /* 0x000fea0003800000 */
[----:B------:R-:W-:-:S13]  /*7f00*/  ISETP.NE.AND P0, PT, R0, 0x5, PT ;  /* 0x000000050000780c */ /* 0x000fda0003f05270 */
[----:B------:R-:W-:Y:S05]  /*7f10*/  @!P0 BRA `(.L_x_521) ;  /* 0x0000005000008947 */ /* 0x000fea0003800000 */
[----:B------:R-:W-:-:S13]  /*7f20*/  ISETP.NE.AND P0, PT, R0, 0x6, PT ;  /* 0x000000060000780c */ /* 0x000fda0003f05270 */
[----:B------:R-:W-:Y:S05]  /*7f30*/  @P0 BRA `(.L_x_517) ;  /* 0x00000b1000000947 */ /* 0x000fea0003800000 */
[----:B-----5:R-:W-:-:S05]  /*7f40*/  PRMT R23, RZ, 0x5410, R23 ;  /* 0x00005410ff177816 */ /* 0x020fca0000000017 */
[----:B------:R-:W-:Y:S01]  /*7f50*/  STG.E [R2.64], R23 ;  /* 0x0000001702007986 */ /* 0x000fe2000c101924 */
[----:B------:R-:W-:Y:S05]  /*7f60*/  EXIT ;  /* 0x000000000000794d */ /* 0x000fea0003800000 */
.L_x_521:
[----:B-----5:R-:W-:-:S04]  /*7f70*/  PRMT R0, RZ, 0x5410, R23 ;  /* 0x00005410ff007816 */ /* 0x020fc80000000017 */
[----:B------:R-:W-:-:S05]  /*7f80*/  F2FP.PACK_AB R0, RZ, R0 ;  /* 0x00000000ff00723e */ /* 0x000fca00000000ff */
[----:B------:R-:W-:Y:S01]  /*7f90*/  STG.E.U16 [R2.64], R0 ;  /* 0x0000000002007986 */ /* 0x000fe2000c101524 */
[----:B------:R-:W-:Y:S05]  /*7fa0*/  EXIT ;  /* 0x000000000000794d */ /* 0x000fea0003800000 */
.L_x_520:
        /* <DEDUP_REMOVED lines=8> */
[----:B------:R-:W-:Y:S01]  /*8030*/  STG.E.64 [R2.64], R4 ;  /* 0x0000000402007986 */ /* 0x000fe2000c101b24 */
[----:B------:R-:W-:Y:S05]  /*8040*/  EXIT ;  /* 0x000000000000794d */ /* 0x000fea0003800000 */
.L_x_523:
[----:B-----5:R-:W-:-:S04]  /*8050*/  PRMT R23, RZ, 0x5410, R23 ;  /* 0x00005410ff177816 */ /* 0x020fc80000000017 */
[----:B------:R-:W-:-:S04]  /*8060*/  F2FP.PACK_AB R5, RZ, R23 ;  /* 0x00000017ff05723e */ /* 0x000fc800000000ff */
[----:B------:R-:W-:-:S05]  /*8070*/  PRMT R5, R5, 0x5410, RZ ;  /* 0x0000541005057816 */ /* 0x000fca00000000ff */
[----:B------:R-:W-:Y:S01]  /*8080*/  STG.E [R2.64], R5 ;  /* 0x0000000502007986 */ /* 0x000fe2000c101924 */
[----:B------:R-:W-:Y:S05]  /*8090*/  EXIT ;  /* 0x000000000000794d */ /* 0x000fea0003800000 */
.L_x_522:
[----:B-----5:R-:W-:-:S05]  /*80a0*/  PRMT R4, RZ, 0x5410, R23 ;  /* 0x00005410ff047816 */ /* 0x020fca0000000017 */
[----:B------:R-:W-:-:S06]  /*80b0*/  FMUL.FTZ R4, R4, 1 ;  /* 0x3f80000004047820 */ /* 0x000fcc0000410000 */
[----:B------:R-:W0:Y:S02]  /*80c0*/  F2F.F64.F32 R4, R4 ;  /* 0x0000000400047310 */ /* 0x000e240000201800 */
[----:B0-----:R-:W-:Y:S01]  /*80d0*/  STG.E.64 [R2.64], R4 ;  /* 0x0000000402007986 */ /* 0x001fe2000c101b24 */
[----:B------:R-:W-:Y:S05]  /*80e0*/  EXIT ;  /* 0x000000000000794d */ /* 0x000fea0003800000 */
.L_x_513:
        /* <DEDUP_REMOVED lines=11> */
[----:B------:R-:W-:Y:S01]  /*81a0*/  STG.E.U8 [R2.64], R5 ;  /* 0x0000000502007986 */ /* 0x000fe2000c101124 */
[----:B------:R-:W-:Y:S05]  /*81b0*/  EXIT ;  /* 0x000000000000794d */ /* 0x000fea0003800000 */
.L_x_526:
[----:B-----5:R-:W-:Y:S01]  /*81c0*/  PRMT R23, RZ, 0x5410, R23 ;  /* 0x00005410ff177816 */ /* 0x020fe20000000017 */
[----:B------:R-:W-:-:S04]  /*81d0*/  CS2R R6, SRZ ;  /* 0x0000000000067805 */ /* 0x000fc8000001ff00 */
[----:B------:R-:W-:-:S06]  /*81e0*/  FMUL.FTZ R4, R23, 1 ;  /* 0x3f80000017047820 */ /* 0x000fcc0000410000 */
[----:B------:R-:W0:Y:S02]  /*81f0*/  F2F.F64.F32 R4, R4 ;  /* 0x0000000400047310 */ /* 0x000e240000201800 */
[----:B0-----:R-:W-:Y:S01]  /*8200*/  STG.E.128 [R2.64], R4 ;  /* 0x0000000402007986 */ /* 0x001fe2000c101d24 */
[----:B------:R-:W-:Y:S05]  /*8210*/  EXIT ;  /* 0x000000000000794d */ /* 0x000fea0003800000 */
.L_x_525:
        /* <DEDUP_REMOVED lines=21> */
.L_x_530:
[----:B------:R-:W-:Y:S05]  /*8370*/  BSYNC B0 ;  /* 0x0000000000007941 */ /* 0x000fea0003800000 */
.L_x_529:
[----:B------:R-:W-:-:S05]  /*8380*/  LOP3.LUT R5, R0, R5, RZ, 0xfc, !PT ;  /* 0x0000000500057212 */ /* 0x000fca00078efcff */
[----:B------:R-:W-:Y:S01]  /*8390*/  STG.E.U8 [R2.64], R5 ;  /* 0x0000000502007986 */ /* 0x000fe2000c101124 */
[----:B------:R-:W-:Y:S05]  /*83a0*/  EXIT ;  /* 0x000000000000794d */ /* 0x000fea0003800000 */
.L_x_528:
        /* <DEDUP_REMOVED lines=13> */
.L_x_532:
[----:B------:R-:W-:Y:S01]  /*8480*/  IMAD.MOV.U32 R0, RZ, RZ, 0x7f ;  /* 0x0000007fff007424 */ /* 0x000fe200078e00ff */
[----:B------:R-:W-:-:S04]  /*8490*/  ISETP.GT.U32.AND P0, PT, R4, 0x7f800000, PT ;  /* 0x7f8000000400780c */ /* 0x000fc80003f04070 */
[----:B------:R-:W-:-:S04]  /*84a0*/  SEL R0, R0, 0x7c, P0 ;  /* 0x0000007c00007807 */ /* 0x000fc80000000000 */
.L_x_533:
[----:B------:R-:W-:Y:S05]  /*84b0*/  BSYNC B0 ;  /* 0x0000000000007941 */ /* 0x000fea0003800000 */
.L_x_531:
[----:B------:R-:W-:-:S04]  /*84c0*/  LOP3.LUT R4, R23, 0x80000000, RZ, 0xc0, !PT ;  /* 0x8000000017047812 */ /* 0x000fc800078ec0ff */
[----:B------:R-:W-:-:S04]  /*84d0*/  SHF.R.U32.HI R5, RZ, 0x18, R4 ;  /* 0x00000018ff057819 */ /* 0x000fc80000011604 */
[----:B------:R-:W-:-:S05]  /*84e0*/  LOP3.LUT R5, R0, R5, RZ, 0xfc, !PT ;  /* 0x0000000500057212 */ /* 0x000fca00078efcff */
[----:B------:R-:W-:Y:S01]  /*84f0*/  STG.E.U8 [R2.64], R5 ;  /* 0x0000000502007986 */ /* 0x000fe2000c101124 */
[----:B------:R-:W-:Y:S05]  /*8500*/  EXIT ;  /* 0x000000000000794d */ /* 0x000fea0003800000 */
.L_x_527:
[----:B-----5:R-:W-:Y:S01]  /*8510*/  STG.E.U16 [R2.64], R23 ;  /* 0x0000001702007986 */ /* 0x020fe2000c101524 */
[----:B------:R-:W-:Y:S05]  /*8520*/  EXIT ;  /* 0x000000000000794d */ /* 0x000fea0003800000 */
.L_x_524:
        /* <DEDUP_REMOVED lines=10> */
[----:B0-----:R-:W-:Y:S01]  /*85d0*/  STG.E.U16 [R2.64], R5 ;  /* 0x0000000502007986 */ /* 0x001fe2000c101524 */
[----:B------:R-:W-:Y:S05]  /*85e0*/  EXIT ;  /* 0x000000000000794d */ /* 0x000fea0003800000 */
.L_x_536:
        /* <DEDUP_REMOVED lines=17> */
.L_x_539:
[----:B------:R-:W-:-:S04]  /*8700*/  LOP3.LUT R0, R23, 0x80000000, RZ, 0xc0, !PT ;  /* 0x8000000017007812 */ /* 0x000fc800078ec0ff */
[----:B------:R-:W-:-:S04]  /*8710*/  SHF.R.U32.HI R5, RZ, 0x18, R0 ;  /* 0x00000018ff057819 */ /* 0x000fc80000011600 */
[----:B------:R-:W-:-:S04]  /*8720*/  LOP3.LUT R4, R4, R5, RZ, 0xfc, !PT ;  /* 0x0000000504047212 */ /* 0x000fc800078efcff */
[----:B------:R-:W-:Y:S02]  /*8730*/  PRMT R0, R4, 0x7610, R0 ;  /* 0x0000761004007816 */ /* 0x000fe40000000000 */
.L_x_538:
[----:B------:R-:W-:Y:S05]  /*8740*/  BSYNC B0 ;  /* 0x0000000000007941 */ /* 0x000fea0003800000 */
.L_x_537:
[----:B------:R-:W-:Y:S01]  /*8750*/  STG.E.U8 [R2.64], R0 ;  /* 0x0000000002007986 */ /* 0x000fe2000c101124 */
[----:B------:R-:W-:Y:S05]  /*8760*/  EXIT ;  /* 0x000000000000794d */ /* 0x000fea0003800000 */
.L_x_535:
        /* <DEDUP_REMOVED lines=17> */
.L_x_542:
[----:B------:R-:W-:-:S04]  /*8880*/  LOP3.LUT R0, R23, 0x80000000, RZ, 0xc0, !PT ;  /* 0x8000000017007812 */ /* 0x000fc800078ec0ff */
[----:B------:R-:W-:-:S04]  /*8890*/  SHF.R.U32.HI R5, RZ, 0x18, R0 ;  /* 0x00000018ff057819 */ /* 0x000fc80000011600 */
[----:B------:R-:W-:-:S04]  /*88a0*/  LOP3.LUT R4, R4, R5, RZ, 0xfc, !PT ;  /* 0x0000000504047212 */ /* 0x000fc800078efcff */
[----:B------:R-:W-:Y:S02]  /*88b0*/  PRMT R0, R4, 0x7610, R0 ;  /* 0x0000761004007816 */ /* 0x000fe40000000000 */
.L_x_541:
[----:B------:R-:W-:Y:S05]  /*88c0*/  BSYNC B0 ;  /* 0x0000000000007941 */ /* 0x000fea0003800000 */
.L_x_540:
[----:B------:R-:W-:Y:S01]  /*88d0*/  STG.E.U8 [R2.64], R0 ;  /* 0x0000000002007986 */ /* 0x000fe2000c101124 */
[----:B------:R-:W-:Y:S05]  /*88e0*/  EXIT ;  /* 0x000000000000794d */ /* 0x000fea0003800000 */
.L_x_534:
        /* <DEDUP_REMOVED lines=22> */
.L_x_517:
        /* <DEDUP_REMOVED lines=19> */
[----:B------:R-:W-:Y:S05]  /*8b80*/  EXIT ;  /* 0x000000000000794d */ /* 0x000fea0003800000 */
.L_x_544:
[----:B-----5:R-:W-:-:S06]  /*8b90*/  PRMT R4, RZ, 0x5410, R23 ;  /* 0x00005410ff047816 */ /* 0x020fcc0000000017 */
[----:B------:R-:W0:Y:S02]  /*8ba0*/  F2I.U64.TRUNC R4, R4 ;  /* 0x0000000400047311 */ /* 0x000e24000020d800 */
[----:B0-----:R-:W-:Y:S01]  /*8bb0*/  STG.E.64 [R2.64], R4 ;  /* 0x0000000402007986 */ /* 0x001fe2000c101b24 */
[----:B------:R-:W-:Y:S05]  /*8bc0*/  EXIT ;  /* 0x000000000000794d */ /* 0x000fea0003800000 */
.L_x_543:
[----:B-----5:R-:W-:-:S06]  /*8bd0*/  PRMT R23, RZ, 0x5410, R23 ;  /* 0x00005410ff177816 */ /* 0x020fcc0000000017 */
[----:B------:R-:W0:Y:S02]  /*8be0*/  F2I.FTZ.U32.TRUNC.NTZ R23, R23 ;  /* 0x0000001700177305 */ /* 0x000e24000021f000 */
[----:B0-----:R-:W-:Y:S01]  /*8bf0*/  STG.E [R2.64], R23 ;  /* 0x0000001702007986 */ /* 0x001fe2000c101924 */
[----:B------:R-:W-:Y:S05]  /*8c00*/  EXIT ;  /* 0x000000000000794d */ /* 0x000fea0003800000 */
.L_x_545:
        /* <DEDUP_REMOVED lines=15> */
.L_x_2514:


//--------------------- .text._ZN2at6native18elementwise_kernelILi128ELi4EZNS0_22gpu_kernel_impl_nocastIZZZNS0_16atan_kernel_cudaERNS_18TensorIteratorBaseEENKUlvE0_clEvENKUlvE2_clEvEUlN3c108BFloat16EE_EEvS4_RKT_EUliE_EEviT1_ --------------------------
	.section	.text._ZN2at6native18elementwise_kernelILi128ELi4EZNS0_22gpu_kernel_impl_nocastIZZZNS0_16atan_kernel_cudaERNS_18TensorIteratorBaseEENKUlvE0_clEvENKUlvE2_clEvEUlN3c108BFloat16EE_EEvS4_RKT_EUliE_EEviT1_,"ax",@progbits
	.sectioninfo	@"SHI_REGISTERS=12"
	.align	128
        .global         _ZN2at6native18elementwise_kernelILi128ELi4EZNS0_22gpu_kernel_impl_nocastIZZZNS0_16atan_kernel_cudaERNS_18TensorIteratorBaseEENKUlvE0_clEvENKUlvE2_clEvEUlN3c108BFloat16EE_EEvS4_RKT_EUliE_EEviT1_
        .type           _ZN2at6native18elementwise_kernelILi128ELi4EZNS0_22gpu_kernel_impl_nocastIZZZNS0_16atan_kernel_cudaERNS_18TensorIteratorBaseEENKUlvE0_clEvENKUlvE2_clEvEUlN3c108BFloat16EE_EEvS4_RKT_EUliE_EEviT1_,@function
        .size           _ZN2at6native18elementwise_kernelILi128ELi4EZNS0_22gpu_kernel_impl_nocastIZZZNS0_16atan_kernel_cudaERNS_18TensorIteratorBaseEENKUlvE0_clEvENKUlvE2_clEvEUlN3c108BFloat16EE_EEvS4_RKT_EUliE_EEviT1_,(.L_x_2515 - _ZN2at6native18elementwise_kernelILi128ELi4EZNS0_22gpu_kernel_impl_nocastIZZZNS0_16atan_kernel_cudaERNS_18TensorIteratorBaseEENKUlvE0_clEvENKUlvE2_clEvEUlN3c108BFloat16EE_EEvS4_RKT_EUliE_EEviT1_)
        .other          _ZN2at6native18elementwise_kernelILi128ELi4EZNS0_22gpu_kernel_impl_nocastIZZZNS0_16atan_kernel_cudaERNS_18TensorIteratorBaseEENKUlvE0_clEvENKUlvE2_clEvEUlN3c108BFloat16EE_EEvS4_RKT_EUliE_EEviT1_,@"STO_CUDA_ENTRY STV_DEFAULT"
_ZN2at6native18elementwise_kernelILi128ELi4EZNS0_22gpu_kernel_impl_nocastIZZZNS0_16atan_kernel_cudaERNS_18TensorIteratorBaseEENKUlvE0_clEvENKUlvE2_clEvEUlN3c108BFloat16EE_EEvS4_RKT_EUliE_EEviT1_:
.text._ZN2at6native18elementwise_kernelILi128ELi4EZNS0_22gpu_kernel_impl_nocastIZZZNS0_16atan_kernel_cudaERNS_18TensorIteratorBaseEENKUlvE0_clEvENKUlvE2_clEvEUlN3c108BFloat16EE_EEvS4_RKT_EUliE_EEviT1_:
[----:B------:R-:W-:Y:S02]  /*0000*/  MOV R1, c[0x0][0x28] ;  /* 0x00000a0000017a02 */ /* 0x000fe40000000f00 */
[----:B------:R-:W0:Y:S01]  /*0010*/  S2R R0, SR_CTAID.X ;  /* 0x0000000000007919 */ /* 0x000e220000002500 */
[----:B------:R-:W-:Y:S01]  /*0020*/  ULDC.64 UR4, c[0x0][0x118] ;  /* 0x0000460000047ab9 */ /* 0x000fe20000000a00 */
[----:B------:R-:W-:Y:S02]  /*0030*/  BSSY B0, `(.L_x_546) ;  /* 0x0000104000007945 */ /* 0x000fe40003800000 */
[----:B------:R-:W0:Y:S02]  /*0040*/  S2R R3, SR_TID.X ;  /* 0x0000000000037919 */ /* 0x000e240000002100 */
[----:B0-----:R-:W-:-:S04]  /*0050*/  LEA R0, R0, R3, 0x9 ;  /* 0x0000000300007211 */ /* 0x001fc800078e48ff */
[----:B------:R-:W-:-:S13]  /*0060*/  ISETP.GE.AND P0, PT, R0, c[0x0][0x160], PT ;  /* 0x0000580000007a0c */ /* 0x000fda0003f06270 */
[----:B------:R-:W-:Y:S05]  /*0070*/  @P0 BRA `(.L_x_547) ;  /* 0x00000ff000000947 */ /* 0x000fea0003800000 */
[----:B------:R-:W-:Y:S01]  /*0080*/  ISETP.NE.AND P0, PT, RZ, c[0x0][0x168], PT ;  /* 0x00005a00ff007a0c */ /* 0x000fe20003f05270 */
[----:B------:R-:W-:-:S12]  /*0090*/  CS2R R2, SRZ ;  /* 0x0000000000027805 */ /* 0x000fd8000001ff00 */
[----:B------:R-:W-:Y:S05]  /*00a0*/  @!P0 BRA `(.L_x_548) ;  /* 0x00000e0000008947 */ /* 0x000fea0003800000 */
[----:B------:R-:W-:Y:S01]  /*00b0*/  HFMA2.MMA R2, -RZ, RZ, 0, 0 ;  /* 0x00000000ff027435 */ /* 0x000fe200000001ff */
[----:B------:R-:W-:Y:S02]  /*00c0*/  MOV R3, R0 ;  /* 0x0000000000037202 */ /* 0x000fe40000000f00 */
[----:B------:R-:W-:-:S04]  /*00d0*/  MOV R8, c[0x0][0x168] ;  /* 0x00005a0000087a02 */ /* 0x000fc80000000f00 */
[----:B------:R-:W-:-:S03]  /*00e0*/  ISETP.NE.AND P0, PT, R8, 0x1, PT ;  /* 0x000000010800780c */ /* 0x000fc60003f05270 */
[----:B------:R-:W-:-:S05]  /*00f0*/  IMAD.HI.U32 R4, R0, c[0x0][0x170], R2 ;  /* 0x00005c0000047a27 */ /* 0x000fca00078e0002 */
[----:B------:R-:W-:-:S04]  /*0100*/  SHF.R.U32.HI R5, RZ, c[0x0][0x174], R4 ;  /* 0x00005d00ff057a19 */ /* 0x000fc80000011604 */
[----:B------:R-:W-:-:S05]  /*0110*/  IADD3 R3, -R5, RZ, RZ ;  /* 0x000000ff05037210 */ /* 0x000fca0007ffe1ff */
[----:B------:R-:W-:-:S04]  /*0120*/  IMAD R3, R3, c[0x0][0x16c], R0 ;  /* 0x00005b0003037a24 */ /* 0x000fc800078e0200 */
[C---:B------:R-:W-:Y:S02]  /*0130*/  IMAD R2, R3.reuse, c[0x0][0x298], RZ ;  /* 0x0000a60003027a24 */ /* 0x040fe400078e02ff */
[----:B------:R-:W-:Y:S01]  /*0140*/  IMAD R3, R3, c[0x0][0x29c], RZ ;  /* 0x0000a70003037a24 */ /* 0x000fe200078e02ff */
[----:B------:R-:W-:Y:S05]  /*0150*/  @!P0 BRA `(.L_x_548) ;  /* 0x00000d5000008947 */ /* 0x000fea0003800000 */
[----:B------:R-:W-:Y:S02]  /*0160*/  MOV R4, RZ ;  /* 0x000000ff00047202 */ /* 0x000fe40000000f00 */
[----:B------:R-:W-:-:S03]  /*0170*/  ISETP.NE.AND P0, PT, R8, 0x2, PT ;  /* 0x000000020800780c */ /* 0x000fc60003f05270 */
[----:B------:R-:W-:-:S05]  /*0180*/  IMAD.HI.U32 R6, R5, c[0x0][0x17c], R4 ;  /* 0x00005f0005067a27 */ /* 0x000fca00078e0004 */
[----:B------:R-:W-:-:S04]  /*0190*/  SHF.R.U32.HI R7, RZ, c[0x0][0x180], R6 ;  /* 0x00006000ff077a19 */ /* 0x000fc80000011606 */
[----:B------:R-:W-:-:S05]  /*01a0*/  IADD3 R4, -R7, RZ, RZ ;  /* 0x000000ff07047210 */ /* 0x000fca0007ffe1ff */
[----:B------:R-:W-:-:S04]  /*01b0*/  IMAD R4, R4, c[0x0][0x178], R5 ;  /* 0x00005e0004047a24 */ /* 0x000fc800078e0205 */
[C---:B------:R-:W-:Y:S02]  /*01c0*/  IMAD R2, R4.reuse, c[0x0][0x2a0], R2 ;  /* 0x0000a80004027a24 */ /* 0x040fe400078e0202 */
[----:B------:R-:W-:Y:S01]  /*01d0*/  IMAD R3, R4, c[0x0][0x2a4], R3 ;  /* 0x0000a90004037a24 */ /* 0x000fe200078e0203 */
[----:B------:R-:W-:Y:S05]  /*01e0*/  @!P0 BRA `(.L_x_548) ;  /* 0x00000cc000008947 */ /* 0x000fea0003800000 */
[----:B------:R-:W-:Y:S01]  /*01f0*/  HFMA2.MMA R6, -RZ, RZ, 0, 0 ;  /* 0x00000000ff067435 */ /* 0x000fe200000001ff */
[----:B------:R-:W-:-:S09]  /*0200*/  ISETP.NE.AND P0, PT, R8, 0x3, PT ;  /* 0x000000030800780c */ /* 0x000fd20003f05270 */
[----:B------:R-:W-:-:S05]  /*0210*/  IMAD.HI.U32 R4, R7, c[0x0][0x188], R6 ;  /* 0x0000620007047a27 */ /* 0x000fca00078e0006 */
[----:B------:R-:W-:-:S04]  /*0220*/  SHF.R.U32.HI R5, RZ, c[0x0][0x18c], R4 ;  /* 0x00006300ff057a19 */ /* 0x000fc80000011604 */
[----:B------:R-:W-:-:S05]  /*0230*/  IADD3 R6, -R5, RZ, RZ ;  /* 0x000000ff05067210 */ /* 0x000fca0007ffe1ff */
[----:B------:R-:W-:-:S04]  /*0240*/  IMAD R6, R6, c[0x0][0x184], R7 ;  /* 0x0000610006067a24 */ /* 0x000fc800078e0207 */
[C---:B------:R-:W-:Y:S02]  /*0250*/  IMAD R2, R6.reuse, c[0x0][0x2a8], R2 ;  /* 0x0000aa0006027a24 */ /* 0x040fe400078e0202 */
[----:B------:R-:W-:Y:S01]  /*0260*/  IMAD R3, R6, c[0x0][0x2ac], R3 ;  /* 0x0000ab0006037a24 */ /* 0x000fe200078e0203 */
        /* <DEDUP_REMOVED lines=76> */
[----:B------:R-:W-:-:S05]  /*0730*/  SHF.R.U32.HI R7, RZ, c[0x0][0x1f8], R6 ;  /* 0x00007e00ff077a19 */ /* 0x000fca0000011606 */
[----:B------:R-:W-:-:S04]  /*0740*/  IMAD.MOV R4, RZ, RZ, -R7 ;  /* 0x000000ffff047224 */ /* 0x000fc800078e0a07 */
        /* <DEDUP_REMOVED lines=106> */
[----:B------:R-:W-:Y:S01]  /*0df0*/  SHF.R.U32.HI R7, RZ, c[0x0][0x288], R6 ;  /* 0x0000a200ff077a19 */ /* 0x000fe20000011606 */
[----:B------:R-:W-:-:S03]  /*0e00*/  @P0 IMAD.MOV.U32 R6, RZ, RZ, RZ ;  /* 0x000000ffff060224 */ /* 0x000fc600078e00ff */
[C---:B------:R-:W-:Y:S01]  /*0e10*/  IADD3 R9, -R7.reuse, RZ, RZ ;  /* 0x000000ff07097210 */ /* 0x040fe20007ffe1ff */
[----:B------:R-:W-:-:S05]  /*0e20*/  @P0 IMAD.HI.U32 R4, R7, c[0x0][0x290], R6 ;  /* 0x0000a40007040a27 */ /* 0x000fca00078e0006 */
[----:B------:R-:W-:Y:S01]  /*0e30*/  @P0 SHF.R.U32.HI R6, RZ, c[0x0][0x294], R4 ;  /* 0x0000a500ff060a19 */ /* 0x000fe20000011604 */
[----:B------:R-:W-:-:S03]  /*0e40*/  IMAD R4, R9, c[0x0][0x280], R5 ;  /* 0x0000a00009047a24 */ /* 0x000fc600078e0205 */
[----:B------:R-:W-:Y:S01]  /*0e50*/  @P0 IADD3 R6, -R6, RZ, RZ ;  /* 0x000000ff06060210 */ /* 0x000fe20007ffe1ff */
[C---:B------:R-:W-:Y:S02]  /*0e60*/  IMAD R2, R4.reuse, c[0x0][0x350], R2 ;  /* 0x0000d40004027a24 */ /* 0x040fe400078e0202 */
[----:B------:R-:W-:Y:S02]  /*0e70*/  IMAD R3, R4, c[0x0][0x354], R3 ;  /* 0x0000d50004037a24 */ /* 0x000fe400078e0203 */
[----:B------:R-:W-:-:S04]  /*0e80*/  @P0 IMAD R6, R6, c[0x0][0x28c], R7 ;  /* 0x0000a30006060a24 */ /* 0x000fc800078e0207 */
[C---:B------:R-:W-:Y:S02]  /*0e90*/  @P0 IMAD R2, R6.reuse, c[0x0][0x358], R2 ;  /* 0x0000d60006020a24 */ /* 0x040fe400078e0202 */
[----:B------:R-:W-:-:S05]  /*0ea0*/  @P0 IMAD R3, R6, c[0x0][0x35c], R3 ;  /* 0x0000d70006030a24 */ /* 0x000fca00078e0203 */
.L_x_548:
[----:B------:R-:W-:-:S04]  /*0eb0*/  IADD3 R4, P0, R3, c[0x0][0x368], RZ ;  /* 0x0000da0003047a10 */ /* 0x000fc80007f1e0ff */
[----:B------:R-:W-:-:S05]  /*0ec0*/  IADD3.X R5, RZ, c[0x0][0x36c], RZ, P0, !PT ;  /* 0x0000db00ff057a10 */ /* 0x000fca00007fe4ff */
[----:B------:R-:W2:Y:S01]  /*0ed0*/  LDG.E.U16 R4, [R4.64] ;  /* 0x0000000404047981 */ /* 0x000ea2000c1e1500 */
[----:B------:R-:W-:Y:S02]  /*0ee0*/  MOV R7, 0x3b2090aa ;  /* 0x3b2090aa00077802 */ /* 0x000fe40000000f00 */
[----:B------:R-:W-:Y:S02]  /*0ef0*/  IADD3 R0, R0, 0x80, RZ ;  /* 0x0000008000007810 */ /* 0x000fe40007ffe0ff */
[----:B--2---:R-:W-:-:S04]  /*0f00*/  PRMT R8, RZ, 0x5410, R4 ;  /* 0x00005410ff087816 */ /* 0x004fc80000000004 */
[C---:B------:R-:W-:Y:S01]  /*0f10*/  FSETP.GT.FTZ.AND P0, PT, |R8|.reuse, 1, PT ;  /* 0x3f8000000800780b */ /* 0x040fe20003f14200 */
[----:B------:R-:W-:-:S12]  /*0f20*/  FADD.FTZ R3, |R8|, -RZ ;  /* 0x800000ff08037221 */ /* 0x000fd80000010200 */
[----:B------:R-:W0:Y:S01]  /*0f30*/  @P0 MUFU.RCP R3, R3 ;  /* 0x0000000300030308 */ /* 0x000e220000001000 */
[----:B------:R-:W-:Y:S01]  /*0f40*/  @P0 MOV R4, 0x3fd774eb ;  /* 0x3fd774eb00040802 */ /* 0x000fe20000000f00 */
        /* <DEDUP_REMOVED lines=13> */
[----:B------:R-:W-:Y:S02]  /*1020*/  FSEL R4, R4, R3, !P0 ;  /* 0x0000000304047208 */ /* 0x000fe40004000000 */
[----:B------:R-:W-:Y:S02]  /*1030*/  IADD3 R2, P0, R2, c[0x0][0x360], RZ ;  /* 0x0000d80002027a10 */ /* 0x000fe40007f1e0ff */
[----:B------:R-:W-:Y:S02]  /*1040*/  F2FP.BF16.PACK_AB R4, RZ, R4 ;  /* 0x00000004ff04723e */ /* 0x000fe400000010ff */
[----:B------:R-:W-:-:S05]  /*1050*/  IADD3.X R3, RZ, c[0x0][0x364], RZ, P0, !PT ;  /* 0x0000d900ff037a10 */ /* 0x000fca00007fe4ff */
[----:B------:R0:W-:Y:S04]  /*1060*/  STG.E.U16 [R2.64], R4 ;  /* 0x0000000402007986 */ /* 0x0001e8000c101504 */
.L_x_547:
[----:B------:R-:W-:Y:S05]  /*1070*/  BSYNC B0 ;  /* 0x0000000000007941 */ /* 0x000fea0003800000 */
.L_x_546:
[----:B------:R-:W-:Y:S01]  /*1080*/  ISETP.GE.AND P0, PT, R0, c[0x0][0x160], PT ;  /* 0x0000580000007a0c */ /* 0x000fe20003f06270 */
[----:B------:R-:W-:-:S12]  /*1090*/  BSSY B0, `(.L_x_549) ;  /* 0x0000202000007945 */ /* 0x000fd80003800000 */
[----:B------:R-:W-:Y:S05]  /*10a0*/  @P0 BRA `(.L_x_550) ;  /* 0x0000200000000947 */ /* 0x000fea0003800000 */
[----:B------:R-:W-:Y:S01]  /*10b0*/  ISETP.NE.AND P0, PT, RZ, c[0x0][0x168], PT ;  /* 0x00005a00ff007a0c */ /* 0x000fe20003f05270 */
[----:B0-----:R-:W-:-:S12]  /*10c0*/  CS2R R2, SRZ ;  /* 0x0000000000027805 */ /* 0x001fd8000001ff00 */
[----:B------:R-:W-:Y:S05]  /*10d0*/  @!P0 BRA `(.L_x_551) ;  /* 0x00000e0000008947 */ /* 0x000fea0003800000 */
[----:B------:R-:W-:Y:S02]  /*10e0*/  MOV R2, RZ ;  /* 0x000000ff00027202 */ /* 0x000fe40000000f00 */
[----:B------:R-:W-:Y:S02]  /*10f0*/  MOV R3, R0 ;  /* 0x0000000000037202 */ /* 0x000fe40000000f00 */
[----:B------:R-:W-:-:S03]  /*1100*/  MOV R8, c[0x0][0x168] ;  /* 0x00005a0000087a02 */ /* 0x000fc60000000f00 */
[----:B------:R-:W-:Y:S01]  /*1110*/  IMAD.HI.U32 R4, R0, c[0x0][0x170], R2 ;  /* 0x00005c0000047a27 */ /* 0x000fe200078e0002 */
[----:B------:R-:W-:-:S04]  /*1120*/  ISETP.NE.AND P0, PT, R8, 0x1, PT ;  /* 0x000000010800780c */ /* 0x000fc80003f05270 */
[----:B------:R-:W-:-:S04]  /*1130*/  SHF.R.U32.HI R5, RZ, c[0x0][0x174], R4 ;  /* 0x00005d00ff057a19 */ /* 0x000fc80000011604 */
[----:B------:R-:W-:-:S05]  /*1140*/  IADD3 R3, -R5, RZ, RZ ;  /* 0x000000ff05037210 */ /* 0x000fca0007ffe1ff */
[----:B------:R-:W-:-:S04]  /*1150*/  IMAD R3, R3, c[0x0][0x16c], R0 ;  /* 0x00005b0003037a24 */ /* 0x000fc800078e0200 */
[C---:B------:R-:W-:Y:S02]  /*1160*/  IMAD R2, R3.reuse, c[0x0][0x298], RZ ;  /* 0x0000a60003027a24 */ /* 0x040fe400078e02ff */
[----:B------:R-:W-:Y:S01]  /*1170*/  IMAD R3, R3, c[0x0][0x29c], RZ ;  /* 0x0000a70003037a24 */ /* 0x000fe200078e02ff */
        /* <DEDUP_REMOVED lines=64> */
[----:B------:R-:W-:Y:S01]  /*1580*/  IMAD.MOV.U32 R6, RZ, RZ, RZ ;  /* 0x000000ffff067224 */ /* 0x000fe200078e00ff */
        /* <DEDUP_REMOVED lines=134> */
[----:B------:R-:W-:Y:S02]  /*1df0*/  ISETP.NE.AND P0, PT, R8, 0x18, PT ;  /* 0x000000180800780c */ /* 0x000fe40003f05270 */
[----:B------:R-:W-:-:S05]  /*1e00*/  MOV R4, RZ ;  /* 0x000000ff00047202 */ /* 0x000fca0000000f00 */
[----:B------:R-:W-:-:S05]  /*1e10*/  IMAD.HI.U32 R6, R5, c[0x0][0x284], R4 ;  /* 0x0000a10005067a27 */ /* 0x000fca00078e0004 */
[----:B------:R-:W-:Y:S02]  /*1e20*/  SHF.R.U32.HI R7, RZ, c[0x0][0x288], R6 ;  /* 0x0000a200ff077a19 */ /* 0x000fe40000011606 */
[----:B------:R-:W-:Y:S02]  /*1e30*/  @P0 MOV R6, RZ ;  /* 0x000000ff00060202 */ /* 0x000fe40000000f00 */
[----:B------:R-:W-:-:S03]  /*1e40*/  IADD3 R9, -R7, RZ, RZ ;  /* 0x000000ff07097210 */ /* 0x000fc60007ffe1ff */
        /* <DEDUP_REMOVED lines=9> */
.L_x_551:
        /* <DEDUP_REMOVED lines=26> */
[----:B------:R-:W-:Y:S02]  /*2080*/  IADD3.X R3, RZ, c[0x0][0x364], RZ, P0, !PT ;  /* 0x0000d900ff037a10 */ /* 0x000fe400007fe4ff */
[----:B------:R-:W-:-:S03]  /*2090*/  ISETP.GE.AND P0, PT, R0, c[0x0][0x160], PT ;  /* 0x0000580000007a0c */ /* 0x000fc60003f06270 */
[----:B------:R0:W-:Y:S10]  /*20a0*/  STG.E.U16 [R2.64], R4 ;  /* 0x0000000402007986 */ /* 0x0001f4000c101504 */
        /* <DEDUP_REMOVED lines=228> */
.L_x_552:
        /* <DEDUP_REMOVED lines=28> */
.L_x_550:
[----:B------:R-:W-:Y:S05]  /*30b0*/  BSYNC B0 ;  /* 0x0000000000007941 */ /* 0x000fea0003800000 */
.L_x_549:
[----:B------:R-:W-:-:S13]  /*30c0*/  ISETP.GE.AND P0, PT, R0, c[0x0][0x160], PT ;  /* 0x0000580000007a0c */ /* 0x000fda0003f06270 */
[----:B------:R-:W-:Y:S05]  /*30d0*/  @P0 EXIT ;  /* 0x000000000000094d */ /* 0x000fea0003800000 */
        /* <DEDUP_REMOVED lines=218> */
[----:B------:R-:W-:-:S04]  /*3e80*/  @P0 IMAD.HI.U32 R0, R7, c[0x0][0x290], R6 ;  /* 0x0000a40007000a27 */ /* 0x000fc800078e0006 */
[----:B------:R-:W-:Y:S01]  /*3e90*/  IMAD R4, R4, c[0x0][0x280], R5 ;  /* 0x0000a00004047a24 */ /* 0x000fe200078e0205 */
[----:B------:R-:W-:-:S03]  /*3ea0*/  @P0 SHF.R.U32.HI R0, RZ, c[0x0][0x294], R0 ;  /* 0x0000a500ff000a19 */ /* 0x000fc60000011600 */
[----:B------:R-:W-:Y:S01]  /*3eb0*/  IMAD R2, R4, c[0x0][0x350], R2 ;  /* 0x0000d40004027a24 */ /* 0x000fe200078e0202 */
[----:B------:R-:W-:Y:S01]  /*3ec0*/  @P0 IADD3 R6, -R0, RZ, RZ ;  /* 0x000000ff00060210 */ /* 0x000fe20007ffe1ff */
[----:B------:R-:W-:-:S04]  /*3ed0*/  IMAD R3, R4, c[0x0][0x354], R3 ;  /* 0x0000d50004037a24 */ /* 0x000fc800078e0203 */
[----:B------:R-:W-:-:S04]  /*3ee0*/  @P0 IMAD R6, R6, c[0x0][0x28c], R7 ;  /* 0x0000a30006060a24 */ /* 0x000fc800078e0207 */
[C---:B------:R-:W-:Y:S02]  /*3ef0*/  @P0 IMAD R2, R6.reuse, c[0x0][0x358], R2 ;  /* 0x0000d60006020a24 */ /* 0x040fe400078e0202 */
[----:B------:R-:W-:-:S05]  /*3f00*/  @P0 IMAD R3, R6, c[0x0][0x35c], R3 ;  /* 0x0000d70006030a24 */ /* 0x000fca00078e0203 */
.L_x_553:
[----:B------:R-:W-:-:S04]  /*3f10*/  IADD3 R4, P0, R3, c[0x0][0x368], RZ ;  /* 0x0000da0003047a10 */ /* 0x000fc80007f1e0ff */
[----:B------:R-:W-:-:S05]  /*3f20*/  IADD3.X R5, RZ, c[0x0][0x36c], RZ, P0, !PT ;  /* 0x0000db00ff057a10 */ /* 0x000fca00007fe4ff */
[----:B------:R-:W2:Y:S01]  /*3f30*/  LDG.E.U16 R4, [R4.64] ;  /* 0x0000000404047981 */ /* 0x000ea2000c1e1500 */
[----:B------:R-:W-:Y:S02]  /*3f40*/  MOV R6, 0x3b2090aa ;  /* 0x3b2090aa00067802 */ /* 0x000fe40000000f00 */
        /* <DEDUP_REMOVED lines=22> */
[----:B------:R-:W-:Y:S01]  /*40b0*/  STG.E.U16 [R2.64], R0 ;  /* 0x0000000002007986 */ /* 0x000fe2000c101504 */
[----:B------:R-:W-:Y:S05]  /*40c0*/  EXIT ;  /* 0x000000000000794d */ /* 0x000fea0003800000 */
.L_x_554:
        /* <DEDUP_REMOVED lines=11> */
.L_x_2515:


//--------------------- .text._ZN2at6native27unrolled_elementwise_kernelIZZZNS0_16atan_kernel_cudaERNS_18TensorIteratorBaseEENKUlvE0_clEvENKUlvE2_clEvEUlN3c108BFloat16EE_St5arrayIPcLm2EELi4E23TrivialOffsetCalculatorILi1EjESD_NS0_6memory15LoadWithoutCastENSE_16StoreWithoutCastEEEviT_T0_T2_T3_T4_T5_ --------------------------
	.section	.text._ZN2at6native27unrolled_elementwise_kernelIZZZNS0_16atan_kernel_cudaERNS_18TensorIteratorBaseEENKUlvE0_clEvENKUlvE2_clEvEUlN3c108BFloat16EE_St5arrayIPcLm2EELi4E23TrivialOffsetCalculatorILi1EjESD_NS0_6memory15LoadWithoutCastENSE_16StoreWithoutCastEEEviT_T0_T2_T3_T4_T5_,"ax",@progbits
	.sectioninfo	@"SHI_REGISTERS=22"
	.align	128
        .global         _ZN2at6native27unrolled_elementwise_kernelIZZZNS0_16atan_kernel_cudaERNS_18TensorIteratorBaseEENKUlvE0_clEvENKUlvE2_clEvEUlN3c108BFloat16EE_St5arrayIPcLm2EELi4E23TrivialOffsetCalculatorILi1EjESD_NS0_6memory15LoadWithoutCastENSE_16StoreWithoutCastEEEviT_T0_T2_T3_T4_T5_
        .type           _ZN2at6native27unrolled_elementwise_kernelIZZZNS0_16atan_kernel_cudaERNS_18TensorIteratorBaseEENKUlvE0_clEvENKUlvE2_clEvEUlN3c108BFloat16EE_St5arrayIPcLm2EELi4E23TrivialOffsetCalculatorILi1EjESD_NS0_6memory15LoadWithoutCastENSE_16StoreWithoutCastEEEviT_T0_T2_T3_T4_T5_,@function
        .size           _ZN2at6native27unrolled_elementwise_kernelIZZZNS0_16atan_kernel_cudaERNS_18TensorIteratorBaseEENKUlvE0_clEvENKUlvE2_clEvEUlN3c108BFloat16EE_St5arrayIPcLm2EELi4E23TrivialOffsetCalculatorILi1EjESD_NS0_6memory15LoadWithoutCastENSE_16StoreWithoutCastEEEviT_T0_T2_T3_T4_T5_,(.L_x_2516 - _ZN2at6native27unrolled_elementwise_kernelIZZZNS0_16atan_kernel_cudaERNS_18TensorIteratorBaseEENKUlvE0_clEvENKUlvE2_clEvEUlN3c108BFloat16EE_St5arrayIPcLm2EELi4E23TrivialOffsetCalculatorILi1EjESD_NS0_6memory15LoadWithoutCastENSE_16StoreWithoutCastEEEviT_T0_T2_T3_T4_T5_)
        .other          _ZN2at6native27unrolled_elementwise_kernelIZZZNS0_16atan_kernel_cudaERNS_18TensorIteratorBaseEENKUlvE0_clEvENKUlvE2_clEvEUlN3c108BFloat16EE_St5arrayIPcLm2EELi4E23TrivialOffsetCalculatorILi1EjESD_NS0_6memory15LoadWithoutCastENSE_16StoreWithoutCastEEEviT_T0_T2_T3_T4_T5_,@"STO_CUDA_ENTRY STV_DEFAULT"
_ZN2at6native27unrolled_elementwise_kernelIZZZNS0_16atan_kernel_cudaERNS_18TensorIteratorBaseEENKUlvE0_clEvENKUlvE2_clEvEUlN3c108BFloat16EE_St5arrayIPcLm2EELi4E23TrivialOffsetCalculatorILi1EjESD_NS0_6memory15LoadWithoutCastENSE_16StoreWithoutCastEEEviT_T0_T2_T3_T4_T5_:
.text._ZN2at6native27unrolled_elementwise_kernelIZZZNS0_16atan_kernel_cudaERNS_18TensorIteratorBaseEENKUlvE0_clEvENKUlvE2_clEvEUlN3c108BFloat16EE_St5arrayIPcLm2EELi4E23TrivialOffsetCalculatorILi1EjESD_NS0_6memory15LoadWithoutCastENSE_16StoreWithoutCastEEEviT_T0_T2_T3_T4_T5_:
[----:B------:R-:W-:Y:S02]  /*0000*/  MOV R1, c[0x0][0x28] ;  /* 0x00000a0000017a02 */ /* 0x000fe40000000f00 */
[----:B------:R-:W0:Y:S01]  /*0010*/  S2R R0, SR_CTAID.X ;  /* 0x0000000000007919 */ /* 0x000e220000002500 */
[----:B------:R-:W-:-:S03]  /*0020*/  IMAD.MOV.U32 R5, RZ, RZ, -0x200 ;  /* 0xfffffe00ff057424 */ /* 0x000fc600078e00ff */
[----:B------:R-:W1:Y:S01]  /*0030*/  S2R R3, SR_TID.X ;  /* 0x0000000000037919 */ /* 0x000e620000002100 */
[----:B------:R-:W-:Y:S01]  /*0040*/  ULDC.64 UR4, c[0x0][0x118] ;  /* 0x0000460000047ab9 */ /* 0x000fe20000000a00 */
[----:B------:R-:W-:Y:S02]  /*0050*/  PRMT R6, RZ, 0x7610, R6 ;  /* 0x00007610ff067816 */ /* 0x000fe40000000006 */
[----:B------:R-:W-:Y:S01]  /*0060*/  PRMT R4, RZ, 0x7610, R4 ;  /* 0x00007610ff047816 */ /* 0x000fe20000000004 */
[----:B0-----:R-:W-:Y:S01]  /*0070*/  IMAD R2, R0, R5, c[0x0][0x160] ;  /* 0x0000580000027624 */ /* 0x001fe200078e0205 */
[----:B------:R-:W-:Y:S02]  /*0080*/  PRMT R16, RZ, 0x7610, R16 ;  /* 0x00007610ff107816 */ /* 0x000fe40000000010 */
[----:B------:R-:W-:Y:S02]  /*0090*/  PRMT R5, RZ, 0x7610, R5 ;  /* 0x00007610ff057816 */ /* 0x000fe40000000005 */
[----:B-1----:R-:W-:-:S02]  /*00a0*/  ISETP.GE.AND P0, PT, R3, R2, PT ;  /* 0x000000020300720c */ /* 0x002fc40003f06270 */
[----:B------:R-:W-:-:S11]  /*00b0*/  MOV R7, R3 ;  /* 0x0000000300077202 */ /* 0x000fd60000000f00 */
[----:B------:R-:W-:Y:S01]  /*00c0*/  @!P0 IMAD R8, R0, 0x200, R7 ;  /* 0x0000020000088824 */ /* 0x000fe200078e0207 */
[----:B------:R-:W-:Y:S01]  /*00d0*/  @!P0 IADD3 R7, R7, 0x80, RZ ;  /* 0x0000008007078810 */ /* 0x000fe20007ffe0ff */
[----:B------:R-:W-:-:S03]  /*00e0*/  @!P0 IMAD.MOV.U32 R9, RZ, RZ, 0x2 ;  /* 0x00000002ff098424 */ /* 0x000fc600078e00ff */
[----:B------:R-:W-:Y:S01]  /*00f0*/  ISETP.GE.AND P1, PT, R7, R2, PT ;  /* 0x000000020700720c */ /* 0x000fe20003f26270 */
[----:B------:R-:W-:-:S05]  /*0100*/  @!P0 IMAD.WIDE.U32 R8, R8, R9, c[0x0][0x170] ;  /* 0x00005c0008088625 */ /* 0x000fca00078e0009 */
[----:B------:R0:W5:Y:S07]  /*0110*/  @!P0 LDG.E.U16 R16, [R8.64] ;  /* 0x0000000408108981 */ /* 0x00016e000c1e1500 */
[----:B------:R-:W-:Y:S02]  /*0120*/  @!P1 LEA R12, R0, R7, 0x9 ;  /* 0x00000007000c9211 */ /* 0x000fe400078e48ff */
[----:B------:R-:W-:Y:S02]  /*0130*/  @!P1 IADD3 R7, R7, 0x80, RZ ;  /* 0x0000008007079810 */ /* 0x000fe40007ffe0ff */
[----:B------:R-:W-:-:S02]  /*0140*/  @!P1 MOV R13, 0x2 ;  /* 0x00000002000d9802 */ /* 0x000fc40000000f00 */
[----:B------:R-:W-:-:S03]  /*0150*/  ISETP.GE.AND P3, PT, R7, R2, PT ;  /* 0x000000020700720c */ /* 0x000fc60003f66270 */
[----:B------:R-:W-:Y:S01]  /*0160*/  @!P1 IMAD.WIDE.U32 R12, R12, R13, c[0x0][0x170] ;  /* 0x00005c000c0c9625 */ /* 0x000fe200078e000d */
[C---:B------:R-:W-:Y:S01]  /*0170*/  IADD3 R17, R3.reuse, 0x100, RZ ;  /* 0x0000010003117810 */ /* 0x040fe20007ffe0ff */
[----:B------:R-:W-:Y:S01]  /*0180*/  BSSY B0, `(.L_x_555) ;  /* 0x0000028000007945 */ /* 0x000fe20003800000 */
[----:B------:R-:W-:Y:S02]  /*0190*/  IADD3 R19, R3, 0x180, RZ ;  /* 0x0000018003137810 */ /* 0x000fe40007ffe0ff */
[----:B------:R0:W5:Y:S05]  /*01a0*/  @!P1 LDG.E.U16 R5, [R12.64] ;  /* 0x000000040c059981 */ /* 0x00016a000c1e1500 */
[----:B------:R-:W-:Y:S01]  /*01b0*/  @!P3 IMAD R14, R0, 0x200, R7 ;  /* 0x00000200000eb824 */ /* 0x000fe200078e0207 */
[----:B------:R-:W-:Y:S01]  /*01c0*/  @!P3 IADD3 R7, R7, 0x80, RZ ;  /* 0x000000800707b810 */ /* 0x000fe20007ffe0ff */
[----:B------:R-:W-:-:S03]  /*01d0*/  @!P3 IMAD.MOV.U32 R15, RZ, RZ, 0x2 ;  /* 0x00000002ff0fb424 */ /* 0x000fc600078e00ff */
[-C--:B------:R-:W-:Y:S01]  /*01e0*/  ISETP.GE.AND P2, PT, R7, R2.reuse, PT ;  /* 0x000000020700720c */ /* 0x080fe20003f46270 */
[----:B------:R-:W-:Y:S01]  /*01f0*/  @!P3 IMAD.WIDE.U32 R14, R14, R15, c[0x0][0x170] ;  /* 0x00005c000e0eb625 */ /* 0x000fe200078e000f */
[-C--:B------:R-:W-:Y:S02]  /*0200*/  ISETP.GE.AND P1, PT, R17, R2.reuse, PT ;  /* 0x000000021100720c */ /* 0x080fe40003f26270 */
[----:B------:R-:W-:Y:S02]  /*0210*/  ISETP.GE.AND P4, PT, R3, R2, PT ;  /* 0x000000020300720c */ /* 0x000fe40003f86270 */
[----:B------:R0:W5:Y:S07]  /*0220*/  @!P3 LDG.E.U16 R6, [R14.64] ;  /* 0x000000040e06b981 */ /* 0x00016e000c1e1500 */
[----:B------:R-:W-:-:S02]  /*0230*/  @!P2 LEA R10, R0, R7, 0x9 ;  /* 0x00000007000aa211 */ /* 0x000fc400078e48ff */
[----:B------:R-:W-:Y:S02]  /*0240*/  @!P2 MOV R11, 0x2 ;  /* 0x00000002000ba802 */ /* 0x000fe40000000f00 */
[----:B------:R-:W-:-:S03]  /*0250*/  IADD3 R7, R3, 0x80, RZ ;  /* 0x0000008003077810 */ /* 0x000fc60007ffe0ff */
[----:B------:R-:W-:Y:S01]  /*0260*/  @!P2 IMAD.WIDE.U32 R10, R10, R11, c[0x0][0x170] ;  /* 0x00005c000a0aa625 */ /* 0x000fe200078e000b */
[----:B------:R-:W-:-:S04]  /*0270*/  ISETP.GE.AND P3, PT, R7, R2, PT ;  /* 0x000000020700720c */ /* 0x000fc80003f66270 */
[----:B------:R0:W5:Y:S01]  /*0280*/  @!P2 LDG.E.U16 R4, [R10.64] ;  /* 0x000000040a04a981 */ /* 0x000162000c1e1500 */
[----:B------:R-:W-:Y:S01]  /*0290*/  ISETP.GE.AND P2, PT, R19, R2, PT ;  /* 0x000000021300720c */ /* 0x000fe20003f46270 */
[----:B------:R-:W-:Y:S07]  /*02a0*/  @P0 BRA `(.L_x_556) ;  /* 0x0000015000000947 */ /* 0x000fee0003800000 */
[----:B0----5:R-:W-:Y:S01]  /*02b0*/  PRMT R13, RZ, 0x5410, R16 ;  /* 0x00005410ff0d7816 */ /* 0x021fe20000000010 */
[----:B------:R-:W-:-:S03]  /*02c0*/  HFMA2.MMA R10, -RZ, RZ, 0.890625, -0.00056934356689453125 ;  /* 0x3b2090aaff0a7435 */ /* 0x000fc600000001ff */
        /* <DEDUP_REMOVED lines=19> */
.L_x_556:
[----:B------:R-:W-:Y:S05]  /*0400*/  BSYNC B0 ;  /* 0x0000000000007941 */ /* 0x000fea0003800000 */
.L_x_555:
[----:B------:R-:W-:Y:S01]  /*0410*/  BSSY B0, `(.L_x_557) ;  /* 0x0000017000007945 */ /* 0x000fe20003800000 */
[----:B------:R-:W-:Y:S05]  /*0420*/  @P3 BRA `(.L_x_558) ;  /* 0x0000015000003947 */ /* 0x000fea0003800000 */
[----:B0----5:R-:W-:Y:S01]  /*0430*/  PRMT R12, RZ, 0x5410, R5 ;  /* 0x00005410ff0c7816 */ /* 0x021fe20000000005 */
[----:B------:R-:W-:-:S03]  /*0440*/  IMAD.MOV.U32 R10, RZ, RZ, 0x3b2090aa ;  /* 0x3b2090aaff0a7424 */ /* 0x000fc600078e00ff */
        /* <DEDUP_REMOVED lines=19> */
.L_x_558:
[----:B------:R-:W-:Y:S05]  /*0580*/  BSYNC B0 ;  /* 0x0000000000007941 */ /* 0x000fea0003800000 */
.L_x_557:
[----:B------:R-:W-:Y:S01]  /*0590*/  BSSY B0, `(.L_x_559) ;  /* 0x0000017000007945 */ /* 0x000fe20003800000 */
[----:B------:R-:W-:Y:S05]  /*05a0*/  @P1 BRA `(.L_x_560) ;  /* 0x0000015000001947 */ /* 0x000fea0003800000 */
[----:B0----5:R-:W-:Y:S01]  /*05b0*/  PRMT R11, RZ, 0x5410, R6 ;  /* 0x00005410ff0b7816 */ /* 0x021fe20000000006 */
[----:B------:R-:W-:-:S03]  /*05c0*/  HFMA2.MMA R10, -RZ, RZ, 0.890625, -0.00056934356689453125 ;  /* 0x3b2090aaff0a7435 */ /* 0x000fc600000001ff */
        /* <DEDUP_REMOVED lines=19> */
.L_x_560:
[----:B------:R-:W-:Y:S05]  /*0700*/  BSYNC B0 ;  /* 0x0000000000007941 */ /* 0x000fea0003800000 */
.L_x_559:
[----:B------:R-:W-:Y:S01]  /*0710*/  BSSY B0, `(.L_x_561) ;  /* 0x0000017000007945 */ /* 0x000fe20003800000 */
[----:B------:R-:W-:Y:S05]  /*0720*/  @P2 BRA `(.L_x_562) ;  /* 0x0000015000002947 */ /* 0x000fea0003800000 */
[----:B0----5:R-:W-:Y:S02]  /*0730*/  PRMT R11, RZ, 0x5410, R4 ;  /* 0x00005410ff0b7816 */ /* 0x021fe40000000004 */
[----:B------:R-:W-:Y:S02]  /*0740*/  MOV R10, 0x3b2090aa ;  /* 0x3b2090aa000a7802 */ /* 0x000fe40000000f00 */
        /* <DEDUP_REMOVED lines=19> */
.L_x_562:
[----:B------:R-:W-:Y:S05]  /*0880*/  BSYNC B0 ;  /* 0x0000000000007941 */ /* 0x000fea0003800000 */
.L_x_561:
[----:B------:R-:W-:Y:S01]  /*0890*/  BSSY B0, `(.L_x_563) ;  /* 0x0000019000007945 */ /* 0x000fe20003800000 */
[----:B------:R-:W-:Y:S01]  /*08a0*/  BSSY B1, `(.L_x_564) ;  /* 0x0000011000017945 */ /* 0x000fe20003800000 */
[----:B------:R-:W-:Y:S05]  /*08b0*/  @P4 BRA `(.L_x_565) ;  /* 0x000000f000004947 */ /* 0x000fea0003800000 */
[----:B-----5:R-:W-:Y:S01]  /*08c0*/  HFMA2.MMA R4, -RZ, RZ, 0, 1.1920928955078125e-07 ;  /* 0x00000002ff047435 */ /* 0x020fe200000001ff */
[----:B0-----:R-:W-:Y:S01]  /*08d0*/  IMAD R9, R0, 0x200, R3 ;  /* 0x0000020000097824 */ /* 0x001fe200078e0203 */
[----:B------:R-:W-:Y:S02]  /*08e0*/  PRMT R11, R8, 0x7610, R11 ;  /* 0x00007610080b7816 */ /* 0x000fe4000000000b */
[----:B------:R-:W-:-:S04]  /*08f0*/  MOV R3, R7 ;  /* 0x0000000700037202 */ /* 0x000fc80000000f00 */
[----:B------:R-:W-:Y:S02]  /*0900*/  ISETP.GE.AND P0, PT, R3, R2, PT ;  /* 0x000000020300720c */ /* 0x000fe40003f06270 */
[----:B------:R-:W-:-:S05]  /*0910*/  IMAD.WIDE.U32 R8, R9, R4, c[0x0][0x168] ;  /* 0x00005a0009087625 */ /* 0x000fca00078e0004 */
[----:B------:R0:W-:Y:S06]  /*0920*/  STG.E.U16 [R8.64], R11 ;  /* 0x0000000b08007986 */ /* 0x0001ec000c101504 */
[----:B------:R-:W-:Y:S01]  /*0930*/  @P0 BREAK B1 ;  /* 0x0000000000010942 */ /* 0x000fe20003800000 */
[----:B------:R-:W-:Y:S05]  /*0940*/  @P0 BRA `(.L_x_566) ;  /* 0x000000d000000947 */ /* 0x000fea0003800000 */
[----:B------:R-:W-:Y:S01]  /*0950*/  MOV R7, 0x2 ;  /* 0x0000000200077802 */ /* 0x000fe20000000f00 */
[----:B------:R-:W-:Y:S01]  /*0960*/  IMAD R4, R0, 0x200, R3 ;  /* 0x0000020000047824 */ /* 0x000fe200078e0203 */
[----:B0-----:R-:W-:Y:S02]  /*0970*/  PRMT R8, R5, 0x7610, R8 ;  /* 0x0000761005087816 */ /* 0x001fe40000000008 */
[----:B------:R-:W-:Y:S01]  /*0980*/  IADD3 R3, R3, 0x80, RZ ;  /* 0x0000008003037810 */ /* 0x000fe20007ffe0ff */
[----:B------:R-:W-:-:S05]  /*0990*/  IMAD.WIDE.U32 R4, R4, R7, c[0x0][0x168] ;  /* 0x00005a0004047625 */ /* 0x000fca00078e0007 */
[----:B------:R0:W-:Y:S02]  /*09a0*/  STG.E.U16 [R4.64], R8 ;  /* 0x0000000804007986 */ /* 0x0001e4000c101504 */
.L_x_565:
[----:B------:R-:W-:Y:S05]  /*09b0*/  BSYNC B1 ;  /* 0x0000000000017941 */ /* 0x000fea0003800000 */
.L_x_564:
[----:B------:R-:W-:-:S13]  /*09c0*/  ISETP.GE.AND P0, PT, R3, R2, PT ;  /* 0x000000020300720c */ /* 0x000fda0003f06270 */
[----:B0----5:R-:W-:Y:S01]  /*09d0*/  @!P0 LEA R4, R0, R3, 0x9 ;  /* 0x0000000300048211 */ /* 0x021fe200078e48ff */
[----:B------:R-:W-:Y:S01]  /*09e0*/  @!P0 IMAD.MOV.U32 R5, RZ, RZ, 0x2 ;  /* 0x00000002ff058424 */ /* 0x000fe200078e00ff */
[----:B------:R-:W-:-:S03]  /*09f0*/  @!P0 IADD3 R3, R3, 0x80, RZ ;  /* 0x0000008003038810 */ /* 0x000fc60007ffe0ff */
[----:B------:R-:W-:-:S05]  /*0a00*/  @!P0 IMAD.WIDE.U32 R4, R4, R5, c[0x0][0x168] ;  /* 0x00005a0004048625 */ /* 0x000fca00078e0005 */
[----:B------:R0:W-:Y:S02]  /*0a10*/  @!P0 STG.E.U16 [R4.64], R6 ;  /* 0x0000000604008986 */ /* 0x0001e4000c101504 */
.L_x_566:
[----:B------:R-:W-:Y:S05]  /*0a20*/  BSYNC B0 ;  /* 0x0000000000007941 */ /* 0x000fea0003800000 */
.L_x_563:
[----:B------:R-:W-:Y:S01]  /*0a30*/  WARPSYNC 0xffffffff ;  /* 0xffffffff00007948 */ /* 0x000fe20003800000 */
[----:B------:R-:W-:-:S13]  /*0a40*/  ISETP.GE.AND P0, PT, R3, R2, PT ;  /* 0x000000020300720c */ /* 0x000fda0003f06270 */
[----:B------:R-:W-:Y:S05]  /*0a50*/  @P0 EXIT ;  /* 0x000000000000094d */ /* 0x000fea0003800000 */
[----:B------:R-:W-:Y:S01]  /*0a60*/  HFMA2.MMA R2, -RZ, RZ, 0, 1.1920928955078125e-07 ;  /* 0x00000002ff027435 */ /* 0x000fe200000001ff */
[----:B------:R-:W-:-:S09]  /*0a70*/  LEA R3, R0, R3, 0x9 ;  /* 0x0000000300037211 */ /* 0x000fd200078e48ff */
[----:B------:R-:W-:-:S05]  /*0a80*/  IMAD.WIDE.U32 R2, R3, R2, c[0x0][0x168] ;  /* 0x00005a0003027625 */ /* 0x000fca00078e0002 */
[----:B------:R-:W-:Y:S01]  /*0a90*/  STG.E.U16 [R2.64], R10 ;  /* 0x0000000a02007986 */ /* 0x000fe2000c101504 */
[----:B------:R-:W-:Y:S05]  /*0aa0*/  EXIT ;  /* 0x000000000000794d */ /* 0x000fea0003800000 */
.L_x_567:
        /* <DEDUP_REMOVED lines=13> */
.L_x_2516:


//--------------------- .text._ZN2at6native29vectorized_elementwise_kernelILi2EZZZNS0_16atan_kernel_cudaERNS_18TensorIteratorBaseEENKUlvE0_clEvENKUlvE2_clEvEUlN3c108BFloat16EE_St5arrayIPcLm2EEEEviT0_T1_ --------------------------
	.section	.text._ZN2at6native29vectorized_elementwise_kernelILi2EZZZNS0_16atan_kernel_cudaERNS_18TensorIteratorBaseEENKUlvE0_clEvENKUlvE2_clEvEUlN3c108BFloat16EE_St5arrayIPcLm2EEEEviT0_T1_,"ax",@progbits
	.sectioninfo	@"SHI_REGISTERS=28"
	.align	128
        .global         _ZN2at6native29vectorized_elementwise_kernelILi2EZZZNS0_16atan_kernel_cudaERNS_18TensorIteratorBaseEENKUlvE0_clEvENKUlvE2_clEvEUlN3c108BFloat16EE_St5arrayIPcLm2EEEEviT0_T1_
        .type           _ZN2at6native29vectorized_elementwise_kernelILi2EZZZNS0_16atan_kernel_cudaERNS_18TensorIteratorBaseEENKUlvE0_clEvENKUlvE2_clEvEUlN3c108BFloat16EE_St5arrayIPcLm2EEEEviT0_T1_,@function
        .size           _ZN2at6native29vectorized_elementwise_kernelILi2EZZZNS0_16atan_kernel_cudaERNS_18TensorIteratorBaseEENKUlvE0_clEvENKUlvE2_clEvEUlN3c108BFloat16EE_St5arrayIPcLm2EEEEviT0_T1_,(.L_x_2517 - _ZN2at6native29vectorized_elementwise_kernelILi2EZZZNS0_16atan_kernel_cudaERNS_18TensorIteratorBaseEENKUlvE0_clEvENKUlvE2_clEvEUlN3c108BFloat16EE_St5arrayIPcLm2EEEEviT0_T1_)
        .other          _ZN2at6native29vectorized_elementwise_kernelILi2EZZZNS0_16atan_kernel_cudaERNS_18TensorIteratorBaseEENKUlvE0_clEvENKUlvE2_clEvEUlN3c108BFloat16EE_St5arrayIPcLm2EEEEviT0_T1_,@"STO_CUDA_ENTRY STV_DEFAULT"
_ZN2at6native29vectorized_elementwise_kernelILi2EZZZNS0_16atan_kernel_cudaERNS_18TensorIteratorBaseEENKUlvE0_clEvENKUlvE2_clEvEUlN3c108BFloat16EE_St5arrayIPcLm2EEEEviT0_T1_:
.text._ZN2at6native29vectorized_elementwise_kernelILi2EZZZNS0_16atan_kernel_cudaERNS_18TensorIteratorBaseEENKUlvE0_clEvENKUlvE2_clEvEUlN3c108BFloat16EE_St5arrayIPcLm2EEEEviT0_T1_:
[----:B------:R-:W-:Y:S02]  /*0000*/  MOV R1, c[0x0][0x28] ;  /* 0x00000a0000017a02 */ /* 0x000fe40000000f00 */
[----:B------:R-:W0:Y:S01]  /*0010*/  S2R R0, SR_CTAID.X ;  /* 0x0000000000007919 */ /* 0x000e220000002500 */
[----:B------:R-:W-:Y:S01]  /*0020*/  ULDC.64 UR4, c[0x0][0x118] ;  /* 0x0000460000047ab9 */ /* 0x000fe20000000a00 */
[----:B0-----:R-:W-:-:S04]  /*0030*/  SHF.L.U32 R0, R0, 0xa, RZ ;  /* 0x0000000a00007819 */ /* 0x001fc800000006ff */
[----:B------:R-:W-:-:S04]  /*0040*/  IADD3 R11, -R0, c[0x0][0x160], RZ ;  /* 0x00005800000b7a10 */ /* 0x000fc80007ffe1ff */
[----:B------:R-:W-:-:S13]  /*0050*/  ISETP.GE.U32.AND P0, PT, R11, 0x400, PT ;  /* 0x000004000b00780c */ /* 0x000fda0003f06070 */
[----:B------:R-:W-:Y:S05]  /*0060*/  @!P0 BRA `(.L_x_568) ;  /* 0x00000ac000008947 */ /* 0x000fea0003800000 */
[----:B------:R-:W0:Y:S01]  /*0070*/  S2R R2, SR_TID.X ;  /* 0x0000000000027919 */ /* 0x000e220000002100 */
[----:B------:R-:W-:-:S10]  /*0080*/  HFMA2.MMA R15, -RZ, RZ, 0, 1.1920928955078125e-07 ;  /* 0x00000002ff0f7435 */ /* 0x000fd400000001ff */
[----:B------:R-:W-:-:S06]  /*0090*/  IMAD.WIDE R4, R0, R15, c[0x0][0x170] ;  /* 0x00005c0000047625 */ /* 0x000fcc00078e020f */
[----:B0-----:R-:W-:-:S05]  /*00a0*/  IMAD.WIDE.U32 R4, R2, 0x4, R4 ;  /* 0x0000000402047825 */ /* 0x001fca00078e0004 */
[----:B------:R-:W2:Y:S04]  /*00b0*/  LDG.E R3, [R4.64] ;  /* 0x0000000404037981 */ /* 0x000ea8000c1e1900 */
[----:B------:R0:W3:Y:S04]  /*00c0*/  LDG.E R7, [R4.64+0x200] ;  /* 0x0002000404077981 */ /* 0x0000e8000c1e1900 */
[----:B------:R0:W4:Y:S04]  /*00d0*/  LDG.E R12, [R4.64+0x400] ;  /* 0x00040004040c7981 */ /* 0x000128000c1e1900 */
[----:B------:R0:W5:Y:S01]  /*00e0*/  LDG.E R11, [R4.64+0x600] ;  /* 0x00060004040b7981 */ /* 0x000162000c1e1900 */
[----:B------:R-:W-:-:S02]  /*00f0*/  MOV R8, 0x3b2090aa ;  /* 0x3b2090aa00087802 */ /* 0x000fc40000000f00 */
[--C-:B--2---:R-:W-:Y:S02]  /*0100*/  PRMT R10, RZ, 0x5410, R3.reuse ;  /* 0x00005410ff0a7816 */ /* 0x104fe40000000003 */
[----:B0-----:R-:W-:Y:S02]  /*0110*/  PRMT R5, RZ, 0x7610, R3 ;  /* 0x00007610ff057816 */ /* 0x001fe40000000003 */
[C---:B------:R-:W-:Y:S01]  /*0120*/  FSETP.GT.FTZ.AND P3, PT, |R10|.reuse, 1, PT ;  /* 0x3f8000000a00780b */ /* 0x040fe20003f74200 */
[C---:B------:R-:W-:Y:S01]  /*0130*/  FADD.FTZ R16, |R10|.reuse, -RZ ;  /* 0x800000ff0a107221 */ /* 0x040fe20000010200 */
[C---:B------:R-:W-:Y:S01]  /*0140*/  FSETP.GT.FTZ.AND P0, PT, |R5|.reuse, 1, PT ;  /* 0x3f8000000500780b */ /* 0x040fe20003f14200 */
[----:B------:R-:W-:Y:S01]  /*0150*/  FADD.FTZ R13, |R5|, -RZ ;  /* 0x800000ff050d7221 */ /* 0x000fe20000010200 */
[----:B---3--:R-:W-:Y:S02]  /*0160*/  PRMT R9, RZ, 0x5410, R7 ;  /* 0x00005410ff097816 */ /* 0x008fe40000000007 */
[----:B------:R-:W-:-:S02]  /*0170*/  FSETP.GTU.FTZ.AND P4, PT, |R10|, +INF , PT ;  /* 0x7f8000000a00780b */ /* 0x000fc40003f9c200 */
[----:B------:R-:W-:-:S05]  /*0180*/  FSETP.GT.FTZ.AND P1, PT, |R9|, 1, PT ;  /* 0x3f8000000900780b */ /* 0x000fca0003f34200 */
[----:B------:R-:W0:Y:S08]  /*0190*/  @P3 MUFU.RCP R16, R16 ;  /* 0x0000001000103308 */ /* 0x000e300000001000 */
[----:B------:R-:W1:Y:S01]  /*01a0*/  @P0 MUFU.RCP R13, R13 ;  /* 0x0000000d000d0308 */ /* 0x000e620000001000 */
[----:B0-----:R-:W-:-:S04]  /*01b0*/  FMUL.FTZ R17, R16, R16 ;  /* 0x0000001010117220 */ /* 0x001fc80000410000 */
[----:B------:R-:W-:-:S04]  /*01c0*/  FFMA.FTZ R4, R17, R8, -0.014396979473531246185 ;  /* 0xbc6be14f11047423 */ /* 0x000fc80000010008 */
[----:B------:R-:W-:Y:S02]  /*01d0*/  FFMA.FTZ R4, R17, R4, 0.039849750697612762451 ;  /* 0x3d23397e11047423 */ /* 0x000fe40000010004 */
[----:B-1----:R-:W-:Y:S02]  /*01e0*/  FMUL.FTZ R3, R13, R13 ;  /* 0x0000000d0d037220 */ /* 0x002fe40000410000 */
[----:B------:R-:W-:Y:S01]  /*01f0*/  FFMA.FTZ R6, R17, R4, -0.072529748082160949707 ;  /* 0xbd948a7a11067423 */ /* 0x000fe20000010004 */
[----:B------:R-:W-:Y:S01]  /*0200*/  PRMT R4, RZ, 0x7610, R7 ;  /* 0x00007610ff047816 */ /* 0x000fe20000000007 */
[----:B------:R-:W-:-:S03]  /*0210*/  FFMA.FTZ R14, R3, R8, -0.014396979473531246185 ;  /* 0xbc6be14f030e7423 */ /* 0x000fc60000010008 */
[C---:B------:R-:W-:Y:S01]  /*0220*/  FSETP.GT.FTZ.AND P2, PT, |R4|.reuse, 1, PT ;  /* 0x3f8000000400780b */ /* 0x040fe20003f54200 */
[----:B------:R-:W-:Y:S02]  /*0230*/  FFMA.FTZ R18, R3, R14, 0.039849750697612762451 ;  /* 0x3d23397e03127423 */ /* 0x000fe4000001000e */
[----:B------:R-:W-:Y:S02]  /*0240*/  FFMA.FTZ R14, R17, R6, 0.10518480092287063599 ;  /* 0x3dd76b21110e7423 */ /* 0x000fe40000010006 */
[----:B------:R-:W-:Y:S02]  /*0250*/  FADD.FTZ R6, |R9|, -RZ ;  /* 0x800000ff09067221 */ /* 0x000fe40000010200 */
[----:B------:R-:W-:Y:S02]  /*0260*/  FADD.FTZ R7, |R4|, -RZ ;  /* 0x800000ff04077221 */ /* 0x000fe40000010200 */
[----:B------:R-:W-:Y:S02]  /*0270*/  FFMA.FTZ R18, R3, R18, -0.072529748082160949707 ;  /* 0xbd948a7a03127423 */ /* 0x000fe40000010012 */
[----:B------:R-:W-:Y:S01]  /*0280*/  FFMA.FTZ R14, R17, R14, -0.14171802997589111328 ;  /* 0xbe111e88110e7423 */ /* 0x000fe2000001000e */
[----:B------:R-:W0:Y:S01]  /*0290*/  @P1 MUFU.RCP R6, R6 ;  /* 0x0000000600061308 */ /* 0x000e220000001000 */
[----:B------:R-:W-:-:S02]  /*02a0*/  FFMA.FTZ R18, R3, R18, 0.10518480092287063599 ;  /* 0x3dd76b2103127423 */ /* 0x000fc40000010012 */
[----:B------:R-:W-:Y:S02]  /*02b0*/  FFMA.FTZ R14, R17, R14, 0.19988775253295898438 ;  /* 0x3e4caf60110e7423 */ /* 0x000fe4000001000e */
[----:B------:R-:W-:Y:S02]  /*02c0*/  FFMA.FTZ R18, R3, R18, -0.14171802997589111328 ;  /* 0xbe111e8803127423 */ /* 0x000fe40000010012 */
[----:B------:R-:W-:Y:S01]  /*02d0*/  FFMA.FTZ R14, R17, R14, -0.33332940936088562012 ;  /* 0xbeaaaa27110e7423 */ /* 0x000fe2000001000e */
[----:B------:R-:W1:Y:S01]  /*02e0*/  @P2 MUFU.RCP R7, R7 ;  /* 0x0000000700072308 */ /* 0x000e620000001000 */
[----:B------:R-:W-:Y:S02]  /*02f0*/  FFMA.FTZ R18, R3, R18, 0.19988775253295898438 ;  /* 0x3e4caf6003127423 */ /* 0x000fe40000010012 */
[----:B------:R-:W-:Y:S02]  /*0300*/  FMUL.FTZ R17, R17, R14 ;  /* 0x0000000e11117220 */ /* 0x000fe40000410000 */
[----:B------:R-:W-:Y:S01]  /*0310*/  IMAD.WIDE.U32 R14, R0, R15, c[0x0][0x168] ;  /* 0x00005a00000e7625 */ /* 0x000fe200078e000f */
[----:B------:R-:W-:-:S03]  /*0320*/  @P3 MOV R0, 0x3fd774eb ;  /* 0x3fd774eb00003802 */ /* 0x000fc60000000f00 */
[C---:B------:R-:W-:Y:S02]  /*0330*/  FFMA.FTZ R18, R3.reuse, R18, -0.33332940936088562012 ;  /* 0xbeaaaa2703127423 */ /* 0x040fe40000010012 */
[----:B------:R-:W-:Y:S02]  /*0340*/  FFMA.FTZ R21, R16, R17, R16 ;  /* 0x0000001110157223 */ /* 0x000fe40000010010 */
[----:B0-----:R-:W-:Y:S02]  /*0350*/  FMUL.FTZ R17, R6, R6 ;  /* 0x0000000606117220 */ /* 0x001fe40000410000 */
[----:B------:R-:W-:Y:S02]  /*0360*/  FMUL.FTZ R18, R3, R18 ;  /* 0x0000001203127220 */ /* 0x000fe40000410000 */
[----:B------:R-:W-:-:S04]  /*0370*/  IMAD.WIDE R2, R2, 0x4, R14 ;  /* 0x0000000402027825 */ /* 0x000fc800078e020e */
[----:B-1----:R-:W-:Y:S02]  /*0380*/  FMUL.FTZ R19, R7, R7 ;  /* 0x0000000707137220 */ /* 0x002fe40000410000 */
[----:B------:R-:W-:Y:S02]  /*0390*/  FFMA.FTZ R14, R17, R8, -0.014396979473531246185 ;  /* 0xbc6be14f110e7423 */ /* 0x000fe40000010008 */
[----:B------:R-:W-:Y:S01]  /*03a0*/  FFMA.FTZ R16, R13, R18, R13 ;  /* 0x000000120d107223 */ /* 0x000fe2000001000d */
[----:B----4-:R-:W-:Y:S01]  /*03b0*/  PRMT R13, RZ, 0x7610, R12 ;  /* 0x00007610ff0d7816 */ /* 0x010fe2000000000c */
[----:B------:R-:W-:Y:S02]  /*03c0*/  FFMA.FTZ R18, R19, R8, -0.014396979473531246185 ;  /* 0xbc6be14f13127423 */ /* 0x000fe40000010008 */
[----:B------:R-:W-:Y:S01]  /*03d0*/  FFMA.FTZ R14, R17, R14, 0.039849750697612762451 ;  /* 0x3d23397e110e7423 */ /* 0x000fe2000001000e */
[----:B------:R-:W-:Y:S01]  /*03e0*/  FSETP.GT.FTZ.AND P6, PT, |R13|, 1, PT ;  /* 0x3f8000000d00780b */ /* 0x000fe20003fd4200 */
[----:B------:R-:W-:-:S02]  /*03f0*/  FFMA.FTZ R20, R19, R18, 0.039849750697612762451 ;  /* 0x3d23397e13147423 */ /* 0x000fc40000010012 */
[----:B------:R-:W-:Y:S02]  /*0400*/  FFMA.FTZ R18, R17, R14, -0.072529748082160949707 ;  /* 0xbd948a7a11127423 */ /* 0x000fe4000001000e */
[----:B------:R-:W-:Y:S02]  /*0410*/  FFMA.FTZ R20, R19, R20, -0.072529748082160949707 ;  /* 0xbd948a7a13147423 */ /* 0x000fe40000010014 */
[----:B------:R-:W-:Y:S02]  /*0420*/  FFMA.FTZ R18, R17, R18, 0.10518480092287063599 ;  /* 0x3dd76b2111127423 */ /* 0x000fe40000010012 */
[----:B------:R-:W-:Y:S02]  /*0430*/  FFMA.FTZ R20, R19, R20, 0.10518480092287063599 ;  /* 0x3dd76b2113147423 */ /* 0x000fe40000010014 */
[----:B------:R-:W-:Y:S01]  /*0440*/  @P3 FFMA.FTZ R21, R0, 0.93318945169448852539, -R21 ;  /* 0x3f6ee58100153823 */ /* 0x000fe20000010815 */
[----:B------:R-:W-:Y:S01]  /*0450*/  PRMT R0, RZ, 0x5410, R12 ;  /* 0x00005410ff007816 */ /* 0x000fe2000000000c */
[----:B------:R-:W-:Y:S01]  /*0460*/  FFMA.FTZ R18, R17, R18, -0.14171802997589111328 ;  /* 0xbe111e8811127423 */ /* 0x000fe20000010012 */
[--C-:B-----5:R-:W-:Y:S01]  /*0470*/  PRMT R12, RZ, 0x5410, R11.reuse ;  /* 0x00005410ff0c7816 */ /* 0x120fe2000000000b */
[----:B------:R-:W-:Y:S01]  /*0480*/  FFMA.FTZ R20, R19, R20, -0.14171802997589111328 ;  /* 0xbe111e8813147423 */ /* 0x000fe20000010014 */
[----:B------:R-:W-:Y:S01]  /*0490*/  LOP3.LUT R10, R21, 0x80000000, R10, 0xb8, !PT ;  /* 0x80000000150a7812 */ /* 0x000fe200078eb80a */
[----:B------:R-:W-:Y:S01]  /*04a0*/  FFMA.FTZ R18, R17, R18, 0.19988775253295898438 ;  /* 0x3e4caf6011127423 */ /* 0x000fe20000010012 */
[----:B------:R-:W-:Y:S01]  /*04b0*/  PRMT R11, RZ, 0x7610, R11 ;  /* 0x00007610ff0b7816 */ /* 0x000fe2000000000b */
[----:B------:R-:W-:Y:S01]  /*04c0*/  FFMA.FTZ R22, R19, R20, 0.19988775253295898438 ;  /* 0x3e4caf6013167423 */ /* 0x000fe20000010014 */
[----:B------:R-:W-:Y:S01]  /*04d0*/  FSETP.GT.FTZ.AND P3, PT, |R0|, 1, PT ;  /* 0x3f8000000000780b */ /* 0x000fe20003f74200 */
[C---:B------:R-:W-:Y:S01]  /*04e0*/  FFMA.FTZ R20, R17.reuse, R18, -0.33332940936088562012 ;  /* 0xbeaaaa2711147423 */ /* 0x040fe20000010012 */
[----:B------:R-:W-:Y:S01]  /*04f0*/  FSEL R10, R10, R21, !P4 ;  /* 0x000000150a0a7208 */ /* 0x000fe20006000000 */
[----:B------:R-:W-:Y:S01]  /*0500*/  FADD.FTZ R14, |R0|, -RZ ;  /* 0x800000ff000e7221 */ /* 0x000fe20000010200 */
[C---:B------:R-:W-:Y:S01]  /*0510*/  FSETP.GT.FTZ.AND P5, PT, |R12|.reuse, 1, PT ;  /* 0x3f8000000c00780b */ /* 0x040fe20003fb4200 */
[----:B------:R-:W-:Y:S01]  /*0520*/  FMUL.FTZ R17, R17, R20 ;  /* 0x0000001411117220 */ /* 0x000fe20000410000 */
[----:B------:R-:W-:Y:S01]  /*0530*/  FSETP.GT.FTZ.AND P4, PT, |R11|, 1, PT ;  /* 0x3f8000000b00780b */ /* 0x000fe20003f94200 */
[----:B------:R-:W-:Y:S01]  /*0540*/  FADD.FTZ R15, |R13|, -RZ ;  /* 0x800000ff0d0f7221 */ /* 0x000fe20000010200 */
[----:B------:R-:W-:Y:S01]  /*0550*/  @P0 MOV R21, 0x3fd774eb ;  /* 0x3fd774eb00150802 */ /* 0x000fe20000000f00 */
[----:B------:R-:W-:-:S02]  /*0560*/  FADD.FTZ R18, |R12|, -RZ ;  /* 0x800000ff0c127221 */ /* 0x000fc40000010200 */
[----:B------:R-:W-:Y:S02]  /*0570*/  FFMA.FTZ R22, R19, R22, -0.33332940936088562012 ;  /* 0xbeaaaa2713167423 */ /* 0x000fe40000010016 */
[----:B------:R-:W-:Y:S01]  /*0580*/  FFMA.FTZ R20, R6, R17, R6 ;  /* 0x0000001106147223 */ /* 0x000fe20000010006 */
[----:B------:R-:W0:Y:S01]  /*0590*/  @P3 MUFU.RCP R14, R14 ;  /* 0x0000000e000e3308 */ /* 0x000e220000001000 */
[----:B------:R-:W-:Y:S02]  /*05a0*/  FADD.FTZ R6, |R11|, -RZ ;  /* 0x800000ff0b067221 */ /* 0x000fe40000010200 */
[----:B------:R-:W-:Y:S01]  /*05b0*/  FMUL.FTZ R22, R19, R22 ;  /* 0x0000001613167220 */ /* 0x000fe20000410000 */
[----:B------:R-:W-:Y:S01]  /*05c0*/  @P1 MOV R19, 0x3fd774eb ;  /* 0x3fd774eb00131802 */ /* 0x000fe20000000f00 */
[----:B------:R-:W-:Y:S01]  /*05d0*/  @P0 FFMA.FTZ R16, R21, 0.93318945169448852539, -R16 ;  /* 0x3f6ee58115100823 */ /* 0x000fe20000010810 */
[----:B------:R-:W-:Y:S01]  /*05e0*/  FSETP.GTU.FTZ.AND P0, PT, |R5|, +INF , PT ;  /* 0x7f8000000500780b */ /* 0x000fe20003f1c200 */
[----:B------:R-:W-:Y:S01]  /*05f0*/  FFMA.FTZ R7, R7, R22, R7 ;  /* 0x0000001607077223 */ /* 0x000fe20000010007 */
[----:B------:R-:W1:Y:S01]  /*0600*/  @P6 MUFU.RCP R15, R15 ;  /* 0x0000000f000f6308 */ /* 0x000e620000001000 */
[----:B------:R-:W-:Y:S01]  /*0610*/  @P2 MOV R22, 0x3fd774eb ;  /* 0x3fd774eb00162802 */ /* 0x000fe20000000f00 */
[----:B------:R-:W-:Y:S01]  /*0620*/  @P1 FFMA.FTZ R20, R19, 0.93318945169448852539, -R20 ;  /* 0x3f6ee58113141823 */ /* 0x000fe20000010814 */
[----:B------:R-:W-:-:S02]  /*0630*/  LOP3.LUT R5, R16, 0x80000000, R5, 0xb8, !PT ;  /* 0x8000000010057812 */ /* 0x000fc400078eb805 */
[----:B------:R-:W-:Y:S01]  /*0640*/  FSETP.GTU.FTZ.AND P1, PT, |R9|, +INF , PT ;  /* 0x7f8000000900780b */ /* 0x000fe20003f3c200 */
[----:B------:R-:W-:Y:S01]  /*0650*/  @P2 FFMA.FTZ R7, R22, 0.93318945169448852539, -R7 ;  /* 0x3f6ee58116072823 */ /* 0x000fe20000010807 */
[----:B------:R-:W-:Y:S01]  /*0660*/  LOP3.LUT R9, R20, 0x80000000, R9, 0xb8, !PT ;  /* 0x8000000014097812 */ /* 0x000fe200078eb809 */
[----:B------:R-:W2:Y:S01]  /*0670*/  @P5 MUFU.RCP R18, R18 ;  /* 0x0000001200125308 */ /* 0x000ea20000001000 */
[----:B------:R-:W-:Y:S01]  /*0680*/  FSEL R5, R5, R16, !P0 ;  /* 0x0000001005057208 */ /* 0x000fe20004000000 */
[----:B0-----:R-:W-:Y:S01]  /*0690*/  FMUL.FTZ R19, R14, R14 ;  /* 0x0000000e0e137220 */ /* 0x001fe20000410000 */
[----:B------:R-:W-:Y:S02]  /*06a0*/  FSETP.GTU.FTZ.AND P0, PT, |R4|, +INF , PT ;  /* 0x7f8000000400780b */ /* 0x000fe40003f1c200 */
[----:B------:R-:W-:Y:S02]  /*06b0*/  LOP3.LUT R16, R7, 0x80000000, R4, 0xb8, !PT ;  /* 0x8000000007107812 */ /* 0x000fe400078eb804 */
[----:B------:R-:W-:Y:S01]  /*06c0*/  FSEL R4, R9, R20, !P1 ;  /* 0x0000001409047208 */ /* 0x000fe20004800000 */
[----:B------:R-:W0:Y:S01]  /*06d0*/  @P4 MUFU.RCP R6, R6 ;  /* 0x0000000600064308 */ /* 0x000e220000001000 */
[----:B-1----:R-:W-:Y:S01]  /*06e0*/  FMUL.FTZ R9, R15, R15 ;  /* 0x0000000f0f097220 */ /* 0x002fe20000410000 */
[----:B------:R-:W-:Y:S01]  /*06f0*/  FSEL R7, R16, R7, !P0 ;  /* 0x0000000710077208 */ /* 0x000fe20004000000 */
[-C--:B------:R-:W-:Y:S01]  /*0700*/  FFMA.FTZ R16, R19, R8.reuse, -0.014396979473531246185 ;  /* 0xbc6be14f13107423 */ /* 0x080fe20000010008 */
[----:B------:R-:W-:Y:S01]  /*0710*/  FSETP.GTU.FTZ.AND P0, PT, |R0|, +INF , PT ;  /* 0x7f8000000000780b */ /* 0x000fe20003f1c200 */
[----:B------:R-:W-:Y:S01]  /*0720*/  FFMA.FTZ R20, R9, R8, -0.014396979473531246185 ;  /* 0xbc6be14f09147423 */ /* 0x000fe20000010008 */
[----:B------:R-:W-:Y:S01]  /*0730*/  FSETP.GTU.FTZ.AND P1, PT, |R13|, +INF , PT ;  /* 0x7f8000000d00780b */ /* 0x000fe20003f3c200 */
[----:B------:R-:W-:Y:S01]  /*0740*/  FFMA.FTZ R16, R19, R16, 0.039849750697612762451 ;  /* 0x3d23397e13107423 */ /* 0x000fe20000010010 */
[----:B------:R-:W-:Y:S01]  /*0750*/  FSETP.GTU.FTZ.AND P2, PT, |R12|, +INF , PT ;  /* 0x7f8000000c00780b */ /* 0x000fe20003f5c200 */
[----:B--2---:R-:W-:Y:S01]  /*0760*/  FMUL.FTZ R21, R18, R18 ;  /* 0x0000001212157220 */ /* 0x004fe20000410000 */
[----:B------:R-:W-:Y:S01]  /*0770*/  F2FP.BF16.PACK_AB R5, R5, R10 ;  /* 0x0000000a0505723e */ /* 0x000fe200000010ff */
[----:B------:R-:W-:Y:S01]  /*0780*/  FFMA.FTZ R20, R9, R20, 0.039849750697612762451 ;  /* 0x3d23397e09147423 */ /* 0x000fe20000010014 */
[----:B------:R-:W-:Y:S01]  /*0790*/  F2FP.BF16.PACK_AB R7, R7, R4 ;  /* 0x000000040707723e */ /* 0x000fe200000010ff */
[----:B------:R-:W-:-:S02]  /*07a0*/  FFMA.FTZ R22, R21, R8, -0.014396979473531246185 ;  /* 0xbc6be14f15167423 */ /* 0x000fc40000010008 */
[----:B------:R-:W-:Y:S01]  /*07b0*/  FFMA.FTZ R16, R19, R16, -0.072529748082160949707 ;  /* 0xbd948a7a13107423 */ /* 0x000fe20000010010 */
[----:B------:R-:W-:Y:S01]  /*07c0*/  STG.E [R2.64], R5 ;  /* 0x0000000502007986 */ /* 0x000fe2000c101904 */
[----:B0-----:R-:W-:Y:S02]  /*07d0*/  FMUL.FTZ R17, R6, R6 ;  /* 0x0000000606117220 */ /* 0x001fe40000410000 */
[----:B------:R-:W-:Y:S01]  /*07e0*/  FFMA.FTZ R22, R21, R22, 0.039849750697612762451 ;  /* 0x3d23397e15167423 */ /* 0x000fe20000010016 */
[----:B------:R-:W-:Y:S01]  /*07f0*/  STG.E [R2.64+0x200], R7 ;  /* 0x0002000702007986 */ /* 0x000fe2000c101904 */
[----:B------:R-:W-:Y:S02]  /*0800*/  FFMA.FTZ R8, R17, R8, -0.014396979473531246185 ;  /* 0xbc6be14f11087423 */ /* 0x000fe40000010008 */
[----:B------:R-:W-:Y:S02]  /*0810*/  FFMA.FTZ R20, R9, R20, -0.072529748082160949707 ;  /* 0xbd948a7a09147423 */ /* 0x000fe40000010014 */
[----:B------:R-:W-:-:S02]  /*0820*/  FFMA.FTZ R8, R17, R8, 0.039849750697612762451 ;  /* 0x3d23397e11087423 */ /* 0x000fc40000010008 */
[----:B------:R-:W-:Y:S02]  /*0830*/  FFMA.FTZ R22, R21, R22, -0.072529748082160949707 ;  /* 0xbd948a7a15167423 */ /* 0x000fe40000010016 */
[----:B------:R-:W-:Y:S02]  /*0840*/  FFMA.FTZ R8, R17, R8, -0.072529748082160949707 ;  /* 0xbd948a7a11087423 */ /* 0x000fe40000010008 */
[----:B------:R-:W-:Y:S02]  /*0850*/  FFMA.FTZ R16, R19, R16, 0.10518480092287063599 ;  /* 0x3dd76b2113107423 */ /* 0x000fe40000010010 */
[----:B------:R-:W-:Y:S02]  /*0860*/  FFMA.FTZ R20, R9, R20, 0.10518480092287063599 ;  /* 0x3dd76b2109147423 */ /* 0x000fe40000010014 */
[----:B------:R-:W-:Y:S02]  /*0870*/  FFMA.FTZ R22, R21, R22, 0.10518480092287063599 ;  /* 0x3dd76b2115167423 */ /* 0x000fe40000010016 */
[----:B------:R-:W-:-:S02]  /*0880*/  FFMA.FTZ R8, R17, R8, 0.10518480092287063599 ;  /* 0x3dd76b2111087423 */ /* 0x000fc40000010008 */
[----:B------:R-:W-:Y:S02]  /*0890*/  FFMA.FTZ R16, R19, R16, -0.14171802997589111328 ;  /* 0xbe111e8813107423 */ /* 0x000fe40000010010 */
[----:B------:R-:W-:Y:S02]  /*08a0*/  FFMA.FTZ R20, R9, R20, -0.14171802997589111328 ;  /* 0xbe111e8809147423 */ /* 0x000fe40000010014 */
[----:B------:R-:W-:Y:S02]  /*08b0*/  FFMA.FTZ R22, R21, R22, -0.14171802997589111328 ;  /* 0xbe111e8815167423 */ /* 0x000fe40000010016 */
[----:B------:R-:W-:Y:S02]  /*08c0*/  FFMA.FTZ R8, R17, R8, -0.14171802997589111328 ;  /* 0xbe111e8811087423 */ /* 0x000fe40000010008 */
[----:B------:R-:W-:Y:S02]  /*08d0*/  FFMA.FTZ R16, R19, R16, 0.19988775253295898438 ;  /* 0x3e4caf6013107423 */ /* 0x000fe40000010010 */
[----:B------:R-:W-:-:S02]  /*08e0*/  FFMA.FTZ R20, R9, R20, 0.19988775253295898438 ;  /* 0x3e4caf6009147423 */ /* 0x000fc40000010014 */
[----:B------:R-:W-:Y:S02]  /*08f0*/  FFMA.FTZ R22, R21, R22, 0.19988775253295898438 ;  /* 0x3e4caf6015167423 */ /* 0x000fe40000010016 */
[----:B------:R-:W-:Y:S02]  /*0900*/  FFMA.FTZ R8, R17, R8, 0.19988775253295898438 ;  /* 0x3e4caf6011087423 */ /* 0x000fe40000010008 */
[----:B------:R-:W-:Y:S02]  /*0910*/  FFMA.FTZ R16, R19, R16, -0.33332940936088562012 ;  /* 0xbeaaaa2713107423 */ /* 0x000fe40000010010 */
[----:B------:R-:W-:Y:S02]  /*0920*/  FFMA.FTZ R20, R9, R20, -0.33332940936088562012 ;  /* 0xbeaaaa2709147423 */ /* 0x000fe40000010014 */
[----:B------:R-:W-:Y:S02]  /*0930*/  FFMA.FTZ R22, R21, R22, -0.33332940936088562012 ;  /* 0xbeaaaa2715167423 */ /* 0x000fe40000010016 */
[----:B------:R-:W-:-:S02]  /*0940*/  FFMA.FTZ R8, R17, R8, -0.33332940936088562012 ;  /* 0xbeaaaa2711087423 */ /* 0x000fc40000010008 */
[----:B------:R-:W-:Y:S02]  /*0950*/  FMUL.FTZ R19, R19, R16 ;  /* 0x0000001013137220 */ /* 0x000fe40000410000 */
[----:B------:R-:W-:Y:S02]  /*0960*/  FMUL.FTZ R20, R9, R20 ;  /* 0x0000001409147220 */ /* 0x000fe40000410000 */
[----:B------:R-:W-:Y:S02]  /*0970*/  FMUL.FTZ R21, R21, R22 ;  /* 0x0000001615157220 */ /* 0x000fe40000410000 */
[----:B------:R-:W-:Y:S01]  /*0980*/  FMUL.FTZ R17, R17, R8 ;  /* 0x0000000811117220 */ /* 0x000fe20000410000 */
[----:B------:R-:W-:Y:S01]  /*0990*/  @P3 MOV R8, 0x3fd774eb ;  /* 0x3fd774eb00083802 */ /* 0x000fe20000000f00 */
[----:B------:R-:W-:Y:S01]  /*09a0*/  FFMA.FTZ R9, R14, R19, R14 ;  /* 0x000000130e097223 */ /* 0x000fe2000001000e */
[----:B------:R-:W-:Y:S01]  /*09b0*/  @P5 MOV R14, 0x3fd774eb ;  /* 0x3fd774eb000e5802 */ /* 0x000fe20000000f00 */
[----:B------:R-:W-:Y:S01]  /*09c0*/  FFMA.FTZ R20, R15, R20, R15 ;  /* 0x000000140f147223 */ /* 0x000fe2000001000f */
[----:B------:R-:W-:Y:S01]  /*09d0*/  @P6 MOV R15, 0x3fd774eb ;  /* 0x3fd774eb000f6802 */ /* 0x000fe20000000f00 */
[----:B------:R-:W-:Y:S01]  /*09e0*/  FFMA.FTZ R21, R18, R21, R18 ;  /* 0x0000001512157223 */ /* 0x000fe20000010012 */
[----:B------:R-:W-:Y:S01]  /*09f0*/  @P4 MOV R19, 0x3fd774eb ;  /* 0x3fd774eb00134802 */ /* 0x000fe20000000f00 */
[----:B------:R-:W-:-:S02]  /*0a00*/  FFMA.FTZ R6, R6, R17, R6 ;  /* 0x0000001106067223 */ /* 0x000fc40000010006 */
[----:B------:R-:W-:Y:S01]  /*0a10*/  @P3 FFMA.FTZ R9, R8, 0.93318945169448852539, -R9 ;  /* 0x3f6ee58108093823 */ /* 0x000fe20000010809 */
[----:B------:R-:W-:Y:S01]  /*0a20*/  FSETP.GTU.FTZ.AND P3, PT, |R11|, +INF , PT ;  /* 0x7f8000000b00780b */ /* 0x000fe20003f7c200 */
[----:B------:R-:W-:Y:S02]  /*0a30*/  @P6 FFMA.FTZ R20, R15, 0.93318945169448852539, -R20 ;  /* 0x3f6ee5810f146823 */ /* 0x000fe40000010814 */
[----:B------:R-:W-:Y:S01]  /*0a40*/  @P5 FFMA.FTZ R21, R14, 0.93318945169448852539, -R21 ;  /* 0x3f6ee5810e155823 */ /* 0x000fe20000010815 */
[----:B------:R-:W-:Y:S01]  /*0a50*/  LOP3.LUT R0, R9, 0x80000000, R0, 0xb8, !PT ;  /* 0x8000000009007812 */ /* 0x000fe200078eb800 */
[----:B------:R-:W-:Y:S01]  /*0a60*/  @P4 FFMA.FTZ R6, R19, 0.93318945169448852539, -R6 ;  /* 0x3f6ee58113064823 */ /* 0x000fe20000010806 */
[----:B------:R-:W-:Y:S02]  /*0a70*/  LOP3.LUT R13, R20, 0x80000000, R13, 0xb8, !PT ;  /* 0x80000000140d7812 */ /* 0x000fe400078eb80d */
[----:B------:R-:W-:Y:S02]  /*0a80*/  LOP3.LUT R12, R21, 0x80000000, R12, 0xb8, !PT ;  /* 0x80000000150c7812 */ /* 0x000fe400078eb80c */
[----:B------:R-:W-:-:S02]  /*0a90*/  LOP3.LUT R11, R6, 0x80000000, R11, 0xb8, !PT ;  /* 0x80000000060b7812 */ /* 0x000fc400078eb80b */
[----:B------:R-:W-:Y:S02]  /*0aa0*/  FSEL R9, R0, R9, !P0 ;  /* 0x0000000900097208 */ /* 0x000fe40004000000 */
[----:B------:R-:W-:Y:S02]  /*0ab0*/  FSEL R20, R13, R20, !P1 ;  /* 0x000000140d147208 */ /* 0x000fe40004800000 */
[----:B------:R-:W-:Y:S02]  /*0ac0*/  FSEL R12, R12, R21, !P2 ;  /* 0x000000150c0c7208 */ /* 0x000fe40005000000 */
[----:B------:R-:W-:Y:S02]  /*0ad0*/  FSEL R11, R11, R6, !P3 ;  /* 0x000000060b0b7208 */ /* 0x000fe40005800000 */
[----:B------:R-:W-:Y:S02]  /*0ae0*/  F2FP.BF16.PACK_AB R9, R20, R9 ;  /* 0x000000091409723e */ /* 0x000fe400000010ff */
[----:B------:R-:W-:-:S03]  /*0af0*/  F2FP.BF16.PACK_AB R11, R11, R12 ;  /* 0x0000000c0b0b723e */ /* 0x000fc600000010ff */
[----:B------:R-:W-:Y:S04]  /*0b00*/  STG.E [R2.64+0x400], R9 ;  /* 0x0004000902007986 */ /* 0x000fe8000c101904 */
[----:B------:R-:W-:Y:S01]  /*0b10*/  STG.E [R2.64+0x600], R11 ;  /* 0x0006000b02007986 */ /* 0x000fe2000c101904 */
[----:B------:R-:W-:Y:S05]  /*0b20*/  EXIT ;  /* 0x000000000000794d */ /* 0x000fea0003800000 */
.L_x_568:
[----:B------:R-:W0:Y:S01]  /*0b30*/  S2R R12, SR_TID.X ;  /* 0x00000000000c7919 */ /* 0x000e220000002100 */
[----:B------:R-:W-:Y:S02]  /*0b40*/  PRMT R18, RZ, 0x7610, R18 ;  /* 0x00007610ff127816 */ /* 0x000fe40000000012 */
[----:B0-----:R-:W-:Y:S02]  /*0b50*/  ISETP.GE.AND P0, PT, R12, R11, PT ;  /* 0x0000000b0c00720c */ /* 0x001fe40003f06270 */
[----:B------:R-:W-:-:S11]  /*0b60*/  MOV R7, R12 ;  /* 0x0000000c00077202 */ /* 0x000fd60000000f00 */
[----:B------:R-:W-:Y:S02]  /*0b70*/  @!P0 IADD3 R19, R0, R7, RZ ;  /* 0x0000000700138210 */ /* 0x000fe40007ffe0ff */
[----:B------:R-:W-:-:S04]  /*0b80*/  @!P0 IADD3 R7, R7, 0x80, RZ ;  /* 0x0000008007078810 */ /* 0x000fc80007ffe0ff */
[----:B------:R-:W-:-:S13]  /*0b90*/  ISETP.GE.AND P6, PT, R7, R11, PT ;  /* 0x0000000b0700720c */ /* 0x000fda0003fc6270 */
[----:B------:R-:W-:Y:S02]  /*0ba0*/  @!P6 IADD3 R8, R0, R7, RZ ;  /* 0x000000070008e210 */ /* 0x000fe40007ffe0ff */
[----:B------:R-:W-:Y:S02]  /*0bb0*/  @!P6 IADD3 R7, R7, 0x80, RZ ;  /* 0x000000800707e810 */ /* 0x000fe40007ffe0ff */
[----:B------:R-:W-:Y:S02]  /*0bc0*/  PRMT R15, RZ, 0x7610, R15 ;  /* 0x00007610ff0f7816 */ /* 0x000fe4000000000f */
[----:B------:R-:W-:Y:S02]  /*0bd0*/  ISETP.GE.AND P5, PT, R7, R11, PT ;  /* 0x0000000b0700720c */ /* 0x000fe40003fa6270 */
[----:B------:R-:W-:Y:S02]  /*0be0*/  PRMT R17, RZ, 0x7610, R17 ;  /* 0x00007610ff117816 */ /* 0x000fe40000000011 */
[----:B------:R-:W-:-:S05]  /*0bf0*/  @!P6 MOV R9, 0x2 ;  /* 0x000000020009e802 */ /* 0x000fca0000000f00 */
[----:B------:R-:W-:-:S04]  /*0c00*/  @!P6 IMAD.WIDE.U32 R8, R8, R9, c[0x0][0x170] ;  /* 0x00005c000808e625 */ /* 0x000fc800078e0009 */
[----:B------:R-:W-:Y:S01]  /*0c10*/  @!P5 IADD3 R2, R0, R7, RZ ;  /* 0x000000070002d210 */ /* 0x000fe20007ffe0ff */
[----:B------:R0:W5:Y:S01]  /*0c20*/  @!P6 LDG.E.U16 R18, [R8.64] ;  /* 0x000000040812e981 */ /* 0x000162000c1e1500 */
[----:B------:R-:W-:-:S04]  /*0c30*/  @!P5 IADD3 R7, R7, 0x80, RZ ;  /* 0x000000800707d810 */ /* 0x000fc80007ffe0ff */
[----:B------:R-:W-:-:S13]  /*0c40*/  ISETP.GE.AND P4, PT, R7, R11, PT ;  /* 0x0000000b0700720c */ /* 0x000fda0003f86270 */
[----:B------:R-:W-:Y:S02]  /*0c50*/  @!P4 IADD3 R20, R0, R7, RZ ;  /* 0x000000070014c210 */ /* 0x000fe40007ffe0ff */
[----:B------:R-:W-:-:S04]  /*0c60*/  @!P4 IADD3 R7, R7, 0x80, RZ ;  /* 0x000000800707c810 */ /* 0x000fc80007ffe0ff */
[----:B------:R-:W-:Y:S02]  /*0c70*/  ISETP.GE.AND P3, PT, R7, R11, PT ;  /* 0x0000000b0700720c */ /* 0x000fe40003f66270 */
[----:B------:R-:W-:Y:S02]  /*0c80*/  @!P4 MOV R21, 0x2 ;  /* 0x000000020015c802 */ /* 0x000fe40000000f00 */
[----:B------:R-:W-:-:S03]  /*0c90*/  @!P5 MOV R3, 0x2 ;  /* 0x000000020003d802 */ /* 0x000fc60000000f00 */
[----:B------:R-:W-:-:S04]  /*0ca0*/  @!P4 IMAD.WIDE.U32 R20, R20, R21, c[0x0][0x170] ;  /* 0x00005c001414c625 */ /* 0x000fc800078e0015 */
[----:B------:R-:W-:Y:S01]  /*0cb0*/  @!P5 IMAD.WIDE.U32 R2, R2, R3, c[0x0][0x170] ;  /* 0x00005c000202d625 */ /* 0x000fe200078e0003 */
[----:B------:R1:W5:Y:S01]  /*0cc0*/  @!P4 LDG.E.U16 R15, [R20.64] ;  /* 0x00000004140fc981 */ /* 0x000362000c1e1500 */
[----:B------:R-:W-:Y:S02]  /*0cd0*/  @!P3 IADD3 R5, R0, R7, RZ ;  /* 0x000000070005b210 */ /* 0x000fe40007ffe0ff */
[----:B------:R-:W-:Y:S01]  /*0ce0*/  @!P3 MOV R22, 0x2 ;  /* 0x000000020016b802 */ /* 0x000fe20000000f00 */
[----:B------:R2:W5:Y:S01]  /*0cf0*/  @!P5 LDG.E.U16 R17, [R2.64] ;  /* 0x000000040211d981 */ /* 0x000562000c1e1500 */
[----:B------:R-:W-:-:S04]  /*0d00*/  @!P3 IADD3 R7, R7, 0x80, RZ ;  /* 0x000000800707b810 */ /* 0x000fc80007ffe0ff */
[----:B------:R-:W-:Y:S02]  /*0d10*/  ISETP.GE.AND P2, PT, R7, R11, PT ;  /* 0x0000000b0700720c */ /* 0x000fe40003f46270 */
[----:B-1----:R-:W-:Y:S01]  /*0d20*/  @!P0 MOV R20, 0x2 ;  /* 0x0000000200148802 */ /* 0x002fe20000000f00 */
[----:B--2---:R-:W-:Y:S01]  /*0d30*/  @!P3 IMAD.WIDE.U32 R2, R5, R22, c[0x0][0x170] ;  /* 0x00005c000502b625 */ /* 0x004fe200078e0016 */
[----:B------:R-:W-:-:S03]  /*0d40*/  PRMT R22, RZ, 0x7610, R22 ;  /* 0x00007610ff167816 */ /* 0x000fc60000000016 */
[----:B------:R-:W-:-:S06]  /*0d50*/  @!P0 IMAD.WIDE.U32 R20, R19, R20, c[0x0][0x170] ;  /* 0x00005c0013148625 */ /* 0x000fcc00078e0014 */
[----:B------:R-:W-:Y:S01]  /*0d60*/  @!P2 IADD3 R4, R0, R7, RZ ;  /* 0x000000070004a210 */ /* 0x000fe20007ffe0ff */
[----:B------:R1:W5:Y:S01]  /*0d70*/  @!P0 LDG.E.U16 R22, [R20.64] ;  /* 0x0000000414168981 */ /* 0x000362000c1e1500 */
[----:B------:R-:W-:-:S04]  /*0d80*/  @!P2 IADD3 R7, R7, 0x80, RZ ;  /* 0x000000800707a810 */ /* 0x000fc80007ffe0ff */
[----:B------:R-:W-:-:S13]  /*0d90*/  ISETP.GE.AND P1, PT, R7, R11, PT ;  /* 0x0000000b0700720c */ /* 0x000fda0003f26270 */
[----:B------:R-:W-:Y:S02]  /*0da0*/  @!P1 IADD3 R6, R0, R7, RZ ;  /* 0x0000000700069210 */ /* 0x000fe40007ffe0ff */
[----:B------:R-:W-:-:S04]  /*0db0*/  @!P1 IADD3 R7, R7, 0x80, RZ ;  /* 0x0000008007079810 */ /* 0x000fc80007ffe0ff */
[----:B------:R-:W-:Y:S02]  /*0dc0*/  ISETP.GE.AND P6, PT, R7, R11, PT ;  /* 0x0000000b0700720c */ /* 0x000fe40003fc6270 */
[----:B0-----:R-:W-:Y:S02]  /*0dd0*/  @!P2 MOV R9, 0x2 ;  /* 0x000000020009a802 */ /* 0x001fe40000000f00 */
[----:B------:R-:W-:Y:S02]  /*0de0*/  @!P1 MOV R23, 0x2 ;  /* 0x0000000200179802 */ /* 0x000fe40000000f00 */
[----:B------:R-:W-:Y:S01]  /*0df0*/  PRMT R16, RZ, 0x7610, R16 ;  /* 0x00007610ff107816 */ /* 0x000fe20000000010 */
[----:B------:R-:W-:Y:S01]  /*0e00*/  @!P2 IMAD.WIDE.U32 R4, R4, R9, c[0x0][0x170] ;  /* 0x00005c000404a625 */ /* 0x000fe200078e0009 */
[----:B------:R-:W-:Y:S02]  /*0e10*/  PRMT R14, RZ, 0x7610, R14 ;  /* 0x00007610ff0e7816 */ /* 0x000fe4000000000e */
[----:B------:R-:W-:-:S02]  /*0e20*/  PRMT R13, RZ, 0x7610, R13 ;  /* 0x00007610ff0d7816 */ /* 0x000fc4000000000d */
[----:B------:R-:W-:Y:S01]  /*0e30*/  PRMT R10, RZ, 0x7610, R10 ;  /* 0x00007610ff0a7816 */ /* 0x000fe2000000000a */
[----:B------:R0:W5:Y:S01]  /*0e40*/  @!P3 LDG.E.U16 R16, [R2.64] ;  /* 0x000000040210b981 */ /* 0x000162000c1e1500 */
[----:B------:R-:W-:Y:S02]  /*0e50*/  @!P6 IADD3 R8, R0, R7, RZ ;  /* 0x000000070008e210 */ /* 0x000fe40007ffe0ff */
[----:B------:R-:W-:Y:S01]  /*0e60*/  @!P6 MOV R25, 0x2 ;  /* 0x000000020019e802 */ /* 0x000fe20000000f00 */
[----:B------:R-:W-:Y:S01]  /*0e70*/  @!P1 IMAD.WIDE.U32 R6, R6, R23, c[0x0][0x170] ;  /* 0x00005c0006069625 */ /* 0x000fe200078e0017 */
[----:B------:R2:W5:Y:S03]  /*0e80*/  @!P2 LDG.E.U16 R14, [R4.64] ;  /* 0x00000004040ea981 */ /* 0x000566000c1e1500 */
[----:B------:R-:W-:Y:S01]  /*0e90*/  @!P6 IMAD.WIDE.U32 R8, R8, R25, c[0x0][0x170] ;  /* 0x00005c000808e625 */ /* 0x000fe200078e0019 */
[----:B------:R3:W5:Y:S01]  /*0ea0*/  @!P1 LDG.E.U16 R13, [R6.64] ;  /* 0x00000004060d9981 */ /* 0x000762000c1e1500 */
[C---:B0-----:R-:W-:Y:S01]  /*0eb0*/  IADD3 R2, R12.reuse, 0x100, RZ ;  /* 0x000001000c027810 */ /* 0x041fe20007ffe0ff */
[----:B------:R-:W-:Y:S01]  /*0ec0*/  BSSY B0, `(.L_x_569) ;  /* 0x0000022000007945 */ /* 0x000fe20003800000 */
[C---:B------:R-:W-:Y:S01]  /*0ed0*/  IADD3 R24, R12.reuse, 0x80, RZ ;  /* 0x000000800c187810 */ /* 0x040fe20007ffe0ff */
[----:B------:R0:W5:Y:S01]  /*0ee0*/  @!P6 LDG.E.U16 R10, [R8.64] ;  /* 0x00000004080ae981 */ /* 0x000162000c1e1500 */
[----:B--2---:R-:W-:-:S02]  /*0ef0*/  IADD3 R4, R12, 0x180, RZ ;  /* 0x000001800c047810 */ /* 0x004fc40007ffe0ff */
[C---:B---3--:R-:W-:Y:S02]  /*0f00*/  IADD3 R6, R12.reuse, 0x200, RZ ;  /* 0x000002000c067810 */ /* 0x048fe40007ffe0ff */
[----:B0-----:R-:W-:Y:S02]  /*0f10*/  IADD3 R8, R12, 0x280, RZ ;  /* 0x000002800c087810 */ /* 0x001fe40007ffe0ff */
[-C--:B------:R-:W-:Y:S02]  /*0f20*/  ISETP.GE.AND P5, PT, R2, R11.reuse, PT ;  /* 0x0000000b0200720c */ /* 0x080fe40003fa6270 */
[-C--:B------:R-:W-:Y:S02]  /*0f30*/  ISETP.GE.AND P6, PT, R24, R11.reuse, PT ;  /* 0x0000000b1800720c */ /* 0x080fe40003fc6270 */
[-C--:B------:R-:W-:Y:S02]  /*0f40*/  ISETP.GE.AND P4, PT, R4, R11.reuse, PT ;  /* 0x0000000b0400720c */ /* 0x080fe40003f86270 */
[----:B------:R-:W-:-:S02]  /*0f50*/  ISETP.GE.AND P3, PT, R6, R11, PT ;  /* 0x0000000b0600720c */ /* 0x000fc40003f66270 */
[----:B------:R-:W-:Y:S02]  /*0f60*/  ISETP.GE.AND P2, PT, R8, R11, PT ;  /* 0x0000000b0800720c */ /* 0x000fe40003f46270 */
[----:B------:R-:W-:Y:S01]  /*0f70*/  IADD3 R2, R12, 0x300, RZ ;  /* 0x000003000c027810 */ /* 0x000fe20007ffe0ff */
[----:B------:R-:W-:Y:S05]  /*0f80*/  @P0 BRA `(.L_x_570) ;  /* 0x0000015000000947 */ /* 0x000fea0003800000 */
[----:B-1---5:R-:W-:Y:S01]  /*0f90*/  PRMT R22, RZ, 0x5410, R22 ;  /* 0x00005410ff167816 */ /* 0x022fe20000000016 */
        /* <DEDUP_REMOVED lines=20> */
.L_x_570:
[----:B-1----:R-:W-:Y:S05]  /*10e0*/  BSYNC B0 ;  /* 0x0000000000007941 */ /* 0x002fea0003800000 */
.L_x_569:
[----:B------:R-:W-:Y:S01]  /*10f0*/  BSSY B0, `(.L_x_571) ;  /* 0x0000019000007945 */ /* 0x000fe20003800000 */
[----:B------:R-:W-:Y:S02]  /*1100*/  ISETP.GE.AND P1, PT, R2, R11, PT ;  /* 0x0000000b0200720c */ /* 0x000fe40003f26270 */
[----:B------:R-:W-:Y:S01]  /*1110*/  IADD3 R2, R12, 0x380, RZ ;  /* 0x000003800c027810 */ /* 0x000fe20007ffe0ff */
[----:B------:R-:W-:Y:S05]  /*1120*/  @P6 BRA `(.L_x_572) ;  /* 0x0000015000006947 */ /* 0x000fea0003800000 */
[----:B-----5:R-:W-:Y:S01]  /*1130*/  PRMT R18, RZ, 0x5410, R18 ;  /* 0x00005410ff127816 */ /* 0x020fe20000000012 */
        /* <DEDUP_REMOVED lines=20> */
.L_x_572:
[----:B------:R-:W-:Y:S05]  /*1280*/  BSYNC B0 ;  /* 0x0000000000007941 */ /* 0x000fea0003800000 */
.L_x_571:
[----:B------:R-:W-:Y:S01]  /*1290*/  ISETP.GE.AND P6, PT, R2, R11, PT ;  /* 0x0000000b0200720c */ /* 0x000fe20003fc6270 */
[----:B------:R-:W-:Y:S01]  /*12a0*/  BSSY B0, `(.L_x_573) ;  /* 0x000001a000007945 */ /* 0x000fe20003800000 */
[----:B------:R-:W-:Y:S02]  /*12b0*/  @!P0 IADD3 R2, R0, R12, RZ ;  /* 0x0000000c00028210 */ /* 0x000fe40007ffe0ff */
[----:B------:R-:W-:-:S05]  /*12c0*/  @!P0 MOV R3, 0x2 ;  /* 0x0000000200038802 */ /* 0x000fca0000000f00 */
[----:B------:R-:W-:Y:S01]  /*12d0*/  @!P0 IMAD.WIDE.U32 R2, R2, R3, c[0x0][0x168] ;  /* 0x00005a0002028625 */ /* 0x000fe200078e0003 */
        /* <DEDUP_REMOVED lines=22> */
.L_x_574:
[----:B------:R-:W-:Y:S05]  /*1440*/  BSYNC B0 ;  /* 0x0000000000007941 */ /* 0x000fea0003800000 */
.L_x_573:
[----:B------:R-:W-:Y:S01]  /*1450*/  BSSY B0, `(.L_x_575) ;  /* 0x0000017000007945 */ /* 0x000fe20003800000 */
        /* <DEDUP_REMOVED lines=22> */
.L_x_576:
[----:B------:R-:W-:Y:S05]  /*15c0*/  BSYNC B0 ;  /* 0x0000000000007941 */ /* 0x000fea0003800000 */
.L_x_575:
        /* <DEDUP_REMOVED lines=23> */
.L_x_578:
[----:B------:R-:W-:Y:S05]  /*1740*/  BSYNC B0 ;  /* 0x0000000000007941 */ /* 0x000fea0003800000 */
.L_x_577:
        /* <DEDUP_REMOVED lines=23> */
.L_x_580:
[----:B------:R-:W-:Y:S05]  /*18c0*/  BSYNC B0 ;  /* 0x0000000000007941 */ /* 0x000fea0003800000 */
.L_x_579:
        /* <DEDUP_REMOVED lines=23> */
.L_x_582:
[----:B------:R-:W-:Y:S05]  /*1a40*/  BSYNC B0 ;  /* 0x0000000000007941 */ /* 0x000fea0003800000 */
.L_x_581:
        /* <DEDUP_REMOVED lines=23> */
.L_x_584:
[----:B------:R-:W-:Y:S05]  /*1bc0*/  BSYNC B0 ;  /* 0x0000000000007941 */ /* 0x000fea0003800000 */
.L_x_583:
[----:B------:R-:W-:Y:S01]  /*1bd0*/  @!P0 IADD3 R12, R12, 0x80, RZ ;  /* 0x000000800c0c8810 */ /* 0x000fe20007ffe0ff */
[----:B------:R0:W-:Y:S01]  /*1be0*/  @!P0 STG.E.U16 [R2.64], R4 ;  /* 0x0000000402008986 */ /* 0x0001e2000c101504 */
[----:B------:R-:W-:Y:S01]  /*1bf0*/  BSSY B0, `(.L_x_585) ;  /* 0x000002d000007945 */ /* 0x000fe20003800000 */
[----:B------:R-:W-:Y:S01]  /*1c00*/  BSSY B1, `(.L_x_586) ;  /* 0x0000025000017945 */ /* 0x000fe20003800000 */
[----:B------:R-:W-:-:S13]  /*1c10*/  ISETP.GE.AND P0, PT, R12, R11, PT ;  /* 0x0000000b0c00720c */ /* 0x000fda0003f06270 */
[----:B------:R-:W-:Y:S05]  /*1c20*/  @P0 BRA `(.L_x_587) ;  /* 0x000000c000000947 */ /* 0x000fea0003800000 */
[----:B0-----:R-:W-:Y:S01]  /*1c30*/  HFMA2.MMA R3, -RZ, RZ, 0, 1.1920928955078125e-07 ;  /* 0x00000002ff037435 */ /* 0x001fe200000001ff */
[----:B------:R-:W-:Y:S02]  /*1c40*/  IADD3 R2, R0, R12, RZ ;  /* 0x0000000c00027210 */ /* 0x000fe40007ffe0ff */
[----:B------:R-:W-:-:S04]  /*1c50*/  IADD3 R12, R12, 0x80, RZ ;  /* 0x000000800c0c7810 */ /* 0x000fc80007ffe0ff */
[----:B------:R-:W-:-:S03]  /*1c60*/  ISETP.GE.AND P0, PT, R12, R11, PT ;  /* 0x0000000b0c00720c */ /* 0x000fc60003f06270 */
[----:B------:R-:W-:-:S05]  /*1c70*/  IMAD.WIDE.U32 R2, R2, R3, c[0x0][0x168] ;  /* 0x00005a0002027625 */ /* 0x000fca00078e0003 */
[----:B------:R0:W-:Y:S05]  /*1c80*/  STG.E.U16 [R2.64], R5 ;  /* 0x0000000502007986 */ /* 0x0001ea000c101504 */
[----:B------:R-:W-:Y:S05]  /*1c90*/  @P0 BRA `(.L_x_588) ;  /* 0x000000c000000947 */ /* 0x000fea0003800000 */
[----:B0-----:R-:W-:Y:S02]  /*1ca0*/  IADD3 R2, R0, R12, RZ ;  /* 0x0000000c00027210 */ /* 0x001fe40007ffe0ff */
[----:B------:R-:W-:Y:S02]  /*1cb0*/  MOV R3, 0x2 ;  /* 0x0000000200037802 */ /* 0x000fe40000000f00 */
[----:B------:R-:W-:-:S03]  /*1cc0*/  IADD3 R12, R12, 0x80, RZ ;  /* 0x000000800c0c7810 */ /* 0x000fc60007ffe0ff */
[----:B------:R-:W-:-:S05]  /*1cd0*/  IMAD.WIDE.U32 R2, R2, R3, c[0x0][0x168] ;  /* 0x00005a0002027625 */ /* 0x000fca00078e0003 */
[----:B------:R0:W-:Y:S02]  /*1ce0*/  STG.E.U16 [R2.64], R6 ;  /* 0x0000000602007986 */ /* 0x0001e4000c101504 */
.L_x_587:
[----:B0-----:R-:W-:-:S13]  /*1cf0*/  ISETP.GE.AND P0, PT, R12, R11, PT ;  /* 0x0000000b0c00720c */ /* 0x001fda0003f06270 */
[----:B------:R-:W-:Y:S05]  /*1d00*/  @P0 BRA `(.L_x_589) ;  /* 0x000000c000000947 */ /* 0x000fea0003800000 */
[----:B------:R-:W-:Y:S02]  /*1d10*/  IADD3 R2, R0, R12, RZ ;  /* 0x0000000c00027210 */ /* 0x000fe40007ffe0ff */
[----:B------:R-:W-:Y:S02]  /*1d20*/  MOV R3, 0x2 ;  /* 0x0000000200037802 */ /* 0x000fe40000000f00 */
[----:B------:R-:W-:-:S03]  /*1d30*/  IADD3 R12, R12, 0x80, RZ ;  /* 0x000000800c0c7810 */ /* 0x000fc60007ffe0ff */
[----:B------:R-:W-:-:S05]  /*1d40*/  IMAD.WIDE.U32 R2, R2, R3, c[0x0][0x168] ;  /* 0x00005a0002027625 */ /* 0x000fca00078e0003 */
[----:B------:R0:W-:Y:S02]  /*1d50*/  STG.E.U16 [R2.64], R7 ;  /* 0x0000000702007986 */ /* 0x0001e4000c101504 */
.L_x_588:
[----:B------:R-:W-:-:S13]  /*1d60*/  ISETP.GE.AND P0, PT, R12, R11, PT ;  /* 0x0000000b0c00720c */ /* 0x000fda0003f06270 */
[----:B------:R-:W-:Y:S05]  /*1d70*/  @P0 BRA `(.L_x_590) ;  /* 0x000000d000000947 */ /* 0x000fea0003800000 */
[----:B0-----:R-:W-:Y:S01]  /*1d80*/  HFMA2.MMA R3, -RZ, RZ, 0, 1.1920928955078125e-07 ;  /* 0x00000002ff037435 */ /* 0x001fe200000001ff */
[----:B------:R-:W-:Y:S02]  /*1d90*/  IADD3 R2, R0, R12, RZ ;  /* 0x0000000c00027210 */ /* 0x000fe40007ffe0ff */
[----:B------:R-:W-:-:S07]  /*1da0*/  IADD3 R12, R12, 0x80, RZ ;  /* 0x000000800c0c7810 */ /* 0x000fce0007ffe0ff */
[----:B------:R-:W-:-:S05]  /*1db0*/  IMAD.WIDE.U32 R2, R2, R3, c[0x0][0x168] ;  /* 0x00005a0002027625 */ /* 0x000fca00078e0003 */
[----:B------:R0:W-:Y:S02]  /*1dc0*/  STG.E.U16 [R2.64], R8 ;  /* 0x0000000802007986 */ /* 0x0001e4000c101504 */
.L_x_589:
[----:B------:R-:W-:-:S13]  /*1dd0*/  ISETP.GE.AND P0, PT, R12, R11, PT ;  /* 0x0000000b0c00720c */ /* 0x000fda0003f06270 */
[----:B------:R-:W-:Y:S01]  /*1de0*/  @P0 BREAK B1 ;  /* 0x0000000000010942 */ /* 0x000fe20003800000 */
[----:B------:R-:W-:Y:S05]  /*1df0*/  @P0 BRA `(.L_x_591) ;  /* 0x000000c000000947 */ /* 0x000fea0003800000 */
[----:B0-----:R-:W-:Y:S02]  /*1e00*/  IADD3 R2, R0, R12, RZ ;  /* 0x0000000c00027210 */ /* 0x001fe40007ffe0ff */
[----:B------:R-:W-:Y:S02]  /*1e10*/  MOV R3, 0x2 ;  /* 0x0000000200037802 */ /* 0x000fe40000000f00 */
[----:B------:R-:W-:-:S03]  /*1e20*/  IADD3 R12, R12, 0x80, RZ ;  /* 0x000000800c0c7810 */ /* 0x000fc60007ffe0ff */
[----:B------:R-:W-:-:S05]  /*1e30*/  IMAD.WIDE.U32 R2, R2, R3, c[0x0][0x168] ;  /* 0x00005a0002027625 */ /* 0x000fca00078e0003 */
[----:B------:R0:W-:Y:S02]  /*1e40*/  STG.E.U16 [R2.64], R9 ;  /* 0x0000000902007986 */ /* 0x0001e4000c101504 */
.L_x_590:
[----:B------:R-:W-:Y:S05]  /*1e50*/  BSYNC B1 ;  /* 0x0000000000017941 */ /* 0x000fea0003800000 */
.L_x_586:
[----:B------:R-:W-:-:S13]  /*1e60*/  ISETP.GE.AND P0, PT, R12, R11, PT ;  /* 0x0000000b0c00720c */ /* 0x000fda0003f06270 */
[----:B0-----:R-:W-:Y:S02]  /*1e70*/  @!P0 IADD3 R2, R0, R12, RZ ;  /* 0x0000000c00028210 */ /* 0x001fe40007ffe0ff */
[----:B------:R-:W-:Y:S02]  /*1e80*/  @!P0 MOV R3, 0x2 ;  /* 0x0000000200038802 */ /* 0x000fe40000000f00 */
[----:B------:R-:W-:-:S03]  /*1e90*/  @!P0 IADD3 R12, R12, 0x80, RZ ;  /* 0x000000800c0c8810 */ /* 0x000fc60007ffe0ff */
[----:B------:R-:W-:-:S05]  /*1ea0*/  @!P0 IMAD.WIDE.U32 R2, R2, R3, c[0x0][0x168] ;  /* 0x00005a0002028625 */ /* 0x000fca00078e0003 */
[----:B-----5:R0:W-:Y:S02]  /*1eb0*/  @!P0 STG.E.U16 [R2.64], R13 ;  /* 0x0000000d02008986 */ /* 0x0201e4000c101504 */
.L_x_591:
[----:B------:R-:W-:Y:S05]  /*1ec0*/  BSYNC B0 ;  /* 0x0000000000007941 */ /* 0x000fea0003800000 */
.L_x_585:
[----:B------:R-:W-:Y:S01]  /*1ed0*/  WARPSYNC 0xffffffff ;  /* 0xffffffff00007948 */ /* 0x000fe20003800000 */
[----:B------:R-:W-:-:S13]  /*1ee0*/  ISETP.GE.AND P0, PT, R12, R11, PT ;  /* 0x0000000b0c00720c */ /* 0x000fda0003f06270 */
[----:B------:R-:W-:Y:S05]  /*1ef0*/  @P0 EXIT ;  /* 0x000000000000094d */ /* 0x000fea0003800000 */
[----:B0-----:R-:W-:Y:S01]  /*1f00*/  HFMA2.MMA R3, -RZ, RZ, 0, 1.1920928955078125e-07 ;  /* 0x00000002ff037435 */ /* 0x001fe200000001ff */
[----:B------:R-:W-:-:S09]  /*1f10*/  IADD3 R2, R0, R12, RZ ;  /* 0x0000000c00027210 */ /* 0x000fd20007ffe0ff */
[----:B------:R-:W-:-:S05]  /*1f20*/  IMAD.WIDE.U32 R2, R2, R3, c[0x0][0x168] ;  /* 0x00005a0002027625 */ /* 0x000fca00078e0003 */
[----:B-----5:R-:W-:Y:S01]  /*1f30*/  STG.E.U16 [R2.64], R10 ;  /* 0x0000000a02007986 */ /* 0x020fe2000c101504 */
[----:B------:R-:W-:Y:S05]  /*1f40*/  EXIT ;  /* 0x000000000000794d */ /* 0x000fea0003800000 */
.L_x_592:
        /* <DEDUP_REMOVED lines=11> */
.L_x_2517:


//--------------------- .text._ZN2at6native29vectorized_elementwise_kernelILi4EZZZNS0_16atan_kernel_cudaERNS_18TensorIteratorBaseEENKUlvE0_clEvENKUlvE2_clEvEUlN3c108BFloat16EE_St5arrayIPcLm2EEEEviT0_T1_ --------------------------
	.section	.text._ZN2at6native29vectorized_elementwise_kernelILi4EZZZNS0_16atan_kernel_cudaERNS_18TensorIteratorBaseEENKUlvE0_clEvENKUlvE2_clEvEUlN3c108BFloat16EE_St5arrayIPcLm2EEEEviT0_T1_,"ax",@progbits
	.sectioninfo	@"SHI_REGISTERS=28"
	.align	128
        .global         _ZN2at6native29vectorized_elementwise_kernelILi4EZZZNS0_16atan_kernel_cudaERNS_18TensorIteratorBaseEENKUlvE0_clEvENKUlvE2_clEvEUlN3c108BFloat16EE_St5arrayIPcLm2EEEEviT0_T1_
        .type           _ZN2at6native29vectorized_elementwise_kernelILi4EZZZNS0_16atan_kernel_cudaERNS_18TensorIteratorBaseEENKUlvE0_clEvENKUlvE2_clEvEUlN3c108BFloat16EE_St5arrayIPcLm2EEEEviT0_T1_,@function
        .size           _ZN2at6native29vectorized_elementwise_kernelILi4EZZZNS0_16atan_kernel_cudaERNS_18TensorIteratorBaseEENKUlvE0_clEvENKUlvE2_clEvEUlN3c108BFloat16EE_St5arrayIPcLm2EEEEviT0_T1_,(.L_x_2518 - _ZN2at6native29vectorized_elementwise_kernelILi4EZZZNS0_16atan_kernel_cudaERNS_18TensorIteratorBaseEENKUlvE0_clEvENKUlvE2_clEvEUlN3c108BFloat16EE_St5arrayIPcLm2EEEEviT0_T1_)
        .other          _ZN2at6native29vectorized_elementwise_kernelILi4EZZZNS0_16atan_kernel_cudaERNS_18TensorIteratorBaseEENKUlvE0_clEvENKUlvE2_clEvEUlN3c108BFloat16EE_St5arrayIPcLm2EEEEviT0_T1_,@"STO_CUDA_ENTRY STV_DEFAULT"
_ZN2at6native29vectorized_elementwise_kernelILi4EZZZNS0_16atan_kernel_cudaERNS_18TensorIteratorBaseEENKUlvE0_clEvENKUlvE2_clEvEUlN3c108BFloat16EE_St5arrayIPcLm2EEEEviT0_T1_:
.text._ZN2at6native29vectorized_elementwise_kernelILi4EZZZNS0_16atan_kernel_cudaERNS_18TensorIteratorBaseEENKUlvE0_clEvENKUlvE2_clEvEUlN3c108BFloat16EE_St5arrayIPcLm2EEEEviT0_T1_:
        /* <DEDUP_REMOVED lines=11> */
[----:B------:R0:W2:Y:S04]  /*00b0*/  LDG.E.64 R8, [R4.64] ;  /* 0x0000000404087981 */ /* 0x0000a8000c1e1b00 */
[----:B------:R0:W3:Y:S02]  /*00c0*/  LDG.E.64 R2, [R4.64+0x400] ;  /* 0x0004000404027981 */ /* 0x0000e4000c1e1b00 */
[----:B0-----:R-:W-:Y:S02]  /*00d0*/  MOV R4, 0x3b2090aa ;  /* 0x3b2090aa00047802 */ /* 0x001fe40000000f00 */
[--C-:B--2---:R-:W-:Y:S02]  /*00e0*/  PRMT R13, RZ, 0x5410, R8.reuse ;  /* 0x00005410ff0d7816 */ /* 0x104fe40000000008 */
[----:B------:R-:W-:-:S02]  /*00f0*/  PRMT R8, RZ, 0x7610, R8 ;  /* 0x00007610ff087816 */ /* 0x000fc40000000008 */
[C---:B------:R-:W-:Y:S01]  /*0100*/  FSETP.GT.FTZ.AND P6, PT, |R13|.reuse, 1, PT ;  /* 0x3f8000000d00780b */ /* 0x040fe20003fd4200 */
[----:B------:R-:W-:Y:S01]  /*0110*/  FADD.FTZ R14, |R13|, -RZ ;  /* 0x800000ff0d0e7221 */ /* 0x000fe20000010200 */
[--C-:B------:R-:W-:Y:S01]  /*0120*/  PRMT R6, RZ, 0x5410, R9.reuse ;  /* 0x00005410ff067816 */ /* 0x100fe20000000009 */
[C---:B------:R-:W-:Y:S01]  /*0130*/  FADD.FTZ R17, |R8|.reuse, -RZ ;  /* 0x800000ff08117221 */ /* 0x040fe20000010200 */
[----:B------:R-:W-:Y:S02]  /*0140*/  PRMT R9, RZ, 0x7610, R9 ;  /* 0x00007610ff097816 */ /* 0x000fe40000000009 */
[----:B------:R-:W-:Y:S01]  /*0150*/  FSETP.GT.FTZ.AND P0, PT, |R8|, 1, PT ;  /* 0x3f8000000800780b */ /* 0x000fe20003f14200 */
[C---:B------:R-:W-:Y:S01]  /*0160*/  FADD.FTZ R19, |R6|.reuse, -RZ ;  /* 0x800000ff06137221 */ /* 0x040fe20000010200 */
[----:B------:R-:W-:Y:S01]  /*0170*/  FSETP.GT.FTZ.AND P1, PT, |R6|, 1, PT ;  /* 0x3f8000000600780b */ /* 0x000fe20003f34200 */
[C---:B------:R-:W-:Y:S01]  /*0180*/  FADD.FTZ R16, |R9|.reuse, -RZ ;  /* 0x800000ff09107221 */ /* 0x040fe20000010200 */
[----:B------:R-:W-:-:S02]  /*0190*/  FSETP.GT.FTZ.AND P2, PT, |R9|, 1, PT ;  /* 0x3f8000000900780b */ /* 0x000fc40003f54200 */
[----:B---3--:R-:W-:Y:S01]  /*01a0*/  PRMT R5, RZ, 0x5410, R2 ;  /* 0x00005410ff057816 */ /* 0x008fe20000000002 */
[----:B------:R-:W0:Y:S03]  /*01b0*/  @P6 MUFU.RCP R14, R14 ;  /* 0x0000000e000e6308 */ /* 0x000e260000001000 */
[----:B------:R-:W-:-:S05]  /*01c0*/  FSETP.GT.FTZ.AND P3, PT, |R5|, 1, PT ;  /* 0x3f8000000500780b */ /* 0x000fca0003f74200 */
[----:B------:R-:W1:Y:S08]  /*01d0*/  @P0 MUFU.RCP R17, R17 ;  /* 0x0000001100110308 */ /* 0x000e700000001000 */
[----:B------:R-:W2:Y:S01]  /*01e0*/  @P1 MUFU.RCP R19, R19 ;  /* 0x0000001300131308 */ /* 0x000ea20000001000 */
[----:B0-----:R-:W-:-:S04]  /*01f0*/  FMUL.FTZ R25, R14, R14 ;  /* 0x0000000e0e197220 */ /* 0x001fc80000410000 */
[----:B------:R-:W-:-:S03]  /*0200*/  FFMA.FTZ R10, R25, R4, -0.014396979473531246185 ;  /* 0xbc6be14f190a7423 */ /* 0x000fc60000010004 */
[----:B------:R-:W0:Y:S01]  /*0210*/  @P2 MUFU.RCP R16, R16 ;  /* 0x0000001000102308 */ /* 0x000e220000001000 */
[----:B-1----:R-:W-:Y:S02]  /*0220*/  FMUL.FTZ R23, R17, R17 ;  /* 0x0000001111177220 */ /* 0x002fe40000410000 */
[----:B------:R-:W-:Y:S02]  /*0230*/  FFMA.FTZ R10, R25, R10, 0.039849750697612762451 ;  /* 0x3d23397e190a7423 */ /* 0x000fe4000001000a */
[----:B------:R-:W-:Y:S02]  /*0240*/  FFMA.FTZ R12, R23, R4, -0.014396979473531246185 ;  /* 0xbc6be14f170c7423 */ /* 0x000fe40000010004 */
[----:B------:R-:W-:Y:S02]  /*0250*/  FFMA.FTZ R10, R25, R10, -0.072529748082160949707 ;  /* 0xbd948a7a190a7423 */ /* 0x000fe4000001000a */
[----:B--2---:R-:W-:Y:S02]  /*0260*/  FMUL.FTZ R15, R19, R19 ;  /* 0x00000013130f7220 */ /* 0x004fe40000410000 */
[----:B------:R-:W-:-:S02]  /*0270*/  FFMA.FTZ R12, R23, R12, 0.039849750697612762451 ;  /* 0x3d23397e170c7423 */ /* 0x000fc4000001000c */
[----:B------:R-:W-:Y:S02]  /*0280*/  FFMA.FTZ R18, R15, R4, -0.014396979473531246185 ;  /* 0xbc6be14f0f127423 */ /* 0x000fe40000010004 */
[----:B------:R-:W-:Y:S02]  /*0290*/  FFMA.FTZ R12, R23, R12, -0.072529748082160949707 ;  /* 0xbd948a7a170c7423 */ /* 0x000fe4000001000c */
[----:B0-----:R-:W-:Y:S02]  /*02a0*/  FMUL.FTZ R21, R16, R16 ;  /* 0x0000001010157220 */ /* 0x001fe40000410000 */
[----:B------:R-:W-:Y:S02]  /*02b0*/  FFMA.FTZ R18, R15, R18, 0.039849750697612762451 ;  /* 0x3d23397e0f127423 */ /* 0x000fe40000010012 */
[----:B------:R-:W-:Y:S02]  /*02c0*/  FFMA.FTZ R20, R21, R4, -0.014396979473531246185 ;  /* 0xbc6be14f15147423 */ /* 0x000fe40000010004 */
[----:B------:R-:W-:-:S02]  /*02d0*/  FFMA.FTZ R10, R25, R10, 0.10518480092287063599 ;  /* 0x3dd76b21190a7423 */ /* 0x000fc4000001000a */
[----:B------:R-:W-:Y:S02]  /*02e0*/  FFMA.FTZ R20, R21, R20, 0.039849750697612762451 ;  /* 0x3d23397e15147423 */ /* 0x000fe40000010014 */
[----:B------:R-:W-:Y:S02]  /*02f0*/  FFMA.FTZ R18, R15, R18, -0.072529748082160949707 ;  /* 0xbd948a7a0f127423 */ /* 0x000fe40000010012 */
[----:B------:R-:W-:Y:S02]  /*0300*/  FFMA.FTZ R22, R21, R20, -0.072529748082160949707 ;  /* 0xbd948a7a15167423 */ /* 0x000fe40000010014 */
[----:B------:R-:W-:Y:S02]  /*0310*/  FFMA.FTZ R12, R23, R12, 0.10518480092287063599 ;  /* 0x3dd76b21170c7423 */ /* 0x000fe4000001000c */
[----:B------:R-:W-:Y:S02]  /*0320*/  FFMA.FTZ R10, R25, R10, -0.14171802997589111328 ;  /* 0xbe111e88190a7423 */ /* 0x000fe4000001000a */
[----:B------:R-:W-:-:S02]  /*0330*/  FFMA.FTZ R18, R15, R18, 0.10518480092287063599 ;  /* 0x3dd76b210f127423 */ /* 0x000fc40000010012 */
[----:B------:R-:W-:Y:S02]  /*0340*/  FFMA.FTZ R22, R21, R22, 0.10518480092287063599 ;  /* 0x3dd76b2115167423 */ /* 0x000fe40000010016 */
[----:B------:R-:W-:Y:S02]  /*0350*/  FFMA.FTZ R12, R23, R12, -0.14171802997589111328 ;  /* 0xbe111e88170c7423 */ /* 0x000fe4000001000c */
[----:B------:R-:W-:Y:S02]  /*0360*/  FFMA.FTZ R10, R25, R10, 0.19988775253295898438 ;  /* 0x3e4caf60190a7423 */ /* 0x000fe4000001000a */
[----:B------:R-:W-:Y:S02]  /*0370*/  FFMA.FTZ R18, R15, R18, -0.14171802997589111328 ;  /* 0xbe111e880f127423 */ /* 0x000fe40000010012 */
[----:B------:R-:W-:Y:S02]  /*0380*/  FFMA.FTZ R22, R21, R22, -0.14171802997589111328 ;  /* 0xbe111e8815167423 */ /* 0x000fe40000010016 */
[----:B------:R-:W-:-:S02]  /*0390*/  FFMA.FTZ R12, R23, R12, 0.19988775253295898438 ;  /* 0x3e4caf60170c7423 */ /* 0x000fc4000001000c */
[----:B------:R-:W-:Y:S02]  /*03a0*/  FFMA.FTZ R10, R25, R10, -0.33332940936088562012 ;  /* 0xbeaaaa27190a7423 */ /* 0x000fe4000001000a */
[----:B------:R-:W-:Y:S02]  /*03b0*/  FFMA.FTZ R18, R15, R18, 0.19988775253295898438 ;  /* 0x3e4caf600f127423 */ /* 0x000fe40000010012 */
[----:B------:R-:W-:Y:S02]  /*03c0*/  FFMA.FTZ R22, R21, R22, 0.19988775253295898438 ;  /* 0x3e4caf6015167423 */ /* 0x000fe40000010016 */
[----:B------:R-:W-:Y:S02]  /*03d0*/  FFMA.FTZ R12, R23, R12, -0.33332940936088562012 ;  /* 0xbeaaaa27170c7423 */ /* 0x000fe4000001000c */
[----:B------:R-:W-:Y:S02]  /*03e0*/  FMUL.FTZ R25, R25, R10 ;  /* 0x0000000a19197220 */ /* 0x000fe40000410000 */
[----:B------:R-:W-:-:S02]  /*03f0*/  FFMA.FTZ R20, R15, R18, -0.33332940936088562012 ;  /* 0xbeaaaa270f147423 */ /* 0x000fc40000010012 */
[----:B------:R-:W-:Y:S02]  /*0400*/  FFMA.FTZ R22, R21, R22, -0.33332940936088562012 ;  /* 0xbeaaaa2715167423 */ /* 0x000fe40000010016 */
[----:B------:R-:W-:Y:S01]  /*0410*/  FMUL.FTZ R18, R23, R12 ;  /* 0x0000000c17127220 */ /* 0x000fe20000410000 */
[----:B------:R-:W-:Y:S01]  /*0420*/  PRMT R12, RZ, 0x7610, R2 ;  /* 0x00007610ff0c7816 */ /* 0x000fe20000000002 */
[----:B------:R-:W-:Y:S01]  /*0430*/  FFMA.FTZ R2, R14, R25, R14 ;  /* 0x000000190e027223 */ /* 0x000fe2000001000e */
[----:B------:R-:W-:Y:S01]  /*0440*/  @P6 MOV R25, 0x3fd774eb ;  /* 0x3fd774eb00196802 */ /* 0x000fe20000000f00 */
[----:B------:R-:W-:Y:S01]  /*0450*/  FMUL.FTZ R23, R21, R22 ;  /* 0x0000001615177220 */ /* 0x000fe20000410000 */
[----:B------:R-:W-:Y:S01]  /*0460*/  PRMT R14, RZ, 0x5410, R3 ;  /* 0x00005410ff0e7816 */ /* 0x000fe20000000003 */
[----:B------:R-:W-:Y:S01]  /*0470*/  FFMA.FTZ R21, R17, R18, R17 ;  /* 0x0000001211157223 */ /* 0x000fe20000010011 */
[----:B------:R-:W-:Y:S01]  /*0480*/  PRMT R18, RZ, 0x7610, R3 ;  /* 0x00007610ff127816 */ /* 0x000fe20000000003 */
[----:B------:R-:W-:Y:S01]  /*0490*/  @P6 FFMA.FTZ R2, R25, 0.93318945169448852539, -R2 ;  /* 0x3f6ee58119026823 */ /* 0x000fe20000010802 */
[----:B------:R-:W-:Y:S01]  /*04a0*/  FSETP.GT.FTZ.AND P4, PT, |R12|, 1, PT ;  /* 0x3f8000000c00780b */ /* 0x000fe20003f94200 */
[----:B------:R-:W-:Y:S01]  /*04b0*/  FMUL.FTZ R20, R15, R20 ;  /* 0x000000140f147220 */ /* 0x000fe20000410000 */
[----:B------:R-:W-:Y:S01]  /*04c0*/  FSETP.GT.FTZ.AND P5, PT, |R14|, 1, PT ;  /* 0x3f8000000e00780b */ /* 0x000fe20003fb4200 */
[----:B------:R-:W-:Y:S01]  /*04d0*/  FADD.FTZ R15, |R12|, -RZ ;  /* 0x800000ff0c0f7221 */ /* 0x000fe20000010200 */
[----:B------:R-:W-:Y:S01]  /*04e0*/  FSETP.GT.FTZ.AND P6, PT, |R18|, 1, PT ;  /* 0x3f8000001200780b */ /* 0x000fe20003fd4200 */
[----:B------:R-:W-:Y:S01]  /*04f0*/  FFMA.FTZ R19, R19, R20, R19 ;  /* 0x0000001413137223 */ /* 0x000fe20000010013 */
[----:B------:R-:W-:Y:S01]  /*0500*/  @P0 MOV R22, 0x3fd774eb ;  /* 0x3fd774eb00160802 */ /* 0x000fe20000000f00 */
[----:B------:R-:W-:Y:S01]  /*0510*/  FADD.FTZ R10, |R5|, -RZ ;  /* 0x800000ff050a7221 */ /* 0x000fe20000010200 */
[----:B------:R-:W-:Y:S01]  /*0520*/  @P2 MOV R3, 0x3fd774eb ;  /* 0x3fd774eb00032802 */ /* 0x000fe20000000f00 */
[----:B------:R-:W-:-:S02]  /*0530*/  FADD.FTZ R17, |R14|, -RZ ;  /* 0x800000ff0e117221 */ /* 0x000fc40000010200 */
[----:B------:R-:W-:Y:S02]  /*0540*/  FFMA.FTZ R20, R16, R23, R16 ;  /* 0x0000001710147223 */ /* 0x000fe40000010010 */
[----:B------:R-:W-:Y:S01]  /*0550*/  FADD.FTZ R16, |R18|, -RZ ;  /* 0x800000ff12107221 */ /* 0x000fe20000010200 */
[----:B------:R-:W0:Y:S01]  /*0560*/  @P4 MUFU.RCP R15, R15 ;  /* 0x0000000f000f4308 */ /* 0x000e220000001000 */
[----:B------:R-:W-:Y:S01]  /*0570*/  @P0 FFMA.FTZ R21, R22, 0.93318945169448852539, -R21 ;  /* 0x3f6ee58116150823 */ /* 0x000fe20000010815 */
[----:B------:R-:W-:Y:S01]  /*0580*/  FSETP.GTU.FTZ.AND P0, PT, |R13|, +INF , PT ;  /* 0x7f8000000d00780b */ /* 0x000fe20003f1c200 */
[----:B------:R-:W-:Y:S01]  /*0590*/  @P2 FFMA.FTZ R20, R3, 0.93318945169448852539, -R20 ;  /* 0x3f6ee58103142823 */ /* 0x000fe20000010814 */
[----:B------:R-:W-:Y:S02]  /*05a0*/  @P1 MOV R22, 0x3fd774eb ;  /* 0x3fd774eb00161802 */ /* 0x000fe40000000f00 */
[----:B------:R-:W-:Y:S02]  /*05b0*/  LOP3.LUT R13, R2, 0x80000000, R13, 0xb8, !PT ;  /* 0x80000000020d7812 */ /* 0x000fe400078eb80d */
[----:B------:R-:W1:Y:S01]  /*05c0*/  @P3 MUFU.RCP R10, R10 ;  /* 0x0000000a000a3308 */ /* 0x000e620000001000 */
[----:B------:R-:W-:Y:S01]  /*05d0*/  @P1 FFMA.FTZ R19, R22, 0.93318945169448852539, -R19 ;  /* 0x3f6ee58116131823 */ /* 0x000fe20000010813 */
[----:B------:R-:W-:Y:S01]  /*05e0*/  FSEL R13, R13, R2, !P0 ;  /* 0x000000020d0d7208 */ /* 0x000fe20004000000 */
[----:B------:R-:W-:Y:S01]  /*05f0*/  IMAD.WIDE.U32 R2, R0, R11, c[0x0][0x168] ;  /* 0x00005a0000027625 */ /* 0x000fe200078e000b */
[----:B------:R-:W-:-:S02]  /*0600*/  FSETP.GTU.FTZ.AND P2, PT, |R9|, +INF , PT ;  /* 0x7f8000000900780b */ /* 0x000fc40003f5c200 */
[----:B------:R-:W-:Y:S02]  /*0610*/  FSETP.GTU.FTZ.AND P0, PT, |R8|, +INF , PT ;  /* 0x7f8000000800780b */ /* 0x000fe40003f1c200 */
[----:B------:R-:W2:Y:S01]  /*0620*/  @P5 MUFU.RCP R17, R17 ;  /* 0x0000001100115308 */ /* 0x000ea20000001000 */
[----:B------:R-:W-:Y:S01]  /*0630*/  LOP3.LUT R0, R21, 0x80000000, R8, 0xb8, !PT ;  /* 0x8000000015007812 */ /* 0x000fe200078eb808 */
[----:B0-----:R-:W-:Y:S01]  /*0640*/  FMUL.FTZ R11, R15, R15 ;  /* 0x0000000f0f0b7220 */ /* 0x001fe20000410000 */
[----:B------:R-:W-:Y:S01]  /*0650*/  LOP3.LUT R9, R20, 0x80000000, R9, 0xb8, !PT ;  /* 0x8000000014097812 */ /* 0x000fe200078eb809 */
[----:B------:R-:W-:Y:S01]  /*0660*/  IMAD.WIDE R2, R7, 0x8, R2 ;  /* 0x0000000807027825 */ /* 0x000fe200078e0202 */
[----:B------:R-:W-:Y:S02]  /*0670*/  FSETP.GTU.FTZ.AND P1, PT, |R6|, +INF , PT ;  /* 0x7f8000000600780b */ /* 0x000fe40003f3c200 */
[----:B------:R-:W-:Y:S01]  /*0680*/  LOP3.LUT R6, R19, 0x80000000, R6, 0xb8, !PT ;  /* 0x8000000013067812 */ /* 0x000fe200078eb806 */
[----:B------:R-:W0:Y:S01]  /*0690*/  @P6 MUFU.RCP R16, R16 ;  /* 0x0000001000106308 */ /* 0x000e220000001000 */
[----:B------:R-:W-:Y:S01]  /*06a0*/  FSEL R0, R0, R21, !P0 ;  /* 0x0000001500007208 */ /* 0x000fe20004000000 */
[----:B-1----:R-:W-:Y:S01]  /*06b0*/  FMUL.FTZ R21, R10, R10 ;  /* 0x0000000a0a157220 */ /* 0x002fe20000410000 */
[----:B------:R-:W-:Y:S01]  /*06c0*/  FSEL R20, R9, R20, !P2 ;  /* 0x0000001409147208 */ /* 0x000fe20005000000 */
[-C--:B------:R-:W-:Y:S01]  /*06d0*/  FFMA.FTZ R8, R11, R4.reuse, -0.014396979473531246185 ;  /* 0xbc6be14f0b087423 */ /* 0x080fe20000010004 */
[----:B------:R-:W-:Y:S01]  /*06e0*/  FSEL R19, R6, R19, !P1 ;  /* 0x0000001306137208 */ /* 0x000fe20004800000 */
[----:B------:R-:W-:Y:S01]  /*06f0*/  FFMA.FTZ R6, R21, R4, -0.014396979473531246185 ;  /* 0xbc6be14f15067423 */ /* 0x000fe20000010004 */
[----:B------:R-:W-:Y:S01]  /*0700*/  FSETP.GTU.FTZ.AND P0, PT, |R5|, +INF , PT ;  /* 0x7f8000000500780b */ /* 0x000fe20003f1c200 */
[----:B--2---:R-:W-:Y:S01]  /*0710*/  FMUL.FTZ R9, R17, R17 ;  /* 0x0000001111097220 */ /* 0x004fe20000410000 */
[----:B------:R-:W-:Y:S01]  /*0720*/  FSETP.GTU.FTZ.AND P1, PT, |R12|, +INF , PT ;  /* 0x7f8000000c00780b */ /* 0x000fe20003f3c200 */
[----:B------:R-:W-:Y:S01]  /*0730*/  FFMA.FTZ R8, R11, R8, 0.039849750697612762451 ;  /* 0x3d23397e0b087423 */ /* 0x000fe20000010008 */
[----:B------:R-:W-:Y:S01]  /*0740*/  FSETP.GTU.FTZ.AND P2, PT, |R14|, +INF , PT ;  /* 0x7f8000000e00780b */ /* 0x000fe20003f5c200 */
[----:B------:R-:W-:-:S02]  /*0750*/  FFMA.FTZ R22, R9, R4, -0.014396979473531246185 ;  /* 0xbc6be14f09167423 */ /* 0x000fc40000010004 */
[----:B------:R-:W-:Y:S02]  /*0760*/  FFMA.FTZ R6, R21, R6, 0.039849750697612762451 ;  /* 0x3d23397e15067423 */ /* 0x000fe40000010006 */
[----:B0-----:R-:W-:Y:S02]  /*0770*/  FMUL.FTZ R7, R16, R16 ;  /* 0x0000001010077220 */ /* 0x001fe40000410000 */
[----:B------:R-:W-:Y:S02]  /*0780*/  FFMA.FTZ R22, R9, R22, 0.039849750697612762451 ;  /* 0x3d23397e09167423 */ /* 0x000fe40000010016 */
[----:B------:R-:W-:Y:S02]  /*0790*/  FFMA.FTZ R4, R7, R4, -0.014396979473531246185 ;  /* 0xbc6be14f07047423 */ /* 0x000fe40000010004 */
[----:B------:R-:W-:Y:S02]  /*07a0*/  FFMA.FTZ R8, R11, R8, -0.072529748082160949707 ;  /* 0xbd948a7a0b087423 */ /* 0x000fe40000010008 */
[----:B------:R-:W-:-:S02]  /*07b0*/  FFMA.FTZ R4, R7, R4, 0.039849750697612762451 ;  /* 0x3d23397e07047423 */ /* 0x000fc40000010004 */
[----:B------:R-:W-:Y:S02]  /*07c0*/  FFMA.FTZ R6, R21, R6, -0.072529748082160949707 ;  /* 0xbd948a7a15067423 */ /* 0x000fe40000010006 */
[----:B------:R-:W-:Y:S02]  /*07d0*/  FFMA.FTZ R22, R9, R22, -0.072529748082160949707 ;  /* 0xbd948a7a09167423 */ /* 0x000fe40000010016 */
[----:B------:R-:W-:Y:S02]  /*07e0*/  FFMA.FTZ R4, R7, R4, -0.072529748082160949707 ;  /* 0xbd948a7a07047423 */ /* 0x000fe40000010004 */
[----:B------:R-:W-:Y:S02]  /*07f0*/  FFMA.FTZ R8, R11, R8, 0.10518480092287063599 ;  /* 0x3dd76b210b087423 */ /* 0x000fe40000010008 */
[----:B------:R-:W-:Y:S02]  /*0800*/  FFMA.FTZ R6, R21, R6, 0.10518480092287063599 ;  /* 0x3dd76b2115067423 */ /* 0x000fe40000010006 */
[----:B------:R-:W-:-:S02]  /*0810*/  FFMA.FTZ R22, R9, R22, 0.10518480092287063599 ;  /* 0x3dd76b2109167423 */ /* 0x000fc40000010016 */
[----:B------:R-:W-:Y:S02]  /*0820*/  FFMA.FTZ R4, R7, R4, 0.10518480092287063599 ;  /* 0x3dd76b2107047423 */ /* 0x000fe40000010004 */
[----:B------:R-:W-:Y:S02]  /*0830*/  FFMA.FTZ R8, R11, R8, -0.14171802997589111328 ;  /* 0xbe111e880b087423 */ /* 0x000fe40000010008 */
[----:B------:R-:W-:Y:S02]  /*0840*/  FFMA.FTZ R6, R21, R6, -0.14171802997589111328 ;  /* 0xbe111e8815067423 */ /* 0x000fe40000010006 */
[----:B------:R-:W-:Y:S02]  /*0850*/  FFMA.FTZ R22, R9, R22, -0.14171802997589111328 ;  /* 0xbe111e8809167423 */ /* 0x000fe40000010016 */
[----:B------:R-:W-:Y:S02]  /*0860*/  FFMA.FTZ R4, R7, R4, -0.14171802997589111328 ;  /* 0xbe111e8807047423 */ /* 0x000fe40000010004 */
[----:B------:R-:W-:-:S02]  /*0870*/  FFMA.FTZ R8, R11, R8, 0.19988775253295898438 ;  /* 0x3e4caf600b087423 */ /* 0x000fc40000010008 */
[----:B------:R-:W-:Y:S02]  /*0880*/  FFMA.FTZ R6, R21, R6, 0.19988775253295898438 ;  /* 0x3e4caf6015067423 */ /* 0x000fe40000010006 */
[----:B------:R-:W-:Y:S02]  /*0890*/  FFMA.FTZ R22, R9, R22, 0.19988775253295898438 ;  /* 0x3e4caf6009167423 */ /* 0x000fe40000010016 */
[----:B------:R-:W-:Y:S02]  /*08a0*/  FFMA.FTZ R4, R7, R4, 0.19988775253295898438 ;  /* 0x3e4caf6007047423 */ /* 0x000fe40000010004 */
[----:B------:R-:W-:Y:S02]  /*08b0*/  FFMA.FTZ R8, R11, R8, -0.33332940936088562012 ;  /* 0xbeaaaa270b087423 */ /* 0x000fe40000010008 */
[----:B------:R-:W-:Y:S02]  /*08c0*/  FFMA.FTZ R6, R21, R6, -0.33332940936088562012 ;  /* 0xbeaaaa2715067423 */ /* 0x000fe40000010006 */
[----:B------:R-:W-:-:S02]  /*08d0*/  FFMA.FTZ R22, R9, R22, -0.33332940936088562012 ;  /* 0xbeaaaa2709167423 */ /* 0x000fc40000010016 */
[----:B------:R-:W-:Y:S02]  /*08e0*/  FFMA.FTZ R4, R7, R4, -0.33332940936088562012 ;  /* 0xbeaaaa2707047423 */ /* 0x000fe40000010004 */
[----:B------:R-:W-:Y:S02]  /*08f0*/  FMUL.FTZ R8, R11, R8 ;  /* 0x000000080b087220 */ /* 0x000fe40000410000 */
[----:B------:R-:W-:Y:S01]  /*0900*/  FMUL.FTZ R21, R21, R6 ;  /* 0x0000000615157220 */ /* 0x000fe20000410000 */
[----:B------:R-:W-:Y:S01]  /*0910*/  @P5 MOV R6, 0x3fd774eb ;  /* 0x3fd774eb00065802 */ /* 0x000fe20000000f00 */
[----:B------:R-:W-:Y:S01]  /*0920*/  FMUL.FTZ R22, R9, R22 ;  /* 0x0000001609167220 */ /* 0x000fe20000410000 */
[----:B------:R-:W-:Y:S01]  /*0930*/  @P3 MOV R9, 0x3fd774eb ;  /* 0x3fd774eb00093802 */ /* 0x000fe20000000f00 */
[----:B------:R-:W-:Y:S01]  /*0940*/  FMUL.FTZ R7, R7, R4 ;  /* 0x0000000407077220 */ /* 0x000fe20000410000 */
[----:B------:R-:W-:Y:S01]  /*0950*/  @P4 MOV R4, 0x3fd774eb ;  /* 0x3fd774eb00044802 */ /* 0x000fe20000000f00 */
[----:B------:R-:W-:Y:S01]  /*0960*/  FFMA.FTZ R15, R15, R8, R15 ;  /* 0x000000080f0f7223 */ /* 0x000fe2000001000f */
[----:B------:R-:W-:Y:S01]  /*0970*/  @P6 MOV R8, 0x3fd774eb ;  /* 0x3fd774eb00086802 */ /* 0x000fe20000000f00 */
[----:B------:R-:W-:-:S02]  /*0980*/  FFMA.FTZ R10, R10, R21, R10 ;  /* 0x000000150a0a7223 */ /* 0x000fc4000001000a */
[----:B------:R-:W-:Y:S02]  /*0990*/  FFMA.FTZ R17, R17, R22, R17 ;  /* 0x0000001611117223 */ /* 0x000fe40000010011 */
[----:B------:R-:W-:Y:S02]  /*09a0*/  FFMA.FTZ R7, R16, R7, R16 ;  /* 0x0000000710077223 */ /* 0x000fe40000010010 */
[----:B------:R-:W-:Y:S01]  /*09b0*/  @P3 FFMA.FTZ R10, R9, 0.93318945169448852539, -R10 ;  /* 0x3f6ee581090a3823 */ /* 0x000fe2000001080a */
[----:B------:R-:W-:Y:S01]  /*09c0*/  FSETP.GTU.FTZ.AND P3, PT, |R18|, +INF , PT ;  /* 0x7f8000001200780b */ /* 0x000fe20003f7c200 */
[----:B------:R-:W-:Y:S01]  /*09d0*/  @P4 FFMA.FTZ R15, R4, 0.93318945169448852539, -R15 ;  /* 0x3f6ee581040f4823 */ /* 0x000fe2000001080f */
[----:B------:R-:W-:Y:S01]  /*09e0*/  F2FP.BF16.PACK_AB R4, R0, R13 ;  /* 0x0000000d0004723e */ /* 0x000fe200000010ff */
[----:B------:R-:W-:Y:S01]  /*09f0*/  @P5 FFMA.FTZ R17, R6, 0.93318945169448852539, -R17 ;  /* 0x3f6ee58106115823 */ /* 0x000fe20000010811 */
[----:B------:R-:W-:Y:S01]  /*0a00*/  LOP3.LUT R5, R10, 0x80000000, R5, 0xb8, !PT ;  /* 0x800000000a057812 */ /* 0x000fe200078eb805 */
[----:B------:R-:W-:Y:S01]  /*0a10*/  @P6 FFMA.FTZ R7, R8, 0.93318945169448852539, -R7 ;  /* 0x3f6ee58108076823 */ /* 0x000fe20000010807 */
[----:B------:R-:W-:-:S02]  /*0a20*/  LOP3.LUT R12, R15, 0x80000000, R12, 0xb8, !PT ;  /* 0x800000000f0c7812 */ /* 0x000fc400078eb80c */
[----:B------:R-:W-:Y:S02]  /*0a30*/  LOP3.LUT R14, R17, 0x80000000, R14, 0xb8, !PT ;  /* 0x80000000110e7812 */ /* 0x000fe400078eb80e */
[----:B------:R-:W-:Y:S02]  /*0a40*/  LOP3.LUT R18, R7, 0x80000000, R18, 0xb8, !PT ;  /* 0x8000000007127812 */ /* 0x000fe400078eb812 */
[----:B------:R-:W-:Y:S02]  /*0a50*/  FSEL R6, R5, R10, !P0 ;  /* 0x0000000a05067208 */ /* 0x000fe40004000000 */
[----:B------:R-:W-:Y:S02]  /*0a60*/  FSEL R15, R12, R15, !P1 ;  /* 0x0000000f0c0f7208 */ /* 0x000fe40004800000 */
[----:B------:R-:W-:Y:S02]  /*0a70*/  FSEL R17, R14, R17, !P2 ;  /* 0x000000110e117208 */ /* 0x000fe40005000000 */
[----:B------:R-:W-:-:S02]  /*0a80*/  FSEL R18, R18, R7, !P3 ;  /* 0x0000000712127208 */ /* 0x000fc40005800000 */
[----:B------:R-:W-:Y:S02]  /*0a90*/  F2FP.BF16.PACK_AB R5, R20, R19 ;  /* 0x000000131405723e */ /* 0x000fe400000010ff */
[----:B------:R-:W-:Y:S02]  /*0aa0*/  F2FP.BF16.PACK_AB R6, R15, R6 ;  /* 0x000000060f06723e */ /* 0x000fe400000010ff */
[----:B------:R-:W-:Y:S01]  /*0ab0*/  F2FP.BF16.PACK_AB R7, R18, R17 ;  /* 0x000000111207723e */ /* 0x000fe200000010ff */
[----:B------:R-:W-:Y:S04]  /*0ac0*/  STG.E.64 [R2.64], R4 ;  /* 0x0000000402007986 */ /* 0x000fe8000c101b04 */
[----:B------:R-:W-:Y:S01]  /*0ad0*/  STG.E.64 [R2.64+0x400], R6 ;  /* 0x0004000602007986 */ /* 0x000fe2000c101b04 */
[----:B------:R-:W-:Y:S05]  /*0ae0*/  EXIT ;  /* 0x000000000000794d */ /* 0x000fea0003800000 */
.L_x_593:
[----:B------:R-:W0:Y:S01]  /*0af0*/  S2R R12, SR_TID.X ;  /* 0x00000000000c7919 */ /* 0x000e220000002100 */
[----:B------:R-:W-:-:S02]  /*0b00*/  PRMT R18, RZ, 0x7610, R18 ;  /* 0x00007610ff127816 */ /* 0x000fc40000000012 */
        /* <DEDUP_REMOVED lines=89> */
.L_x_595:
[----:B-1----:R-:W-:Y:S05]  /*10a0*/  BSYNC B0 ;  /* 0x0000000000007941 */ /* 0x002fea0003800000 */
.L_x_594:
        /* <DEDUP_REMOVED lines=25> */
.L_x_597:
[----:B------:R-:W-:Y:S05]  /*1240*/  BSYNC B0 ;  /* 0x0000000000007941 */ /* 0x000fea0003800000 */
.L_x_596:
        /* <DEDUP_REMOVED lines=27> */
.L_x_599:
[----:B------:R-:W-:Y:S05]  /*1400*/  BSYNC B0 ;  /* 0x0000000000007941 */ /* 0x000fea0003800000 */
.L_x_598:
        /* <DEDUP_REMOVED lines=23> */
.L_x_601:
[----:B------:R-:W-:Y:S05]  /*1580*/  BSYNC B0 ;  /* 0x0000000000007941 */ /* 0x000fea0003800000 */
.L_x_600:
        /* <DEDUP_REMOVED lines=23> */
.L_x_603:
[----:B------:R-:W-:Y:S05]  /*1700*/  BSYNC B0 ;  /* 0x0000000000007941 */ /* 0x000fea0003800000 */
.L_x_602:
        /* <DEDUP_REMOVED lines=23> */
.L_x_605:
[----:B------:R-:W-:Y:S05]  /*1880*/  BSYNC B0 ;  /* 0x0000000000007941 */ /* 0x000fea0003800000 */
.L_x_604:
        /* <DEDUP_REMOVED lines=23> */
.L_x_607:
[----:B------:R-:W-:Y:S05]  /*1a00*/  BSYNC B0 ;  /* 0x0000000000007941 */ /* 0x000fea0003800000 */
.L_x_606:
        /* <DEDUP_REMOVED lines=23> */
.L_x_609:
[----:B------:R-:W-:Y:S05]  /*1b80*/  BSYNC B0 ;  /* 0x0000000000007941 */ /* 0x000fea0003800000 */
.L_x_608:
        /* <DEDUP_REMOVED lines=18> */
.L_x_612:
[----:B0-----:R-:W-:-:S13]  /*1cb0*/  ISETP.GE.AND P0, PT, R12, R11, PT ;  /* 0x0000000b0c00720c */ /* 0x001fda0003f06270 */
[----:B------:R-:W-:Y:S05]  /*1cc0*/  @P0 BRA `(.L_x_614) ;  /* 0x000000c000000947 */ /* 0x000fea0003800000 */
[----:B------:R-:W-:Y:S02]  /*1cd0*/  IADD3 R2, R0, R12, RZ ;  /* 0x0000000c00027210 */ /* 0x000fe40007ffe0ff */
[----:B------:R-:W-:Y:S02]  /*1ce0*/  MOV R3, 0x2 ;  /* 0x0000000200037802 */ /* 0x000fe40000000f00 */
[----:B------:R-:W-:-:S03]  /*1cf0*/  IADD3 R12, R12, 0x80, RZ ;  /* 0x000000800c0c7810 */ /* 0x000fc60007ffe0ff */
[----:B------:R-:W-:-:S05]  /*1d00*/  IMAD.WIDE.U32 R2, R2, R3, c[0x0][0x168] ;  /* 0x00005a0002027625 */ /* 0x000fca00078e0003 */
[----:B------:R0:W-:Y:S02]  /*1d10*/  STG.E.U16 [R2.64], R7 ;  /* 0x0000000702007986 */ /* 0x0001e4000c101504 */
.L_x_613:
[----:B------:R-:W-:-:S13]  /*1d20*/  ISETP.GE.AND P0, PT, R12, R11, PT ;  /* 0x0000000b0c00720c */ /* 0x000fda0003f06270 */
[----:B------:R-:W-:Y:S05]  /*1d30*/  @P0 BRA `(.L_x_615) ;  /* 0x000000d000000947 */ /* 0x000fea0003800000 */
[----:B0-----:R-:W-:Y:S01]  /*1d40*/  HFMA2.MMA R3, -RZ, RZ, 0, 1.1920928955078125e-07 ;  /* 0x00000002ff037435 */ /* 0x001fe200000001ff */
[----:B------:R-:W-:Y:S02]  /*1d50*/  IADD3 R2, R0, R12, RZ ;  /* 0x0000000c00027210 */ /* 0x000fe40007ffe0ff */
[----:B------:R-:W-:-:S07]  /*1d60*/  IADD3 R12, R12, 0x80, RZ ;  /* 0x000000800c0c7810 */ /* 0x000fce0007ffe0ff */
[----:B------:R-:W-:-:S05]  /*1d70*/  IMAD.WIDE.U32 R2, R2, R3, c[0x0][0x168] ;  /* 0x00005a0002027625 */ /* 0x000fca00078e0003 */
[----:B------:R0:W-:Y:S02]  /*1d80*/  STG.E.U16 [R2.64], R8 ;  /* 0x0000000802007986 */ /* 0x0001e4000c101504 */
.L_x_614:
        /* <DEDUP_REMOVED lines=8> */
.L_x_615:
[----:B------:R-:W-:Y:S05]  /*1e10*/  BSYNC B1 ;  /* 0x0000000000017941 */ /* 0x000fea0003800000 */
.L_x_611:
[----:B------:R-:W-:-:S13]  /*1e20*/  ISETP.GE.AND P0, PT, R12, R11, PT ;  /* 0x0000000b0c00720c */ /* 0x000fda0003f06270 */
[----:B0-----:R-:W-:Y:S02]  /*1e30*/  @!P0 IADD3 R2, R0, R12, RZ ;  /* 0x0000000c00028210 */ /* 0x001fe40007ffe0ff */
[----:B------:R-:W-:Y:S02]  /*1e40*/  @!P0 MOV R3, 0x2 ;  /* 0x0000000200038802 */ /* 0x000fe40000000f00 */
[----:B------:R-:W-:-:S03]  /*1e50*/  @!P0 IADD3 R12, R12, 0x80, RZ ;  /* 0x000000800c0c8810 */ /* 0x000fc60007ffe0ff */
[----:B------:R-:W-:-:S05]  /*1e60*/  @!P0 IMAD.WIDE.U32 R2, R2, R3, c[0x0][0x168] ;  /* 0x00005a0002028625 */ /* 0x000fca00078e0003 */
[----:B-----5:R0:W-:Y:S02]  /*1e70*/  @!P0 STG.E.U16 [R2.64], R13 ;  /* 0x0000000d02008986 */ /* 0x0201e4000c101504 */
.L_x_616:
[----:B------:R-:W-:Y:S05]  /*1e80*/  BSYNC B0 ;  /* 0x0000000000007941 */ /* 0x000fea0003800000 */
.L_x_610:
        /* <DEDUP_REMOVED lines=8> */
.L_x_617:
        /* <DEDUP_REMOVED lines=15> */
.L_x_2518:


//--------------------- .text._ZN2at6native29vectorized_elementwise_kernelILi8EZZZNS0_16atan_kernel_cudaERNS_18TensorIteratorBaseEENKUlvE0_clEvENKUlvE2_clEvEUlN3c108BFloat16EE_St5arrayIPcLm2EEEEviT0_T1_ --------------------------
	.section	.text._ZN2at6native29vectorized_elementwise_kernelILi8EZZZNS0_16atan_kernel_cudaERNS_18TensorIteratorBaseEENKUlvE0_clEvENKUlvE2_clEvEUlN3c108BFloat16EE_St5arrayIPcLm2EEEEviT0_T1_,"ax",@progbits
	.sectioninfo	@"SHI_REGISTERS=4"
	.align	128
        .global         _ZN2at6native29vectorized_elementwise_kernelILi8EZZZNS0_16atan_kernel_cudaERNS_18TensorIteratorBaseEENKUlvE0_clEvENKUlvE2_clEvEUlN3c108BFloat16EE_St5arrayIPcLm2EEEEviT0_T1_
        .type           _ZN2at6native29vectorized_elementwise_kernelILi8EZZZNS0_16atan_kernel_cudaERNS_18TensorIteratorBaseEENKUlvE0_clEvENKUlvE2_clEvEUlN3c108BFloat16EE_St5arrayIPcLm2EEEEviT0_T1_,@function
        .size           _ZN2at6native29vectorized_elementwise_kernelILi8EZZZNS0_16atan_kernel_cudaERNS_18TensorIteratorBaseEENKUlvE0_clEvENKUlvE2_clEvEUlN3c108BFloat16EE_St5arrayIPcLm2EEEEviT0_T1_,(.L_x_2519 - _ZN2at6native29vectorized_elementwise_kernelILi8EZZZNS0_16atan_kernel_cudaERNS_18TensorIteratorBaseEENKUlvE0_clEvENKUlvE2_clEvEUlN3c108BFloat16EE_St5arrayIPcLm2EEEEviT0_T1_)
        .other          _ZN2at6native29vectorized_elementwise_kernelILi8EZZZNS0_16atan_kernel_cudaERNS_18TensorIteratorBaseEENKUlvE0_clEvENKUlvE2_clEvEUlN3c108BFloat16EE_St5arrayIPcLm2EEEEviT0_T1_,@"STO_CUDA_ENTRY STV_DEFAULT"
_ZN2at6native29vectorized_elementwise_kernelILi8EZZZNS0_16atan_kernel_cudaERNS_18TensorIteratorBaseEENKUlvE0_clEvENKUlvE2_clEvEUlN3c108BFloat16EE_St5arrayIPcLm2EEEEviT0_T1_:
.text._ZN2at6native29vectorized_elementwise_kernelILi8EZZZNS0_16atan_kernel_cudaERNS_18TensorIteratorBaseEENKUlvE0_clEvENKUlvE2_clEvEUlN3c108BFloat16EE_St5arrayIPcLm2EEEEviT0_T1_:
[----:B------:R-:W-:Y:S02]  /*0000*/  MOV R1, c[0x0][0x28] ;  /* 0x00000a0000017a02 */ /* 0x000fe40000000f00 */
[----:B------:R-:W-:Y:S05]  /*0010*/  EXIT ;  /* 0x000000000000794d */ /* 0x000fea0003800000 */
.L_x_618:
        /* <DEDUP_REMOVED lines=14> */
.L_x_2519:


//--------------------- .text._ZN2at6native18elementwise_kernelILi128ELi4EZNS0_15gpu_kernel_implIZZZNS0_16atan_kernel_cudaERNS_18TensorIteratorBaseEENKUlvE0_clEvENKUlvE1_clEvEUlN3c104HalfEE_EEvS4_RKT_EUliE_EEviT1_ --------------------------
	.section	.text._ZN2at6native18elementwise_kernelILi128ELi4EZNS0_15gpu_kernel_implIZZZNS0_16atan_kernel_cudaERNS_18TensorIteratorBaseEENKUlvE0_clEvENKUlvE1_clEvEUlN3c104HalfEE_EEvS4_RKT_EUliE_EEviT1_,"ax",@progbits
	.sectioninfo	@"SHI_REGISTERS=26"
	.align	128
        .global         _ZN2at6native18elementwise_kernelILi128ELi4EZNS0_15gpu_kernel_implIZZZNS0_16atan_kernel_cudaERNS_18TensorIteratorBaseEENKUlvE0_clEvENKUlvE1_clEvEUlN3c104HalfEE_EEvS4_RKT_EUliE_EEviT1_
        .type           _ZN2at6native18elementwise_kernelILi128ELi4EZNS0_15gpu_kernel_implIZZZNS0_16atan_kernel_cudaERNS_18TensorIteratorBaseEENKUlvE0_clEvENKUlvE1_clEvEUlN3c104HalfEE_EEvS4_RKT_EUliE_EEviT1_,@function
        .size           _ZN2at6native18elementwise_kernelILi128ELi4EZNS0_15gpu_kernel_implIZZZNS0_16atan_kernel_cudaERNS_18TensorIteratorBaseEENKUlvE0_clEvENKUlvE1_clEvEUlN3c104HalfEE_EEvS4_RKT_EUliE_EEviT1_,(.L_x_2520 - _ZN2at6native18elementwise_kernelILi128ELi4EZNS0_15gpu_kernel_implIZZZNS0_16atan_kernel_cudaERNS_18TensorIteratorBaseEENKUlvE0_clEvENKUlvE1_clEvEUlN3c104HalfEE_EEvS4_RKT_EUliE_EEviT1_)
        .other          _ZN2at6native18elementwise_kernelILi128ELi4EZNS0_15gpu_kernel_implIZZZNS0_16atan_kernel_cudaERNS_18TensorIteratorBaseEENKUlvE0_clEvENKUlvE1_clEvEUlN3c104HalfEE_EEvS4_RKT_EUliE_EEviT1_,@"STO_CUDA_ENTRY STV_DEFAULT"
_ZN2at6native18elementwise_kernelILi128ELi4EZNS0_15gpu_kernel_implIZZZNS0_16atan_kernel_cudaERNS_18TensorIteratorBaseEENKUlvE0_clEvENKUlvE1_clEvEUlN3c104HalfEE_EEvS4_RKT_EUliE_EEviT1_:
.text._ZN2at6native18elementwise_kernelILi128ELi4EZNS0_15gpu_kernel_implIZZZNS0_16atan_kernel_cudaERNS_18TensorIteratorBaseEENKUlvE0_clEvENKUlvE1_clEvEUlN3c104HalfEE_EEvS4_RKT_EUliE_EEviT1_:
        /* <DEDUP_REMOVED lines=238> */
.L_x_621:
        /* <DEDUP_REMOVED lines=18> */
[----:B0-----:R-:W-:Y:S01]  /*1000*/  F2FP.PACK_AB R0, RZ, R0 ;  /* 0x00000000ff00723e */ /* 0x001fe200000000ff */
[----:B------:R-:W-:Y:S05]  /*1010*/  BRA `(.L_x_627) ;  /* 0x00000e5000007947 */ /* 0x000fea0003800000 */
.L_x_625:
[----:B------:R-:W2:Y:S02]  /*1020*/  LDG.E.U8 R2, [R2.64] ;  /* 0x0000002402027981 */ /* 0x000ea4000c1e1100 */
[----:B--2---:R-:W0:Y:S02]  /*1030*/  I2F.U16 R0, R2 ;  /* 0x0000000200007306 */ /* 0x004e240000101000 */
[----:B0-----:R-:W-:Y:S01]  /*1040*/  F2FP.PACK_AB R0, RZ, R0 ;  /* 0x00000000ff00723e */ /* 0x001fe200000000ff */
[----:B------:R-:W-:Y:S05]  /*1050*/  BRA `(.L_x_627) ;  /* 0x00000e1000007947 */ /* 0x000fea0003800000 */
.L_x_624:
        /* <DEDUP_REMOVED lines=8> */
[----:B0-----:R-:W-:Y:S01]  /*10e0*/  F2FP.PACK_AB R0, RZ, R0 ;  /* 0x00000000ff00723e */ /* 0x001fe200000000ff */
[----:B------:R-:W-:Y:S05]  /*10f0*/  BRA `(.L_x_627) ;  /* 0x00000d7000007947 */ /* 0x000fea0003800000 */
.L_x_629:
[----:B------:R-:W2:Y:S02]  /*1100*/  LDG.E R2, [R2.64] ;  /* 0x0000002402027981 */ /* 0x000ea4000c1e1900 */
[----:B--2---:R-:W0:Y:S02]  /*1110*/  I2F R0, R2 ;  /* 0x0000000200007306 */ /* 0x004e240000201400 */
[----:B0-----:R-:W-:Y:S01]  /*1120*/  F2FP.PACK_AB R0, RZ, R0 ;  /* 0x00000000ff00723e */ /* 0x001fe200000000ff */
[----:B------:R-:W-:Y:S05]  /*1130*/  BRA `(.L_x_627) ;  /* 0x00000d3000007947 */ /* 0x000fea0003800000 */
.L_x_628:
[----:B------:R-:W2:Y:S02]  /*1140*/  LDG.E.U16 R2, [R2.64] ;  /* 0x0000002402027981 */ /* 0x000ea4000c1e1500 */
[----:B--2---:R-:W0:Y:S02]  /*1150*/  I2F.S16 R0, R2 ;  /* 0x0000000200007306 */ /* 0x004e240000101400 */
[----:B0-----:R-:W-:Y:S01]  /*1160*/  F2FP.PACK_AB R0, RZ, R0 ;  /* 0x00000000ff00723e */ /* 0x001fe200000000ff */
[----:B------:R-:W-:Y:S05]  /*1170*/  BRA `(.L_x_627) ;  /* 0x00000cf000007947 */ /* 0x000fea0003800000 */
.L_x_623:
[----:B------:R-:W-:-:S13]  /*1180*/  ISETP.GT.AND P0, PT, R4, 0x6, PT ;  /* 0x000000060400780c */ /* 0x000fda0003f04270 */
[----:B------:R-:W-:Y:S05]  /*1190*/  @P0 BRA `(.L_x_630) ;  /* 0x0000009000000947 */ /* 0x000fea0003800000 */
[----:B------:R-:W-:-:S13]  /*11a0*/  ISETP.NE.AND P0, PT, R4, 0x5, PT ;  /* 0x000000050400780c */ /* 0x000fda0003f05270 */
[----:B------:R-:W-:Y:S05]  /*11b0*/  @!P0 BRA `(.L_x_631) ;  /* 0x0000005000008947 */ /* 0x000fea0003800000 */
[----:B------:R-:W-:-:S13]  /*11c0*/  ISETP.NE.AND P0, PT, R4, 0x6, PT ;  /* 0x000000060400780c */ /* 0x000fda0003f05270 */
[----:B------:R-:W-:Y:S05]  /*11d0*/  @P0 BRA `(.L_x_626) ;  /* 0x00000ad000000947 */ /* 0x000fea0003800000 */
[----:B------:R-:W2:Y:S02]  /*11e0*/  LDG.E R2, [R2.64] ;  /* 0x0000002402027981 */ /* 0x000ea4000c1e1900 */
[----:B--2---:R-:W-:Y:S01]  /*11f0*/  F2FP.PACK_AB R0, RZ, R2 ;  /* 0x00000002ff00723e */ /* 0x004fe200000000ff */
[----:B------:R-:W-:Y:S05]  /*1200*/  BRA `(.L_x_627) ;  /* 0x00000c6000007947 */ /* 0x000fea0003800000 */
.L_x_631:
[----:B------:R0:W5:Y:S01]  /*1210*/  LDG.E.U16 R0, [R2.64] ;  /* 0x0000002402007981 */ /* 0x000162000c1e1500 */
[----:B------:R-:W-:Y:S05]  /*1220*/  BRA `(.L_x_627) ;  /* 0x00000c4000007947 */ /* 0x000fea0003800000 */
.L_x_630:
[----:B------:R-:W-:-:S13]  /*1230*/  ISETP.NE.AND P0, PT, R4, 0x7, PT ;  /* 0x000000070400780c */ /* 0x000fda0003f05270 */
[----:B------:R-:W-:Y:S05]  /*1240*/  @!P0 BRA `(.L_x_632) ;  /* 0x0000009000008947 */ /* 0x000fea0003800000 */
[----:B------:R-:W-:-:S13]  /*1250*/  ISETP.NE.AND P0, PT, R4, 0x8, PT ;  /* 0x000000080400780c */ /* 0x000fda0003f05270 */
[----:B------:R-:W-:Y:S05]  /*1260*/  @!P0 BRA `(.L_x_633) ;  /* 0x0000005000008947 */ /* 0x000fea0003800000 */
[----:B------:R-:W-:-:S13]  /*1270*/  ISETP.NE.AND P0, PT, R4, 0x9, PT ;  /* 0x000000090400780c */ /* 0x000fda0003f05270 */
[----:B------:R-:W-:Y:S05]  /*1280*/  @P0 BRA `(.L_x_626) ;  /* 0x00000a2000000947 */ /* 0x000fea0003800000 */
[----:B------:R-:W2:Y:S02]  /*1290*/  LDG.E R2, [R2.64] ;  /* 0x0000002402027981 */ /* 0x000ea4000c1e1900 */
[----:B--2---:R-:W-:Y:S01]  /*12a0*/  F2FP.PACK_AB R0, RZ, R2 ;  /* 0x00000002ff00723e */ /* 0x004fe200000000ff */
[----:B------:R-:W-:Y:S05]  /*12b0*/  BRA `(.L_x_627) ;  /* 0x00000bb000007947 */ /* 0x000fea0003800000 */
.L_x_633:
[----:B------:R0:W5:Y:S01]  /*12c0*/  LDG.E.U16 R0, [R2.64] ;  /* 0x0000002402007981 */ /* 0x000162000c1e1500 */
[----:B------:R-:W-:Y:S05]  /*12d0*/  BRA `(.L_x_627) ;  /* 0x00000b9000007947 */ /* 0x000fea0003800000 */
.L_x_632:
[----:B------:R-:W2:Y:S02]  /*12e0*/  LDG.E.64 R2, [R2.64] ;  /* 0x0000002402027981 */ /* 0x000ea4000c1e1b00 */
[----:B--2---:R-:W0:Y:S01]  /*12f0*/  F2F.F32.F64 R0, R2 ;  /* 0x0000000200007310 */ /* 0x004e220000301000 */
[----:B------:R-:W0:-:S14]  /*1300*/  DSETP.GEU.AND P0, PT, |R2|, c[0x2][0x0], PT ;  /* 0x008000000200762a */ /* 0x000e1c0003f0e200 */
[----:B0-----:R-:W-:-:S05]  /*1310*/  @!P0 FMUL R0, R0, 1.175494350822287508e-38 ;  /* 0x0080000000008820 */ /* 0x001fca0000400000 */
[----:B------:R-:W-:Y:S01]  /*1320*/  F2FP.PACK_AB R0, RZ, R0 ;  /* 0x00000000ff00723e */ /* 0x000fe200000000ff */
[----:B------:R-:W-:Y:S05]  /*1330*/  BRA `(.L_x_627) ;  /* 0x00000b3000007947 */ /* 0x000fea0003800000 */
.L_x_622:
        /* <DEDUP_REMOVED lines=11> */
[----:B------:R-:W-:Y:S01]  /*13f0*/  F2FP.PACK_AB R0, RZ, R0 ;  /* 0x00000000ff00723e */ /* 0x000fe200000000ff */
[----:B------:R-:W-:Y:S05]  /*1400*/  BRA `(.L_x_627) ;  /* 0x00000a6000007947 */ /* 0x000fea0003800000 */
.L_x_636:
[----:B------:R-:W2:Y:S02]  /*1410*/  LDG.E.64 R2, [R2.64] ;  /* 0x0000002402027981 */ /* 0x000ea4000c1e1b00 */
[----:B--2---:R-:W0:Y:S01]  /*1420*/  F2F.F32.F64 R0, R2 ;  /* 0x0000000200007310 */ /* 0x004e220000301000 */
[----:B------:R-:W0:-:S14]  /*1430*/  DSETP.GEU.AND P0, PT, |R2|, c[0x2][0x0], PT ;  /* 0x008000000200762a */ /* 0x000e1c0003f0e200 */
[----:B0-----:R-:W-:-:S05]  /*1440*/  @!P0 FMUL R0, R0, 1.175494350822287508e-38 ;  /* 0x0080000000008820 */ /* 0x001fca0000400000 */
[----:B------:R-:W-:Y:S01]  /*1450*/  F2FP.PACK_AB R0, RZ, R0 ;  /* 0x00000000ff00723e */ /* 0x000fe200000000ff */
[----:B------:R-:W-:Y:S05]  /*1460*/  BRA `(.L_x_627) ;  /* 0x00000a0000007947 */ /* 0x000fea0003800000 */
.L_x_635:
        /* <DEDUP_REMOVED lines=25> */
[----:B------:R-:W-:-:S04]  /*1600*/  F2FP.PACK_AB R5, RZ, R5 ;  /* 0x00000005ff05723e */ /* 0x000fc800000000ff */
[----:B------:R-:W-:Y:S01]  /*1610*/  PRMT R0, R5, 0x7610, R0 ;  /* 0x0000761005007816 */ /* 0x000fe20000000000 */
[----:B------:R-:W-:Y:S05]  /*1620*/  BRA `(.L_x_627) ;  /* 0x0000084000007947 */ /* 0x000fea0003800000 */
.L_x_638:
        /* <DEDUP_REMOVED lines=12> */
[----:B------:R-:W-:-:S04]  /*16f0*/  F2FP.PACK_AB R4, RZ, R4 ;  /* 0x00000004ff04723e */ /* 0x000fc800000000ff */
[----:B------:R-:W-:Y:S01]  /*1700*/  PRMT R0, R4, 0x7610, R0 ;  /* 0x0000761004007816 */ /* 0x000fe20000000000 */
[----:B------:R-:W-:Y:S05]  /*1710*/  BRA `(.L_x_627) ;  /* 0x0000075000007947 */ /* 0x000fea0003800000 */
.L_x_637:
[----:B------:R-:W2:Y:S02]  /*1720*/  LDG.E.U16 R0, [R2.64] ;  /* 0x0000002402007981 */ /* 0x000ea4000c1e1500 */
[----:B--2---:R-:W-:-:S04]  /*1730*/  PRMT R0, RZ, 0x5410, R0 ;  /* 0x00005410ff007816 */ /* 0x004fc80000000000 */
[----:B------:R-:W-:Y:S01]  /*1740*/  F2FP.PACK_AB R0, RZ, R0 ;  /* 0x00000000ff00723e */ /* 0x000fe200000000ff */
[----:B------:R-:W-:Y:S05]  /*1750*/  BRA `(.L_x_627) ;  /* 0x0000071000007947 */ /* 0x000fea0003800000 */
.L_x_634:
        /* <DEDUP_REMOVED lines=10> */
[----:B0-----:R-:W-:Y:S01]  /*1800*/  F2FP.PACK_AB R0, RZ, R0 ;  /* 0x00000000ff00723e */ /* 0x001fe200000000ff */
[----:B------:R-:W-:Y:S05]  /*1810*/  BRA `(.L_x_627) ;  /* 0x0000065000007947 */ /* 0x000fea0003800000 */
.L_x_641:
        /* <DEDUP_REMOVED lines=21> */
.L_x_645:
[----:B------:R-:W-:Y:S05]  /*1970*/  BSYNC B1 ;  /* 0x0000000000017941 */ /* 0x000fea0003800000 */
.L_x_644:
[----:B------:R-:W-:Y:S01]  /*1980*/  LEA R3, R0, 0x3b800000, 0x17 ;  /* 0x3b80000000037811 */ /* 0x000fe200078eb8ff */
[----:B------:R-:W-:-:S05]  /*1990*/  IMAD.SHL.U32 R0, R2, 0x100000, RZ ;  /* 0x0010000002007824 */ /* 0x000fca00078e00ff */
[----:B------:R-:W-:Y:S02]  /*19a0*/  LOP3.LUT R0, R3, R0, R4, 0xfe, !PT ;  /* 0x0000000003007212 */ /* 0x000fe400078efe04 */
.L_x_643:
[----:B------:R-:W-:Y:S05]  /*19b0*/  BSYNC B0 ;  /* 0x0000000000007941 */ /* 0x000fea0003800000 */
.L_x_642:
[----:B------:R-:W-:Y:S01]  /*19c0*/  F2FP.PACK_AB R0, RZ, R0 ;  /* 0x00000000ff00723e */ /* 0x000fe200000000ff */
[----:B------:R-:W-:Y:S05]  /*19d0*/  BRA `(.L_x_627) ;  /* 0x0000049000007947 */ /* 0x000fea0003800000 */
.L_x_640:
        /* <DEDUP_REMOVED lines=21> */
.L_x_649:
[----:B------:R-:W-:Y:S05]  /*1b30*/  BSYNC B1 ;  /* 0x0000000000017941 */ /* 0x000fea0003800000 */
.L_x_648:
[----:B------:R-:W-:Y:S01]  /*1b40*/  LEA R3, R0, 0x37800000, 0x17 ;  /* 0x3780000000037811 */ /* 0x000fe200078eb8ff */
[----:B------:R-:W-:-:S05]  /*1b50*/  IMAD.SHL.U32 R0, R2, 0x200000, RZ ;  /* 0x0020000002007824 */ /* 0x000fca00078e00ff */
[----:B------:R-:W-:Y:S02]  /*1b60*/  LOP3.LUT R0, R3, R0, R4, 0xfe, !PT ;  /* 0x0000000003007212 */ /* 0x000fe400078efe04 */
.L_x_647:
[----:B------:R-:W-:Y:S05]  /*1b70*/  BSYNC B0 ;  /* 0x0000000000007941 */ /* 0x000fea0003800000 */
.L_x_646:
[----:B------:R-:W-:Y:S01]  /*1b80*/  F2FP.PACK_AB R0, RZ, R0 ;  /* 0x00000000ff00723e */ /* 0x000fe200000000ff */
[----:B------:R-:W-:Y:S05]  /*1b90*/  BRA `(.L_x_627) ;  /* 0x000002d000007947 */ /* 0x000fea0003800000 */
.L_x_639:
        /* <DEDUP_REMOVED lines=14> */
.L_x_653:
[----:B------:R-:W-:Y:S05]  /*1c80*/  BSYNC B0 ;  /* 0x0000000000007941 */ /* 0x000fea0003800000 */
.L_x_652:
[----:B------:R-:W-:Y:S01]  /*1c90*/  F2FP.PACK_AB R0, RZ, R0 ;  /* 0x00000000ff00723e */ /* 0x000fe200000000ff */
[----:B------:R-:W-:Y:S05]  /*1ca0*/  BRA `(.L_x_627) ;  /* 0x000001c000007947 */ /* 0x000fea0003800000 */
.L_x_626:
        /* <DEDUP_REMOVED lines=21> */
.L_x_651:
[----:B------:R-:W2:Y:S02]  /*1e00*/  LDG.E.64 R2, [R2.64] ;  /* 0x0000002402027981 */ /* 0x000ea4000c1e1b00 */
[----:B--2---:R-:W0:Y:S02]  /*1e10*/  I2F.U64 R0, R2 ;  /* 0x0000000200007312 */ /* 0x004e240000301000 */
[----:B0-----:R-:W-:Y:S01]  /*1e20*/  F2FP.PACK_AB R0, RZ, R0 ;  /* 0x00000000ff00723e */ /* 0x001fe200000000ff */
[----:B------:R-:W-:Y:S05]  /*1e30*/  BRA `(.L_x_627) ;  /* 0x0000003000007947 */ /* 0x000fea0003800000 */
.L_x_650:
[----:B------:R-:W2:Y:S02]  /*1e40*/  LDG.E R2, [R2.64] ;  /* 0x0000002402027981 */ /* 0x000ea4000c1e1900 */
[----:B--2---:R-:W0:Y:S02]  /*1e50*/  I2F.U32 R0, R2 ;  /* 0x0000000200007306 */ /* 0x004e240000201000 */
[----:B0-----:R-:W-:-:S06]  /*1e60*/  F2FP.PACK_AB R0, RZ, R0 ;  /* 0x00000000ff00723e */ /* 0x001fcc00000000ff */
.L_x_627:
[----:B-----5:R-:W-:Y:S01]  /*1e70*/  HADD2.F32 R7, -RZ, R0.H0_H0 ;  /* 0x20000000ff077230 */ /* 0x020fe20000004100 */
[----:B0-----:R-:W-:Y:S01]  /*1e80*/  IMAD.MOV.U32 R3, RZ, RZ, 0x3b2090aa ;  /* 0x3b2090aaff037424 */ /* 0x001fe200078e00ff */
[----:B------:R-:W0:Y:S03]  /*1e90*/  LDC.U8 R4, c[0x0][0x371] ;  /* 0x0000dc40ff047b82 */ /* 0x000e260000000000 */
        /* <DEDUP_REMOVED lines=20> */
[----:B------:R-:W-:Y:S01]  /*1fe0*/  F2FP.PACK_AB R3, RZ, R3 ;  /* 0x00000003ff03723e */ /* 0x000fe200000000ff */
        /* <DEDUP_REMOVED lines=9> */
[----:B------:R-:W-:-:S04]  /*2080*/  HADD2.F32 R0, -RZ, R3.H0_H0 ;  /* 0x20000003ff007230 */ /* 0x000fc80000004100 */
[----:B------:R-:W0:Y:S02]  /*2090*/  F2I.FTZ.TRUNC.NTZ R3, R0 ;  /* 0x0000000000037305 */ /* 0x000e24000021f100 */
[----:B0-----:R0:W-:Y:S01]  /*20a0*/  STG.E.U8 [R16.64], R3 ;  /* 0x0000000310007986 */ /* 0x0011e2000c101124 */
[----:B------:R-:W-:Y:S05]  /*20b0*/  BRA `(.L_x_659) ;  /* 0x00000e8000007947 */ /* 0x000fea0003800000 */
.L_x_657:
[----:B------:R-:W-:-:S06]  /*20c0*/  HADD2.F32 R3, -RZ, R3.H0_H0 ;  /* 0x20000003ff037230 */ /* 0x000fcc0000004100 */
[----:B------:R-:W0:Y:S02]  /*20d0*/  F2I.S64.TRUNC R2, R3 ;  /* 0x0000000300027311 */ /* 0x000e24000020d900 */
[----:B0-----:R0:W-:Y:S01]  /*20e0*/  STG.E.U8 [R16.64], R2 ;  /* 0x0000000210007986 */ /* 0x0011e2000c101124 */
[----:B------:R-:W-:Y:S05]  /*20f0*/  BRA `(.L_x_659) ;  /* 0x00000e4000007947 */ /* 0x000fea0003800000 */
.L_x_656:
[----:B------:R-:W-:-:S13]  /*2100*/  ISETP.NE.AND P0, PT, R2, 0x2, PT ;  /* 0x000000020200780c */ /* 0x000fda0003f05270 */
[----:B------:R-:W-:Y:S05]  /*2110*/  @!P0 BRA `(.L_x_660) ;  /* 0x000000c000008947 */ /* 0x000fea0003800000 */
[----:B------:R-:W-:-:S13]  /*2120*/  ISETP.NE.AND P0, PT, R2, 0x3, PT ;  /* 0x000000030200780c */ /* 0x000fda0003f05270 */
[----:B------:R-:W-:Y:S05]  /*2130*/  @!P0 BRA `(.L_x_661) ;  /* 0x0000006000008947 */ /* 0x000fea0003800000 */
[----:B------:R-:W-:-:S13]  /*2140*/  ISETP.NE.AND P0, PT, R2, 0x4, PT ;  /* 0x000000040200780c */ /* 0x000fda0003f05270 */
[----:B------:R-:W-:Y:S05]  /*2150*/  @P0 BRA `(.L_x_658) ;  /* 0x00000c3000000947 */ /* 0x000fea0003800000 */
[----:B------:R-:W-:-:S06]  /*2160*/  HADD2.F32 R3, -RZ, R3.H0_H0 ;  /* 0x20000003ff037230 */ /* 0x000fcc0000004100 */
[----:B------:R-:W0:Y:S02]  /*2170*/  F2I.S64.TRUNC R2, R3 ;  /* 0x0000000300027311 */ /* 0x000e24000020d900 */
[----:B0-----:R0:W-:Y:S01]  /*2180*/  STG.E.64 [R16.64], R2 ;  /* 0x0000000210007986 */ /* 0x0011e2000c101b24 */
[----:B------:R-:W-:Y:S05]  /*2190*/  BRA `(.L_x_659) ;  /* 0x00000da000007947 */ /* 0x000fea0003800000 */
.L_x_661:
[----:B------:R-:W-:-:S06]  /*21a0*/  HADD2.F32 R3, -RZ, R3.H0_H0 ;  /* 0x20000003ff037230 */ /* 0x000fcc0000004100 */
[----:B------:R-:W0:Y:S02]  /*21b0*/  F2I.FTZ.TRUNC.NTZ R3, R3 ;  /* 0x0000000300037305 */ /* 0x000e24000021f100 */
[----:B0-----:R0:W-:Y:S01]  /*21c0*/  STG.E [R16.64], R3 ;  /* 0x0000000310007986 */ /* 0x0011e2000c101924 */
[----:B------:R-:W-:Y:S05]  /*21d0*/  BRA `(.L_x_659) ;  /* 0x00000d6000007947 */ /* 0x000fea0003800000 */
.L_x_660:
[----:B------:R-:W-:-:S06]  /*21e0*/  HADD2.F32 R3, -RZ, R3.H0_H0 ;  /* 0x20000003ff037230 */ /* 0x000fcc0000004100 */
[----:B------:R-:W0:Y:S02]  /*21f0*/  F2I.FTZ.TRUNC.NTZ R3, R3 ;  /* 0x0000000300037305 */ /* 0x000e24000021f100 */
[----:B0-----:R0:W-:Y:S01]  /*2200*/  STG.E.U16 [R16.64], R3 ;  /* 0x0000000310007986 */ /* 0x0011e2000c101524 */
[----:B------:R-:W-:Y:S05]  /*2210*/  BRA `(.L_x_659) ;  /* 0x00000d2000007947 */ /* 0x000fea0003800000 */
.L_x_655:
[----:B------:R-:W-:-:S13]  /*2220*/  ISETP.GT.AND P0, PT, R2, 0x6, PT ;  /* 0x000000060200780c */ /* 0x000fda0003f04270 */
[----:B------:R-:W-:Y:S05]  /*2230*/  @P0 BRA `(.L_x_662) ;  /* 0x0000009000000947 */ /* 0x000fea0003800000 */
[----:B------:R-:W-:-:S13]  /*2240*/  ISETP.NE.AND P0, PT, R2, 0x5, PT ;  /* 0x000000050200780c */ /* 0x000fda0003f05270 */
[----:B------:R-:W-:Y:S05]  /*2250*/  @!P0 BRA `(.L_x_663) ;  /* 0x0000005000008947 */ /* 0x000fea0003800000 */
[----:B------:R-:W-:-:S13]  /*2260*/  ISETP.NE.AND P0, PT, R2, 0x6, PT ;  /* 0x000000060200780c */ /* 0x000fda0003f05270 */
[----:B------:R-:W-:Y:S05]  /*2270*/  @P0 BRA `(.L_x_658) ;  /* 0x00000b1000000947 */ /* 0x000fea0003800000 */
[----:B------:R-:W-:-:S05]  /*2280*/  HADD2.F32 R3, -RZ, R3.H0_H0 ;  /* 0x20000003ff037230 */ /* 0x000fca0000004100 */
[----:B------:R0:W-:Y:S01]  /*2290*/  STG.E [R16.64], R3 ;  /* 0x0000000310007986 */ /* 0x0001e2000c101924 */
[----:B------:R-:W-:Y:S05]  /*22a0*/  BRA `(.L_x_659) ;  /* 0x00000c9000007947 */ /* 0x000fea0003800000 */
.L_x_663:
[----:B------:R0:W-:Y:S01]  /*22b0*/  STG.E.U16 [R16.64], R3 ;  /* 0x0000000310007986 */ /* 0x0001e2000c101524 */
[----:B------:R-:W-:Y:S05]  /*22c0*/  BRA `(.L_x_659) ;  /* 0x00000c7000007947 */ /* 0x000fea0003800000 */
.L_x_662:
[----:B------:R-:W-:-:S13]  /*22d0*/  ISETP.NE.AND P0, PT, R2, 0x7, PT ;  /* 0x000000070200780c */ /* 0x000fda0003f05270 */
[----:B------:R-:W-:Y:S05]  /*22e0*/  @!P0 BRA `(.L_x_664) ;  /* 0x000000d000008947 */ /* 0x000fea0003800000 */
[----:B------:R-:W-:-:S13]  /*22f0*/  ISETP.NE.AND P0, PT, R2, 0x8, PT ;  /* 0x000000080200780c */ /* 0x000fda0003f05270 */
[----:B------:R-:W-:Y:S05]  /*2300*/  @!P0 BRA `(.L_x_665) ;  /* 0x0000006000008947 */ /* 0x000fea0003800000 */
[----:B------:R-:W-:-:S13]  /*2310*/  ISETP.NE.AND P0, PT, R2, 0x9, PT ;  /* 0x000000090200780c */ /* 0x000fda0003f05270 */
[----:B------:R-:W-:Y:S05]  /*2320*/  @P0 BRA `(.L_x_658) ;  /* 0x00000a6000000947 */ /* 0x000fea0003800000 */
[----:B------:R-:W-:Y:S01]  /*2330*/  HADD2.F32 R2, -RZ, R3.H0_H0 ;  /* 0x20000003ff027230 */ /* 0x000fe20000004100 */
[----:B------:R-:W-:-:S05]  /*2340*/  IMAD.MOV.U32 R3, RZ, RZ, RZ ;  /* 0x000000ffff037224 */ /* 0x000fca00078e00ff */
[----:B------:R0:W-:Y:S01]  /*2350*/  STG.E.64 [R16.64], R2 ;  /* 0x0000000210007986 */ /* 0x0001e2000c101b24 */
[----:B------:R-:W-:Y:S05]  /*2360*/  BRA `(.L_x_659) ;  /* 0x00000bd000007947 */ /* 0x000fea0003800000 */
.L_x_665:
[----:B------:R-:W-:-:S05]  /*2370*/  HADD2.F32 R0, -RZ, R3.H0_H0 ;  /* 0x20000003ff007230 */ /* 0x000fca0000004100 */
[----:B------:R-:W-:-:S04]  /*2380*/  F2FP.PACK_AB R0, RZ, R0 ;  /* 0x00000000ff00723e */ /* 0x000fc800000000ff */
[----:B------:R-:W-:-:S05]  /*2390*/  PRMT R0, R0, 0x5410, RZ ;  /* 0x0000541000007816 */ /* 0x000fca00000000ff */
[----:B------:R0:W-:Y:S01]  /*23a0*/  STG.E [R16.64], R0 ;  /* 0x0000000010007986 */ /* 0x0001e2000c101924 */
[----:B------:R-:W-:Y:S05]  /*23b0*/  BRA `(.L_x_659) ;  /* 0x00000b8000007947 */ /* 0x000fea0003800000 */
.L_x_664:
[----:B------:R-:W-:-:S05]  /*23c0*/  HADD2.F32 R2, -RZ, R3.H0_H0 ;  /* 0x20000003ff027230 */ /* 0x000fca0000004100 */
[----:B------:R-:W-:-:S06]  /*23d0*/  FMUL.FTZ R2, R2, 1 ;  /* 0x3f80000002027820 */ /* 0x000fcc0000410000 */
[----:B------:R-:W0:Y:S02]  /*23e0*/  F2F.F64.F32 R2, R2 ;  /* 0x0000000200027310 */ /* 0x000e240000201800 */
[----:B0-----:R0:W-:Y:S01]  /*23f0*/  STG.E.64 [R16.64], R2 ;  /* 0x0000000210007986 */ /* 0x0011e2000c101b24 */
[----:B------:R-:W-:Y:S05]  /*2400*/  BRA `(.L_x_659) ;  /* 0x00000b3000007947 */ /* 0x000fea0003800000 */
.L_x_654:
        /* <DEDUP_REMOVED lines=8> */
[----:B------:R-:W-:-:S05]  /*2490*/  HADD2.F32 R3, -RZ, R3.H0_H0 ;  /* 0x20000003ff037230 */ /* 0x000fca0000004100 */
[----:B------:R-:W-:-:S04]  /*24a0*/  FSETP.NEU.FTZ.AND P0, PT, R3, RZ, PT ;  /* 0x000000ff0300720b */ /* 0x000fc80003f1d000 */
[----:B------:R-:W-:-:S05]  /*24b0*/  SEL R3, RZ, 0x1, !P0 ;  /* 0x00000001ff037807 */ /* 0x000fca0004000000 */
[----:B------:R0:W-:Y:S01]  /*24c0*/  STG.E.U8 [R16.64], R3 ;  /* 0x0000000310007986 */ /* 0x0001e2000c101124 */
[----:B------:R-:W-:Y:S05]  /*24d0*/  BRA `(.L_x_659) ;  /* 0x00000a6000007947 */ /* 0x000fea0003800000 */
.L_x_668:
[----:B------:R-:W-:Y:S01]  /*24e0*/  HADD2.F32 R3, -RZ, R3.H0_H0 ;  /* 0x20000003ff037230 */ /* 0x000fe20000004100 */
[----:B------:R-:W-:-:S04]  /*24f0*/  CS2R R6, SRZ ;  /* 0x0000000000067805 */ /* 0x000fc8000001ff00 */
[----:B------:R-:W-:-:S04]  /*2500*/  FMUL.FTZ R3, R3, 1 ;  /* 0x3f80000003037820 */ /* 0x000fc80000410000 */
[----:B------:R-:W0:Y:S02]  /*2510*/  F2F.F64.F32 R4, R3 ;  /* 0x0000000300047310 */ /* 0x000e240000201800 */
[----:B0-----:R0:W-:Y:S01]  /*2520*/  STG.E.128 [R16.64], R4 ;  /* 0x0000000410007986 */ /* 0x0011e2000c101d24 */
[----:B------:R-:W-:Y:S05]  /*2530*/  BRA `(.L_x_659) ;  /* 0x00000a0000007947 */ /* 0x000fea0003800000 */
.L_x_667:
[----:B------:R-:W-:-:S13]  /*2540*/  ISETP.NE.AND P0, PT, R2, 0xf, PT ;  /* 0x0000000f0200780c */ /* 0x000fda0003f05270 */
[----:B------:R-:W-:Y:S05]  /*2550*/  @!P0 BRA `(.L_x_669) ;  /* 0x000002d000008947 */ /* 0x000fea0003800000 */
[----:B------:R-:W-:-:S13]  /*2560*/  ISETP.NE.AND P0, PT, R2, 0x17, PT ;  /* 0x000000170200780c */ /* 0x000fda0003f05270 */
[----:B------:R-:W-:Y:S05]  /*2570*/  @!P0 BRA `(.L_x_670) ;  /* 0x0000015000008947 */ /* 0x000fea0003800000 */
[----:B------:R-:W-:-:S13]  /*2580*/  ISETP.NE.AND P0, PT, R2, 0x18, PT ;  /* 0x000000180200780c */ /* 0x000fda0003f05270 */
[----:B------:R-:W-:Y:S05]  /*2590*/  @P0 BRA `(.L_x_658) ;  /* 0x000007f000000947 */ /* 0x000fea0003800000 */
[----:B------:R-:W-:Y:S01]  /*25a0*/  HADD2.F32 R5, -RZ, R3.H0_H0 ;  /* 0x20000003ff057230 */ /* 0x000fe20000004100 */
[----:B------:R-:W-:Y:S04]  /*25b0*/  BSSY B0, `(.L_x_671) ;  /* 0x000000e000007945 */ /* 0x000fe80003800000 */
        /* <DEDUP_REMOVED lines=13> */
.L_x_672:
[----:B------:R-:W-:Y:S05]  /*2690*/  BSYNC B0 ;  /* 0x0000000000007941 */ /* 0x000fea0003800000 */
.L_x_671:
[----:B------:R-:W-:-:S05]  /*26a0*/  LOP3.LUT R3, R0, R3, RZ, 0xfc, !PT ;  /* 0x0000000300037212 */ /* 0x000fca00078efcff */
[----:B------:R0:W-:Y:S01]  /*26b0*/  STG.E.U8 [R16.64], R3 ;  /* 0x0000000310007986 */ /* 0x0001e2000c101124 */
[----:B------:R-:W-:Y:S05]  /*26c0*/  BRA `(.L_x_659) ;  /* 0x0000087000007947 */ /* 0x000fea0003800000 */
.L_x_670:
[----:B------:R-:W-:Y:S01]  /*26d0*/  HADD2.F32 R3, -RZ, R3.H0_H0 ;  /* 0x20000003ff037230 */ /* 0x000fe20000004100 */
[----:B------:R-:W-:Y:S04]  /*26e0*/  BSSY B0, `(.L_x_673) ;  /* 0x000000f000007945 */ /* 0x000fe80003800000 */
        /* <DEDUP_REMOVED lines=11> */
.L_x_674:
[----:B------:R-:W-:Y:S01]  /*27a0*/  IMAD.MOV.U32 R0, RZ, RZ, 0x7f ;  /* 0x0000007fff007424 */ /* 0x000fe200078e00ff */
[----:B------:R-:W-:-:S04]  /*27b0*/  ISETP.GT.U32.AND P0, PT, R2, 0x7f800000, PT ;  /* 0x7f8000000200780c */ /* 0x000fc80003f04070 */
[----:B------:R-:W-:-:S04]  /*27c0*/  SEL R0, R0, 0x7c, P0 ;  /* 0x0000007c00007807 */ /* 0x000fc80000000000 */
.L_x_675:
[----:B------:R-:W-:Y:S05]  /*27d0*/  BSYNC B0 ;  /* 0x0000000000007941 */ /* 0x000fea0003800000 */
.L_x_673:
[----:B------:R-:W-:-:S04]  /*27e0*/  LOP3.LUT R2, R3, 0x80000000, RZ, 0xc0, !PT ;  /* 0x8000000003027812 */ /* 0x000fc800078ec0ff */
[----:B------:R-:W-:-:S04]  /*27f0*/  SHF.R.U32.HI R3, RZ, 0x18, R2 ;  /* 0x00000018ff037819 */ /* 0x000fc80000011602 */
[----:B------:R-:W-:-:S05]  /*2800*/  LOP3.LUT R3, R0, R3, RZ, 0xfc, !PT ;  /* 0x0000000300037212 */ /* 0x000fca00078efcff */
[----:B------:R0:W-:Y:S01]  /*2810*/  STG.E.U8 [R16.64], R3 ;  /* 0x0000000310007986 */ /* 0x0001e2000c101124 */
[----:B------:R-:W-:Y:S05]  /*2820*/  BRA `(.L_x_659) ;  /* 0x0000071000007947 */ /* 0x000fea0003800000 */
.L_x_669:
[----:B------:R-:W-:-:S05]  /*2830*/  HADD2.F32 R0, -RZ, R3.H0_H0 ;  /* 0x20000003ff007230 */ /* 0x000fca0000004100 */
[----:B------:R-:W-:-:S05]  /*2840*/  F2FP.BF16.PACK_AB R0, RZ, R0 ;  /* 0x00000000ff00723e */ /* 0x000fca00000010ff */
[----:B------:R0:W-:Y:S01]  /*2850*/  STG.E.U16 [R16.64], R0 ;  /* 0x0000000010007986 */ /* 0x0001e2000c101524 */
[----:B------:R-:W-:Y:S05]  /*2860*/  BRA `(.L_x_659) ;  /* 0x000006d000007947 */ /* 0x000fea0003800000 */
.L_x_666:
        /* <DEDUP_REMOVED lines=8> */
[----:B------:R-:W-:-:S06]  /*28f0*/  HADD2.F32 R3, -RZ, R3.H0_H0 ;  /* 0x20000003ff037230 */ /* 0x000fcc0000004100 */
[----:B------:R-:W0:Y:S02]  /*2900*/  F2I.FTZ.U32.TRUNC.NTZ R3, R3 ;  /* 0x0000000300037305 */ /* 0x000e24000021f000 */
[----:B0-----:R0:W-:Y:S01]  /*2910*/  STG.E.U16 [R16.64], R3 ;  /* 0x0000000310007986 */ /* 0x0011e2000c101524 */
[----:B------:R-:W-:Y:S05]  /*2920*/  BRA `(.L_x_659) ;  /* 0x0000061000007947 */ /* 0x000fea0003800000 */
.L_x_678:
[----:B------:R-:W-:Y:S01]  /*2930*/  HADD2.F32 R3, -RZ, R3.H0_H0 ;  /* 0x20000003ff037230 */ /* 0x000fe20000004100 */
[----:B------:R-:W-:Y:S01]  /*2940*/  BSSY B0, `(.L_x_679) ;  /* 0x0000014000007945 */ /* 0x000fe20003800000 */
[----:B------:R-:W-:-:S03]  /*2950*/  IMAD.MOV.U32 R8, RZ, RZ, 0x80 ;  /* 0x00000080ff087424 */ /* 0x000fc600078e00ff */
        /* <DEDUP_REMOVED lines=14> */
.L_x_681:
[----:B------:R-:W-:-:S04]  /*2a40*/  LOP3.LUT R2, R3, 0x80000000, RZ, 0xc0, !PT ;  /* 0x8000000003027812 */ /* 0x000fc800078ec0ff */
[----:B------:R-:W-:-:S04]  /*2a50*/  SHF.R.U32.HI R3, RZ, 0x18, R2 ;  /* 0x00000018ff037819 */ /* 0x000fc80000011602 */
[----:B------:R-:W-:-:S04]  /*2a60*/  LOP3.LUT R0, R0, R3, RZ, 0xfc, !PT ;  /* 0x0000000300007212 */ /* 0x000fc800078efcff */
[----:B------:R-:W-:Y:S02]  /*2a70*/  PRMT R8, R0, 0x7610, R8 ;  /* 0x0000761000087816 */ /* 0x000fe40000000008 */
.L_x_680:
[----:B------:R-:W-:Y:S05]  /*2a80*/  BSYNC B0 ;  /* 0x0000000000007941 */ /* 0x000fea0003800000 */
.L_x_679:
[----:B------:R0:W-:Y:S01]  /*2a90*/  STG.E.U8 [R16.64], R8 ;  /* 0x0000000810007986 */ /* 0x0001e2000c101124 */
[----:B------:R-:W-:Y:S05]  /*2aa0*/  BRA `(.L_x_659) ;  /* 0x0000049000007947 */ /* 0x000fea0003800000 */
.L_x_677:
        /* <DEDUP_REMOVED lines=17> */
.L_x_684:
[----:B------:R-:W-:-:S04]  /*2bc0*/  LOP3.LUT R2, R3, 0x80000000, RZ, 0xc0, !PT ;  /* 0x8000000003027812 */ /* 0x000fc800078ec0ff */
[----:B------:R-:W-:-:S04]  /*2bd0*/  SHF.R.U32.HI R3, RZ, 0x18, R2 ;  /* 0x00000018ff037819 */ /* 0x000fc80000011602 */
[----:B------:R-:W-:-:S04]  /*2be0*/  LOP3.LUT R0, R0, R3, RZ, 0xfc, !PT ;  /* 0x0000000300007212 */ /* 0x000fc800078efcff */
[----:B------:R-:W-:Y:S02]  /*2bf0*/  PRMT R8, R0, 0x7610, R8 ;  /* 0x0000761000087816 */ /* 0x000fe40000000008 */
.L_x_683:
[----:B------:R-:W-:Y:S05]  /*2c00*/  BSYNC B0 ;  /* 0x0000000000007941 */ /* 0x000fea0003800000 */
.L_x_682:
[----:B------:R0:W-:Y:S01]  /*2c10*/  STG.E.U8 [R16.64], R8 ;  /* 0x0000000810007986 */ /* 0x0001e2000c101124 */
[----:B------:R-:W-:Y:S05]  /*2c20*/  BRA `(.L_x_659) ;  /* 0x0000031000007947 */ /* 0x000fea0003800000 */
.L_x_676:
[----:B------:R-:W-:-:S13]  /*2c30*/  ISETP.NE.AND P0, PT, R2, 0x1c, PT ;  /* 0x0000001c0200780c */ /* 0x000fda0003f05270 */
[----:B------:R-:W-:Y:S05]  /*2c40*/  @!P0 BRA `(.L_x_685) ;  /* 0x000002c000008947 */ /* 0x000fea0003800000 */
[----:B------:R-:W-:-:S13]  /*2c50*/  ISETP.NE.AND P0, PT, R2, 0x1d, PT ;  /* 0x0000001d0200780c */ /* 0x000fda0003f05270 */
[----:B------:R-:W-:Y:S05]  /*2c60*/  @!P0 BRA `(.L_x_686) ;  /* 0x0000026000008947 */ /* 0x000fea0003800000 */
[----:B------:R-:W-:-:S13]  /*2c70*/  ISETP.NE.AND P0, PT, R2, 0x2c, PT ;  /* 0x0000002c0200780c */ /* 0x000fda0003f05270 */
[----:B------:R-:W-:Y:S05]  /*2c80*/  @P0 BRA `(.L_x_658) ;  /* 0x0000010000000947 */ /* 0x000fea0003800000 */
[----:B------:R-:W-:Y:S01]  /*2c90*/  HADD2.F32 R3, -RZ, R3.H0_H0 ;  /* 0x20000003ff037230 */ /* 0x000fe20000004100 */
[----:B------:R-:W-:-:S04]  /*2ca0*/  PLOP3.LUT P0, PT, PT, PT, PT, 0x80, 0x0 ;  /* 0x000000000000781c */ /* 0x000fc80003f0f070 */
        /* <DEDUP_REMOVED lines=14> */
.L_x_658:
        /* <DEDUP_REMOVED lines=20> */
.L_x_686:
[----:B------:R-:W-:-:S06]  /*2ed0*/  HADD2.F32 R3, -RZ, R3.H0_H0 ;  /* 0x20000003ff037230 */ /* 0x000fcc0000004100 */
[----:B------:R-:W0:Y:S02]  /*2ee0*/  F2I.U64.TRUNC R2, R3 ;  /* 0x0000000300027311 */ /* 0x000e24000020d800 */
[----:B0-----:R0:W-:Y:S01]  /*2ef0*/  STG.E.64 [R16.64], R2 ;  /* 0x0000000210007986 */ /* 0x0011e2000c101b24 */
[----:B------:R-:W-:Y:S05]  /*2f00*/  BRA `(.L_x_659) ;  /* 0x0000003000007947 */ /* 0x000fea0003800000 */
.L_x_685:
[----:B------:R-:W-:-:S06]  /*2f10*/  HADD2.F32 R3, -RZ, R3.H0_H0 ;  /* 0x20000003ff037230 */ /* 0x000fcc0000004100 */
[----:B------:R-:W0:Y:S02]  /*2f20*/  F2I.FTZ.U32.TRUNC.NTZ R3, R3 ;  /* 0x0000000300037305 */ /* 0x000e24000021f000 */
[----:B0-----:R0:W-:Y:S02]  /*2f30*/  STG.E [R16.64], R3 ;  /* 0x0000000310007986 */ /* 0x0011e4000c101924 */
.L_x_659:
[----:B------:R-:W-:-:S05]  /*2f40*/  IMAD R18, R18, 0x200, R23 ;  /* 0x0000020012127824 */ /* 0x000fca00078e0217 */
[----:B------:R-:W-:Y:S02]  /*2f50*/  IADD3 R19, R18, 0x80, RZ ;  /* 0x0000008012137810 */ /* 0x000fe40007ffe0ff */
.L_x_620:
[----:B------:R-:W-:Y:S05]  /*2f60*/  BSYNC B6 ;  /* 0x0000000000067941 */ /* 0x000fea0003800000 */
.L_x_619:
        /* <DEDUP_REMOVED lines=231> */
.L_x_689:
        /* <DEDUP_REMOVED lines=20> */
.L_x_693:
[----:B------:R-:W2:Y:S02]  /*3f20*/  LDG.E.U8 R2, [R2.64] ;  /* 0x0000002402027981 */ /* 0x000ea4000c1e1100 */
[----:B--2---:R-:W0:Y:S02]  /*3f30*/  I2F.U16 R0, R2 ;  /* 0x0000000200007306 */ /* 0x004e240000101000 */
[----:B0-----:R-:W-:Y:S01]  /*3f40*/  F2FP.PACK_AB R0, RZ, R0 ;  /* 0x00000000ff00723e */ /* 0x001fe200000000ff */
[----:B------:R-:W-:Y:S05]  /*3f50*/  BRA `(.L_x_695) ;  /* 0x00000e1000007947 */ /* 0x000fea0003800000 */
.L_x_692:
        /* <DEDUP_REMOVED lines=10> */
.L_x_697:
[----:B------:R-:W2:Y:S02]  /*4000*/  LDG.E R2, [R2.64] ;  /* 0x0000002402027981 */ /* 0x000ea4000c1e1900 */
[----:B--2---:R-:W0:Y:S02]  /*4010*/  I2F R0, R2 ;  /* 0x0000000200007306 */ /* 0x004e240000201400 */
[----:B0-----:R-:W-:Y:S01]  /*4020*/  F2FP.PACK_AB R0, RZ, R0 ;  /* 0x00000000ff00723e */ /* 0x001fe200000000ff */
[----:B------:R-:W-:Y:S05]  /*4030*/  BRA `(.L_x_695) ;  /* 0x00000d3000007947 */ /* 0x000fea0003800000 */
.L_x_696:
[----:B------:R-:W2:Y:S02]  /*4040*/  LDG.E.U16 R2, [R2.64] ;  /* 0x0000002402027981 */ /* 0x000ea4000c1e1500 */
[----:B--2---:R-:W0:Y:S02]  /*4050*/  I2F.S16 R0, R2 ;  /* 0x0000000200007306 */ /* 0x004e240000101400 */
[----:B0-----:R-:W-:Y:S01]  /*4060*/  F2FP.PACK_AB R0, RZ, R0 ;  /* 0x00000000ff00723e */ /* 0x001fe200000000ff */
[----:B------:R-:W-:Y:S05]  /*4070*/  BRA `(.L_x_695) ;  /* 0x00000cf000007947 */ /* 0x000fea0003800000 */
.L_x_691:
        /* <DEDUP_REMOVED lines=9> */
.L_x_699:
[----:B------:R0:W5:Y:S01]  /*4110*/  LDG.E.U16 R0, [R2.64] ;  /* 0x0000002402007981 */ /* 0x000162000c1e1500 */
[----:B------:R-:W-:Y:S05]  /*4120*/  BRA `(.L_x_695) ;  /* 0x00000c4000007947 */ /* 0x000fea0003800000 */
.L_x_698:
        /* <DEDUP_REMOVED lines=9> */
.L_x_701:
[----:B------:R0:W5:Y:S01]  /*41c0*/  LDG.E.U16 R0, [R2.64] ;  /* 0x0000002402007981 */ /* 0x000162000c1e1500 */
[----:B------:R-:W-:Y:S05]  /*41d0*/  BRA `(.L_x_695) ;  /* 0x00000b9000007947 */ /* 0x000fea0003800000 */
.L_x_700:
[----:B------:R-:W2:Y:S02]  /*41e0*/  LDG.E.64 R2, [R2.64] ;  /* 0x0000002402027981 */ /* 0x000ea4000c1e1b00 */
[----:B--2---:R-:W0:Y:S01]  /*41f0*/  F2F.F32.F64 R0, R2 ;  /* 0x0000000200007310 */ /* 0x004e220000301000 */
[----:B------:R-:W0:-:S14]  /*4200*/  DSETP.GEU.AND P0, PT, |R2|, c[0x2][0x0], PT ;  /* 0x008000000200762a */ /* 0x000e1c0003f0e200 */
[----:B0-----:R-:W-:-:S05]  /*4210*/  @!P0 FMUL R0, R0, 1.175494350822287508e-38 ;  /* 0x0080000000008820 */ /* 0x001fca0000400000 */
[----:B------:R-:W-:Y:S01]  /*4220*/  F2FP.PACK_AB R0, RZ, R0 ;  /* 0x00000000ff00723e */ /* 0x000fe200000000ff */
[----:B------:R-:W-:Y:S05]  /*4230*/  BRA `(.L_x_695) ;  /* 0x00000b3000007947 */ /* 0x000fea0003800000 */
.L_x_690:
        /* <DEDUP_REMOVED lines=13> */
.L_x_704:
[----:B------:R-:W2:Y:S02]  /*4310*/  LDG.E.64 R2, [R2.64] ;  /* 0x0000002402027981 */ /* 0x000ea4000c1e1b00 */
[----:B--2---:R-:W0:Y:S01]  /*4320*/  F2F.F32.F64 R0, R2 ;  /* 0x0000000200007310 */ /* 0x004e220000301000 */
[----:B------:R-:W0:-:S14]  /*4330*/  DSETP.GEU.AND P0, PT, |R2|, c[0x2][0x0], PT ;  /* 0x008000000200762a */ /* 0x000e1c0003f0e200 */
[----:B0-----:R-:W-:-:S05]  /*4340*/  @!P0 FMUL R0, R0, 1.175494350822287508e-38 ;  /* 0x0080000000008820 */ /* 0x001fca0000400000 */
[----:B------:R-:W-:Y:S01]  /*4350*/  F2FP.PACK_AB R0, RZ, R0 ;  /* 0x00000000ff00723e */ /* 0x000fe200000000ff */
[----:B------:R-:W-:Y:S05]  /*4360*/  BRA `(.L_x_695) ;  /* 0x00000a0000007947 */ /* 0x000fea0003800000 */
.L_x_703:
        /* <DEDUP_REMOVED lines=28> */
.L_x_706:
        /* <DEDUP_REMOVED lines=15> */
.L_x_705:
[----:B------:R-:W2:Y:S02]  /*4620*/  LDG.E.U16 R0, [R2.64] ;  /* 0x0000002402007981 */ /* 0x000ea4000c1e1500 */
[----:B--2---:R-:W-:-:S04]  /*4630*/  PRMT R0, RZ, 0x5410, R0 ;  /* 0x00005410ff007816 */ /* 0x004fc80000000000 */
[----:B------:R-:W-:Y:S01]  /*4640*/  F2FP.PACK_AB R0, RZ, R0 ;  /* 0x00000000ff00723e */ /* 0x000fe200000000ff */
[----:B------:R-:W-:Y:S05]  /*4650*/  BRA `(.L_x_695) ;  /* 0x0000071000007947 */ /* 0x000fea0003800000 */
.L_x_702:
        /* <DEDUP_REMOVED lines=12> */
.L_x_709:
        /* <DEDUP_REMOVED lines=21> */
.L_x_713:
[----:B------:R-:W-:Y:S05]  /*4870*/  BSYNC B1 ;  /* 0x0000000000017941 */ /* 0x000fea0003800000 */
.L_x_712:
[----:B------:R-:W-:Y:S01]  /*4880*/  LEA R3, R0, 0x3b800000, 0x17 ;  /* 0x3b80000000037811 */ /* 0x000fe200078eb8ff */
[----:B------:R-:W-:-:S05]  /*4890*/  IMAD.SHL.U32 R0, R2, 0x100000, RZ ;  /* 0x0010000002007824 */ /* 0x000fca00078e00ff */
[----:B------:R-:W-:Y:S02]  /*48a0*/  LOP3.LUT R0, R3, R0, R4, 0xfe, !PT ;  /* 0x0000000003007212 */ /* 0x000fe400078efe04 */
.L_x_711:
[----:B------:R-:W-:Y:S05]  /*48b0*/  BSYNC B0 ;  /* 0x0000000000007941 */ /* 0x000fea0003800000 */
.L_x_710:
[----:B------:R-:W-:Y:S01]  /*48c0*/  F2FP.PACK_AB R0, RZ, R0 ;  /* 0x00000000ff00723e */ /* 0x000fe200000000ff */
[----:B------:R-:W-:Y:S05]  /*48d0*/  BRA `(.L_x_695) ;  /* 0x0000049000007947 */ /* 0x000fea0003800000 */
.L_x_708:
        /* <DEDUP_REMOVED lines=21> */
.L_x_717:
[----:B------:R-:W-:Y:S05]  /*4a30*/  BSYNC B1 ;  /* 0x0000000000017941 */ /* 0x000fea0003800000 */
.L_x_716:
[----:B------:R-:W-:Y:S01]  /*4a40*/  LEA R3, R0, 0x37800000, 0x17 ;  /* 0x3780000000037811 */ /* 0x000fe200078eb8ff */
[----:B------:R-:W-:-:S05]  /*4a50*/  IMAD.SHL.U32 R0, R2, 0x200000, RZ ;  /* 0x0020000002007824 */ /* 0x000fca00078e00ff */
[----:B------:R-:W-:Y:S02]  /*4a60*/  LOP3.LUT R0, R3, R0, R4, 0xfe, !PT ;  /* 0x0000000003007212 */ /* 0x000fe400078efe04 */
.L_x_715:
[----:B------:R-:W-:Y:S05]  /*4a70*/  BSYNC B0 ;  /* 0x0000000000007941 */ /* 0x000fea0003800000 */
.L_x_714:
[----:B------:R-:W-:Y:S01]  /*4a80*/  F2FP.PACK_AB R0, RZ, R0 ;  /* 0x00000000ff00723e */ /* 0x000fe200000000ff */
[----:B------:R-:W-:Y:S05]  /*4a90*/  BRA `(.L_x_695) ;  /* 0x000002d000007947 */ /* 0x000fea0003800000 */
.L_x_707:
        /* <DEDUP_REMOVED lines=14> */
.L_x_721:
[----:B------:R-:W-:Y:S05]  /*4b80*/  BSYNC B0 ;  /* 0x0000000000007941 */ /* 0x000fea0003800000 */
.L_x_720:
[----:B------:R-:W-:Y:S01]  /*4b90*/  F2FP.PACK_AB R0, RZ, R0 ;  /* 0x00000000ff00723e */ /* 0x000fe200000000ff */
[----:B------:R-:W-:Y:S05]  /*4ba0*/  BRA `(.L_x_695) ;  /* 0x000001c000007947 */ /* 0x000fea0003800000 */
.L_x_694:
        /* <DEDUP_REMOVED lines=21> */
.L_x_719:
[----:B------:R-:W2:Y:S02]  /*4d00*/  LDG.E.64 R2, [R2.64] ;  /* 0x0000002402027981 */ /* 0x000ea4000c1e1b00 */
[----:B--2---:R-:W0:Y:S02]  /*4d10*/  I2F.U64 R0, R2 ;  /* 0x0000000200007312 */ /* 0x004e240000301000 */
[----:B0-----:R-:W-:Y:S01]  /*4d20*/  F2FP.PACK_AB R0, RZ, R0 ;  /* 0x00000000ff00723e */ /* 0x001fe200000000ff */
[----:B------:R-:W-:Y:S05]  /*4d30*/  BRA `(.L_x_695) ;  /* 0x0000003000007947 */ /* 0x000fea0003800000 */
.L_x_718:
[----:B------:R-:W2:Y:S02]  /*4d40*/  LDG.E R2, [R2.64] ;  /* 0x0000002402027981 */ /* 0x000ea4000c1e1900 */
[----:B--2---:R-:W0:Y:S02]  /*4d50*/  I2F.U32 R0, R2 ;  /* 0x0000000200007306 */ /* 0x004e240000201000 */
[----:B0-----:R-:W-:-:S06]  /*4d60*/  F2FP.PACK_AB R0, RZ, R0 ;  /* 0x00000000ff00723e */ /* 0x001fcc00000000ff */
.L_x_695:
        /* <DEDUP_REMOVED lines=37> */
.L_x_725:
[----:B------:R-:W-:-:S06]  /*4fc0*/  HADD2.F32 R3, -RZ, R3.H0_H0 ;  /* 0x20000003ff037230 */ /* 0x000fcc0000004100 */
[----:B------:R-:W0:Y:S02]  /*4fd0*/  F2I.S64.TRUNC R2, R3 ;  /* 0x0000000300027311 */ /* 0x000e24000020d900 */
[----:B0-----:R0:W-:Y:S01]  /*4fe0*/  STG.E.U8 [R16.64], R2 ;  /* 0x0000000210007986 */ /* 0x0011e2000c101124 */
[----:B------:R-:W-:Y:S05]  /*4ff0*/  BRA `(.L_x_727) ;  /* 0x00000e4000007947 */ /* 0x000fea0003800000 */
.L_x_724:
        /* <DEDUP_REMOVED lines=10> */
.L_x_729:
[----:B------:R-:W-:-:S06]  /*50a0*/  HADD2.F32 R3, -RZ, R3.H0_H0 ;  /* 0x20000003ff037230 */ /* 0x000fcc0000004100 */
[----:B------:R-:W0:Y:S02]  /*50b0*/  F2I.FTZ.TRUNC.NTZ R3, R3 ;  /* 0x0000000300037305 */ /* 0x000e24000021f100 */
[----:B0-----:R0:W-:Y:S01]  /*50c0*/  STG.E [R16.64], R3 ;  /* 0x0000000310007986 */ /* 0x0011e2000c101924 */
[----:B------:R-:W-:Y:S05]  /*50d0*/  BRA `(.L_x_727) ;  /* 0x00000d6000007947 */ /* 0x000fea0003800000 */
.L_x_728:
[----:B------:R-:W-:-:S06]  /*50e0*/  HADD2.F32 R3, -RZ, R3.H0_H0 ;  /* 0x20000003ff037230 */ /* 0x000fcc0000004100 */
[----:B------:R-:W0:Y:S02]  /*50f0*/  F2I.FTZ.TRUNC.NTZ R3, R3 ;  /* 0x0000000300037305 */ /* 0x000e24000021f100 */
[----:B0-----:R0:W-:Y:S01]  /*5100*/  STG.E.U16 [R16.64], R3 ;  /* 0x0000000310007986 */ /* 0x0011e2000c101524 */
[----:B------:R-:W-:Y:S05]  /*5110*/  BRA `(.L_x_727) ;  /* 0x00000d2000007947 */ /* 0x000fea0003800000 */
.L_x_723:
        /* <DEDUP_REMOVED lines=9> */
.L_x_731:
[----:B------:R0:W-:Y:S01]  /*51b0*/  STG.E.U16 [R16.64], R3 ;  /* 0x0000000310007986 */ /* 0x0001e2000c101524 */
[----:B------:R-:W-:Y:S05]  /*51c0*/  BRA `(.L_x_727) ;  /* 0x00000c7000007947 */ /* 0x000fea0003800000 */
.L_x_730:
        /* <DEDUP_REMOVED lines=10> */
.L_x_733:
[----:B------:R-:W-:-:S05]  /*5270*/  HADD2.F32 R0, -RZ, R3.H0_H0 ;  /* 0x20000003ff007230 */ /* 0x000fca0000004100 */
[----:B------:R-:W-:-:S04]  /*5280*/  F2FP.PACK_AB R0, RZ, R0 ;  /* 0x00000000ff00723e */ /* 0x000fc800000000ff */
[----:B------:R-:W-:-:S05]  /*5290*/  PRMT R0, R0, 0x5410, RZ ;  /* 0x0000541000007816 */ /* 0x000fca00000000ff */
[----:B------:R0:W-:Y:S01]  /*52a0*/  STG.E [R16.64], R0 ;  /* 0x0000000010007986 */ /* 0x0001e2000c101924 */
[----:B------:R-:W-:Y:S05]  /*52b0*/  BRA `(.L_x_727) ;  /* 0x00000b8000007947 */ /* 0x000fea0003800000 */
.L_x_732:
[----:B------:R-:W-:-:S05]  /*52c0*/  HADD2.F32 R2, -RZ, R3.H0_H0 ;  /* 0x20000003ff027230 */ /* 0x000fca0000004100 */
[----:B------:R-:W-:-:S06]  /*52d0*/  FMUL.FTZ R2, R2, 1 ;  /* 0x3f80000002027820 */ /* 0x000fcc0000410000 */
[----:B------:R-:W0:Y:S02]  /*52e0*/  F2F.F64.F32 R2, R2 ;  /* 0x0000000200027310 */ /* 0x000e240000201800 */
[----:B0-----:R0:W-:Y:S01]  /*52f0*/  STG.E.64 [R16.64], R2 ;  /* 0x0000000210007986 */ /* 0x0011e2000c101b24 */
[----:B------:R-:W-:Y:S05]  /*5300*/  BRA `(.L_x_727) ;  /* 0x00000b3000007947 */ /* 0x000fea0003800000 */
.L_x_722:
        /* <DEDUP_REMOVED lines=13> */
.L_x_736:
[----:B------:R-:W-:Y:S01]  /*53e0*/  HADD2.F32 R3, -RZ, R3.H0_H0 ;  /* 0x20000003ff037230 */ /* 0x000fe20000004100 */
[----:B------:R-:W-:-:S04]  /*53f0*/  CS2R R6, SRZ ;  /* 0x0000000000067805 */ /* 0x000fc8000001ff00 */
[----:B------:R-:W-:-:S04]  /*5400*/  FMUL.FTZ R3, R3, 1 ;  /* 0x3f80000003037820 */ /* 0x000fc80000410000 */
[----:B------:R-:W0:Y:S02]  /*5410*/  F2F.F64.F32 R4, R3 ;  /* 0x0000000300047310 */ /* 0x000e240000201800 */
[----:B0-----:R0:W-:Y:S01]  /*5420*/  STG.E.128 [R16.64], R4 ;  /* 0x0000000410007986 */ /* 0x0011e2000c101d24 */
[----:B------:R-:W-:Y:S05]  /*5430*/  BRA `(.L_x_727) ;  /* 0x00000a0000007947 */ /* 0x000fea0003800000 */
.L_x_735:
        /* <DEDUP_REMOVED lines=21> */
.L_x_740:
[----:B------:R-:W-:Y:S05]  /*5590*/  BSYNC B0 ;  /* 0x0000000000007941 */ /* 0x000fea0003800000 */
.L_x_739:
[----:B------:R-:W-:-:S05]  /*55a0*/  LOP3.LUT R3, R0, R3, RZ, 0xfc, !PT ;  /* 0x0000000300037212 */ /* 0x000fca00078efcff */
[----:B------:R0:W-:Y:S01]  /*55b0*/  STG.E.U8 [R16.64], R3 ;  /* 0x0000000310007986 */ /* 0x0001e2000c101124 */
[----:B------:R-:W-:Y:S05]  /*55c0*/  BRA `(.L_x_727) ;  /* 0x0000087000007947 */ /* 0x000fea0003800000 */
.L_x_738:
        /* <DEDUP_REMOVED lines=13> */
.L_x_742:
[----:B------:R-:W-:Y:S01]  /*56a0*/  IMAD.MOV.U32 R0, RZ, RZ, 0x7f ;  /* 0x0000007fff007424 */ /* 0x000fe200078e00ff */
[----:B------:R-:W-:-:S04]  /*56b0*/  ISETP.GT.U32.AND P0, PT, R2, 0x7f800000, PT ;  /* 0x7f8000000200780c */ /* 0x000fc80003f04070 */
[----:B------:R-:W-:-:S04]  /*56c0*/  SEL R0, R0, 0x7c, P0 ;  /* 0x0000007c00007807 */ /* 0x000fc80000000000 */
.L_x_743:
[----:B------:R-:W-:Y:S05]  /*56d0*/  BSYNC B0 ;  /* 0x0000000000007941 */ /* 0x000fea0003800000 */
.L_x_741:
[----:B------:R-:W-:-:S04]  /*56e0*/  LOP3.LUT R2, R3, 0x80000000, RZ, 0xc0, !PT ;  /* 0x8000000003027812 */ /* 0x000fc800078ec0ff */
[----:B------:R-:W-:-:S04]  /*56f0*/  SHF.R.U32.HI R3, RZ, 0x18, R2 ;  /* 0x00000018ff037819 */ /* 0x000fc80000011602 */
[----:B------:R-:W-:-:S05]  /*5700*/  LOP3.LUT R3, R0, R3, RZ, 0xfc, !PT ;  /* 0x0000000300037212 */ /* 0x000fca00078efcff */
[----:B------:R0:W-:Y:S01]  /*5710*/  STG.E.U8 [R16.64], R3 ;  /* 0x0000000310007986 */ /* 0x0001e2000c101124 */
[----:B------:R-:W-:Y:S05]  /*5720*/  BRA `(.L_x_727) ;  /* 0x0000071000007947 */ /* 0x000fea0003800000 */
.L_x_737:
[----:B------:R-:W-:-:S05]  /*5730*/  HADD2.F32 R0, -RZ, R3.H0_H0 ;  /* 0x20000003ff007230 */ /* 0x000fca0000004100 */
[----:B------:R-:W-:-:S05]  /*5740*/  F2FP.BF16.PACK_AB R0, RZ, R0 ;  /* 0x00000000ff00723e */ /* 0x000fca00000010ff */
[----:B------:R0:W-:Y:S01]  /*5750*/  STG.E.U16 [R16.64], R0 ;  /* 0x0000000010007986 */ /* 0x0001e2000c101524 */
[----:B------:R-:W-:Y:S05]  /*5760*/  BRA `(.L_x_727) ;  /* 0x000006d000007947 */ /* 0x000fea0003800000 */
.L_x_734:
        /* <DEDUP_REMOVED lines=12> */
.L_x_746:
        /* <DEDUP_REMOVED lines=17> */
.L_x_749:
[----:B------:R-:W-:-:S04]  /*5940*/  LOP3.LUT R2, R3, 0x80000000, RZ, 0xc0, !PT ;  /* 0x8000000003027812 */ /* 0x000fc800078ec0ff */
[----:B------:R-:W-:-:S04]  /*5950*/  SHF.R.U32.HI R3, RZ, 0x18, R2 ;  /* 0x00000018ff037819 */ /* 0x000fc80000011602 */
[----:B------:R-:W-:-:S04]  /*5960*/  LOP3.LUT R0, R0, R3, RZ, 0xfc, !PT ;  /* 0x0000000300007212 */ /* 0x000fc800078efcff */
[----:B------:R-:W-:Y:S02]  /*5970*/  PRMT R8, R0, 0x7610, R8 ;  /* 0x0000761000087816 */ /* 0x000fe40000000008 */
.L_x_748:
[----:B------:R-:W-:Y:S05]  /*5980*/  BSYNC B0 ;  /* 0x0000000000007941 */ /* 0x000fea0003800000 */
.L_x_747:
[----:B------:R0:W-:Y:S01]  /*5990*/  STG.E.U8 [R16.64], R8 ;  /* 0x0000000810007986 */ /* 0x0001e2000c101124 */
[----:B------:R-:W-:Y:S05]  /*59a0*/  BRA `(.L_x_727) ;  /* 0x0000049000007947 */ /* 0x000fea0003800000 */
.L_x_745:
        /* <DEDUP_REMOVED lines=17> */
.L_x_752:
[----:B------:R-:W-:-:S04]  /*5ac0*/  LOP3.LUT R2, R3, 0x80000000, RZ, 0xc0, !PT ;  /* 0x8000000003027812 */ /* 0x000fc800078ec0ff */
[----:B------:R-:W-:-:S04]  /*5ad0*/  SHF.R.U32.HI R3, RZ, 0x18, R2 ;  /* 0x00000018ff037819 */ /* 0x000fc80000011602 */
[----:B------:R-:W-:-:S04]  /*5ae0*/  LOP3.LUT R0, R0, R3, RZ, 0xfc, !PT ;  /* 0x0000000300007212 */ /* 0x000fc800078efcff */
[----:B------:R-:W-:Y:S02]  /*5af0*/  PRMT R8, R0, 0x7610, R8 ;  /* 0x0000761000087816 */ /* 0x000fe40000000008 */
.L_x_751:
[----:B------:R-:W-:Y:S05]  /*5b00*/  BSYNC B0 ;  /* 0x0000000000007941 */ /* 0x000fea0003800000 */
.L_x_750:
[----:B------:R0:W-:Y:S01]  /*5b10*/  STG.E.U8 [R16.64], R8 ;  /* 0x0000000810007986 */ /* 0x0001e2000c101124 */
[----:B------:R-:W-:Y:S05]  /*5b20*/  BRA `(.L_x_727) ;  /* 0x0000031000007947 */ /* 0x000fea0003800000 */
.L_x_744:
        /* <DEDUP_REMOVED lines=22> */
.L_x_726:
        /* <DEDUP_REMOVED lines=20> */
.L_x_754:
[----:B------:R-:W-:-:S06]  /*5dd0*/  HADD2.F32 R3, -RZ, R3.H0_H0 ;  /* 0x20000003ff037230 */ /* 0x000fcc0000004100 */
[----:B------:R-:W0:Y:S02]  /*5de0*/  F2I.U64.TRUNC R2, R3 ;  /* 0x0000000300027311 */ /* 0x000e24000020d800 */
[----:B0-----:R0:W-:Y:S01]  /*5df0*/  STG.E.64 [R16.64], R2 ;  /* 0x0000000210007986 */ /* 0x0011e2000c101b24 */
[----:B------:R-:W-:Y:S05]  /*5e00*/  BRA `(.L_x_727) ;  /* 0x0000003000007947 */ /* 0x000fea0003800000 */
.L_x_753:
[----:B------:R-:W-:-:S06]  /*5e10*/  HADD2.F32 R3, -RZ, R3.H0_H0 ;  /* 0x20000003ff037230 */ /* 0x000fcc0000004100 */
[----:B------:R-:W0:Y:S02]  /*5e20*/  F2I.FTZ.U32.TRUNC.NTZ R3, R3 ;  /* 0x0000000300037305 */ /* 0x000e24000021f000 */
[----:B0-----:R0:W-:Y:S02]  /*5e30*/  STG.E [R16.64], R3 ;  /* 0x0000000310007986 */ /* 0x0011e4000c101924 */
.L_x_727:
        /* <DEDUP_REMOVED lines=231> */
.L_x_755:
        /* <DEDUP_REMOVED lines=20> */
.L_x_759:
[----:B------:R-:W2:Y:S02]  /*6df0*/  LDG.E.U8 R2, [R2.64] ;  /* 0x0000002402027981 */ /* 0x000ea4000c1e1100 */
[----:B--2---:R-:W0:Y:S02]  /*6e00*/  I2F.U16 R0, R2 ;  /* 0x0000000200007306 */ /* 0x004e240000101000 */
[----:B0-----:R-:W-:Y:S01]  /*6e10*/  F2FP.PACK_AB R0, RZ, R0 ;  /* 0x00000000ff00723e */ /* 0x001fe200000000ff */
[----:B------:R-:W-:Y:S05]  /*6e20*/  BRA `(.L_x_761) ;  /* 0x00000e1000007947 */ /* 0x000fea0003800000 */
.L_x_758:
        /* <DEDUP_REMOVED lines=10> */
.L_x_763:
[----:B------:R-:W2:Y:S02]  /*6ed0*/  LDG.E R2, [R2.64] ;  /* 0x0000002402027981 */ /* 0x000ea4000c1e1900 */
[----:B--2---:R-:W0:Y:S02]  /*6ee0*/  I2F R0, R2 ;  /* 0x0000000200007306 */ /* 0x004e240000201400 */
[----:B0-----:R-:W-:Y:S01]  /*6ef0*/  F2FP.PACK_AB R0, RZ, R0 ;  /* 0x00000000ff00723e */ /* 0x001fe200000000ff */
[----:B------:R-:W-:Y:S05]  /*6f00*/  BRA `(.L_x_761) ;  /* 0x00000d3000007947 */ /* 0x000fea0003800000 */
.L_x_762:
[----:B------:R-:W2:Y:S02]  /*6f10*/  LDG.E.U16 R2, [R2.64] ;  /* 0x0000002402027981 */ /* 0x000ea4000c1e1500 */
[----:B--2---:R-:W0:Y:S02]  /*6f20*/  I2F.S16 R0, R2 ;  /* 0x0000000200007306 */ /* 0x004e240000101400 */
[----:B0-----:R-:W-:Y:S01]  /*6f30*/  F2FP.PACK_AB R0, RZ, R0 ;  /* 0x00000000ff00723e */ /* 0x001fe200000000ff */
[----:B------:R-:W-:Y:S05]  /*6f40*/  BRA `(.L_x_761) ;  /* 0x00000cf000007947 */ /* 0x000fea0003800000 */
.L_x_757:
        /* <DEDUP_REMOVED lines=9> */
.L_x_765:
[----:B------:R0:W5:Y:S01]  /*6fe0*/  LDG.E.U16 R0, [R2.64] ;  /* 0x0000002402007981 */ /* 0x000162000c1e1500 */
[----:B------:R-:W-:Y:S05]  /*6ff0*/  BRA `(.L_x_761) ;  /* 0x00000c4000007947 */ /* 0x000fea0003800000 */
.L_x_764:
        /* <DEDUP_REMOVED lines=9> */
.L_x_767:
[----:B------:R0:W5:Y:S01]  /*7090*/  LDG.E.U16 R0, [R2.64] ;  /* 0x0000002402007981 */ /* 0x000162000c1e1500 */
[----:B------:R-:W-:Y:S05]  /*70a0*/  BRA `(.L_x_761) ;  /* 0x00000b9000007947 */ /* 0x000fea0003800000 */
.L_x_766:
[----:B------:R-:W2:Y:S02]  /*70b0*/  LDG.E.64 R2, [R2.64] ;  /* 0x0000002402027981 */ /* 0x000ea4000c1e1b00 */
[----:B--2---:R-:W0:Y:S01]  /*70c0*/  F2F.F32.F64 R0, R2 ;  /* 0x0000000200007310 */ /* 0x004e220000301000 */
[----:B------:R-:W0:-:S14]  /*70d0*/  DSETP.GEU.AND P0, PT, |R2|, c[0x2][0x0], PT ;  /* 0x008000000200762a */ /* 0x000e1c0003f0e200 */
[----:B0-----:R-:W-:-:S05]  /*70e0*/  @!P0 FMUL R0, R0, 1.175494350822287508e-38 ;  /* 0x0080000000008820 */ /* 0x001fca0000400000 */
[----:B------:R-:W-:Y:S01]  /*70f0*/  F2FP.PACK_AB R0, RZ, R0 ;  /* 0x00000000ff00723e */ /* 0x000fe200000000ff */
[----:B------:R-:W-:Y:S05]  /*7100*/  BRA `(.L_x_761) ;  /* 0x00000b3000007947 */ /* 0x000fea0003800000 */
.L_x_756:
        /* <DEDUP_REMOVED lines=13> */
.L_x_770:
[----:B------:R-:W2:Y:S02]  /*71e0*/  LDG.E.64 R2, [R2.64] ;  /* 0x0000002402027981 */ /* 0x000ea4000c1e1b00 */
[----:B--2---:R-:W0:Y:S01]  /*71f0*/  F2F.F32.F64 R0, R2 ;  /* 0x0000000200007310 */ /* 0x004e220000301000 */
[----:B------:R-:W0:-:S14]  /*7200*/  DSETP.GEU.AND P0, PT, |R2|, c[0x2][0x0], PT ;  /* 0x008000000200762a */ /* 0x000e1c0003f0e200 */
[----:B0-----:R-:W-:-:S05]  /*7210*/  @!P0 FMUL R0, R0, 1.175494350822287508e-38 ;  /* 0x0080000000008820 */ /* 0x001fca0000400000 */
[----:B------:R-:W-:Y:S01]  /*7220*/  F2FP.PACK_AB R0, RZ, R0 ;  /* 0x00000000ff00723e */ /* 0x000fe200000000ff */
[----:B------:R-:W-:Y:S05]  /*7230*/  BRA `(.L_x_761) ;  /* 0x00000a0000007947 */ /* 0x000fea0003800000 */
.L_x_769:
        /* <DEDUP_REMOVED lines=28> */
.L_x_772:
        /* <DEDUP_REMOVED lines=15> */
.L_x_771:
[----:B------:R-:W2:Y:S02]  /*74f0*/  LDG.E.U16 R0, [R2.64] ;  /* 0x0000002402007981 */ /* 0x000ea4000c1e1500 */
[----:B--2---:R-:W-:-:S04]  /*7500*/  PRMT R0, RZ, 0x5410, R0 ;  /* 0x00005410ff007816 */ /* 0x004fc80000000000 */
[----:B------:R-:W-:Y:S01]  /*7510*/  F2FP.PACK_AB R0, RZ, R0 ;  /* 0x00000000ff00723e */ /* 0x000fe200000000ff */
[----:B------:R-:W-:Y:S05]  /*7520*/  BRA `(.L_x_761) ;  /* 0x0000071000007947 */ /* 0x000fea0003800000 */
.L_x_768:
        /* <DEDUP_REMOVED lines=12> */
.L_x_775:
        /* <DEDUP_REMOVED lines=21> */
.L_x_779:
[----:B------:R-:W-:Y:S05]  /*7740*/  BSYNC B1 ;  /* 0x0000000000017941 */ /* 0x000fea0003800000 */
.L_x_778:
[----:B------:R-:W-:Y:S01]  /*7750*/  LEA R3, R0, 0x3b800000, 0x17 ;  /* 0x3b80000000037811 */ /* 0x000fe200078eb8ff */
[----:B------:R-:W-:-:S05]  /*7760*/  IMAD.SHL.U32 R0, R2, 0x100000, RZ ;  /* 0x0010000002007824 */ /* 0x000fca00078e00ff */
[----:B------:R-:W-:Y:S02]  /*7770*/  LOP3.LUT R0, R3, R0, R4, 0xfe, !PT ;  /* 0x0000000003007212 */ /* 0x000fe400078efe04 */
.L_x_777:
[----:B------:R-:W-:Y:S05]  /*7780*/  BSYNC B0 ;  /* 0x0000000000007941 */ /* 0x000fea0003800000 */
.L_x_776:
[----:B------:R-:W-:Y:S01]  /*7790*/  F2FP.PACK_AB R0, RZ, R0 ;  /* 0x00000000ff00723e */ /* 0x000fe200000000ff */
[----:B------:R-:W-:Y:S05]  /*77a0*/  BRA `(.L_x_761) ;  /* 0x0000049000007947 */ /* 0x000fea0003800000 */
.L_x_774:
        /* <DEDUP_REMOVED lines=21> */
.L_x_783:
[----:B------:R-:W-:Y:S05]  /*7900*/  BSYNC B1 ;  /* 0x0000000000017941 */ /* 0x000fea0003800000 */
.L_x_782:
[----:B------:R-:W-:Y:S01]  /*7910*/  LEA R3, R0, 0x37800000, 0x17 ;  /* 0x3780000000037811 */ /* 0x000fe200078eb8ff */
[----:B------:R-:W-:-:S05]  /*7920*/  IMAD.SHL.U32 R0, R2, 0x200000, RZ ;  /* 0x0020000002007824 */ /* 0x000fca00078e00ff */
[----:B------:R-:W-:Y:S02]  /*7930*/  LOP3.LUT R0, R3, R0, R4, 0xfe, !PT ;  /* 0x0000000003007212 */ /* 0x000fe400078efe04 */
.L_x_781:
[----:B------:R-:W-:Y:S05]  /*7940*/  BSYNC B0 ;  /* 0x0000000000007941 */ /* 0x000fea0003800000 */
.L_x_780:
[----:B------:R-:W-:Y:S01]  /*7950*/  F2FP.PACK_AB R0, RZ, R0 ;  /* 0x00000000ff00723e */ /* 0x000fe200000000ff */
[----:B------:R-:W-:Y:S05]  /*7960*/  BRA `(.L_x_761) ;  /* 0x000002d000007947 */ /* 0x000fea0003800000 */
.L_x_773:
        /* <DEDUP_REMOVED lines=14> */
.L_x_787:
[----:B------:R-:W-:Y:S05]  /*7a50*/  BSYNC B0 ;  /* 0x0000000000007941 */ /* 0x000fea0003800000 */
.L_x_786:
[----:B------:R-:W-:Y:S01]  /*7a60*/  F2FP.PACK_AB R0, RZ, R0 ;  /* 0x00000000ff00723e */ /* 0x000fe200000000ff */
[----:B------:R-:W-:Y:S05]  /*7a70*/  BRA `(.L_x_761) ;  /* 0x000001c000007947 */ /* 0x000fea0003800000 */
.L_x_760:
        /* <DEDUP_REMOVED lines=21> */
.L_x_785:
[----:B------:R-:W2:Y:S02]  /*7bd0*/  LDG.E.64 R2, [R2.64] ;  /* 0x0000002402027981 */ /* 0x000ea4000c1e1b00 */
[----:B--2---:R-:W0:Y:S02]  /*7be0*/  I2F.U64 R0, R2 ;  /* 0x0000000200007312 */ /* 0x004e240000301000 */
[----:B0-----:R-:W-:Y:S01]  /*7bf0*/  F2FP.PACK_AB R0, RZ, R0 ;  /* 0x00000000ff00723e */ /* 0x001fe200000000ff */
[----:B------:R-:W-:Y:S05]  /*7c00*/  BRA `(.L_x_761) ;  /* 0x0000003000007947 */ /* 0x000fea0003800000 */
.L_x_784:
[----:B------:R-:W2:Y:S02]  /*7c10*/  LDG.E R2, [R2.64] ;  /* 0x0000002402027981 */ /* 0x000ea4000c1e1900 */
[----:B--2---:R-:W0:Y:S02]  /*7c20*/  I2F.U32 R0, R2 ;  /* 0x0000000200007306 */ /* 0x004e240000201000 */
[----:B0-----:R-:W-:-:S06]  /*7c30*/  F2FP.PACK_AB R0, RZ, R0 ;  /* 0x00000000ff00723e */ /* 0x001fcc00000000ff */
.L_x_761:
        /* <DEDUP_REMOVED lines=37> */
.L_x_791:
[----:B------:R-:W-:-:S06]  /*7e90*/  HADD2.F32 R3, -RZ, R3.H0_H0 ;  /* 0x20000003ff037230 */ /* 0x000fcc0000004100 */
[----:B------:R-:W0:Y:S02]  /*7ea0*/  F2I.S64.TRUNC R2, R3 ;  /* 0x0000000300027311 */ /* 0x000e24000020d900 */
[----:B0-----:R0:W-:Y:S01]  /*7eb0*/  STG.E.U8 [R16.64], R2 ;  /* 0x0000000210007986 */ /* 0x0011e2000c101124 */
[----:B------:R-:W-:Y:S05]  /*7ec0*/  BRA `(.L_x_793) ;  /* 0x00000e4000007947 */ /* 0x000fea0003800000 */
.L_x_790:
        /* <DEDUP_REMOVED lines=10> */
.L_x_795:
[----:B------:R-:W-:-:S06]  /*7f70*/  HADD2.F32 R3, -RZ, R3.H0_H0 ;  /* 0x20000003ff037230 */ /* 0x000fcc0000004100 */
[----:B------:R-:W0:Y:S02]  /*7f80*/  F2I.FTZ.TRUNC.NTZ R3, R3 ;  /* 0x0000000300037305 */ /* 0x000e24000021f100 */
[----:B0-----:R0:W-:Y:S01]  /*7f90*/  STG.E [R16.64], R3 ;  /* 0x0000000310007986 */ /* 0x0011e2000c101924 */
[----:B------:R-:W-:Y:S05]  /*7fa0*/  BRA `(.L_x_793) ;  /* 0x00000d6000007947 */ /* 0x000fea0003800000 */
.L_x_794:
[----:B------:R-:W-:-:S06]  /*7fb0*/  HADD2.F32 R3, -RZ, R3.H0_H0 ;  /* 0x20000003ff037230 */ /* 0x000fcc0000004100 */
[----:B------:R-:W0:Y:S02]  /*7fc0*/  F2I.FTZ.TRUNC.NTZ R3, R3 ;  /* 0x0000000300037305 */ /* 0x000e24000021f100 */
[----:B0-----:R0:W-:Y:S01]  /*7fd0*/  STG.E.U16 [R16.64], R3 ;  /* 0x0000000310007986 */ /* 0x0011e2000c101524 */
[----:B------:R-:W-:Y:S05]  /*7fe0*/  BRA `(.L_x_793) ;  /* 0x00000d2000007947 */ /* 0x000fea0003800000 */
.L_x_789:
        /* <DEDUP_REMOVED lines=9> */
.L_x_797:
[----:B------:R0:W-:Y:S01]  /*8080*/  STG.E.U16 [R16.64], R3 ;  /* 0x0000000310007986 */ /* 0x0001e2000c101524 */
[----:B------:R-:W-:Y:S05]  /*8090*/  BRA `(.L_x_793) ;  /* 0x00000c7000007947 */ /* 0x000fea0003800000 */
.L_x_796:
        /* <DEDUP_REMOVED lines=10> */
.L_x_799:
[----:B------:R-:W-:-:S05]  /*8140*/  HADD2.F32 R0, -RZ, R3.H0_H0 ;  /* 0x20000003ff007230 */ /* 0x000fca0000004100 */
[----:B------:R-:W-:-:S04]  /*8150*/  F2FP.PACK_AB R0, RZ, R0 ;  /* 0x00000000ff00723e */ /* 0x000fc800000000ff */
[----:B------:R-:W-:-:S05]  /*8160*/  PRMT R0, R0, 0x5410, RZ ;  /* 0x0000541000007816 */ /* 0x000fca00000000ff */
[----:B------:R0:W-:Y:S01]  /*8170*/  STG.E [R16.64], R0 ;  /* 0x0000000010007986 */ /* 0x0001e2000c101924 */
[----:B------:R-:W-:Y:S05]  /*8180*/  BRA `(.L_x_793) ;  /* 0x00000b8000007947 */ /* 0x000fea0003800000 */
.L_x_798:
[----:B------:R-:W-:-:S05]  /*8190*/  HADD2.F32 R2, -RZ, R3.H0_H0 ;  /* 0x20000003ff027230 */ /* 0x000fca0000004100 */
[----:B------:R-:W-:-:S06]  /*81a0*/  FMUL.FTZ R2, R2, 1 ;  /* 0x3f80000002027820 */ /* 0x000fcc0000410000 */
[----:B------:R-:W0:Y:S02]  /*81b0*/  F2F.F64.F32 R2, R2 ;  /* 0x0000000200027310 */ /* 0x000e240000201800 */
[----:B0-----:R0:W-:Y:S01]  /*81c0*/  STG.E.64 [R16.64], R2 ;  /* 0x0000000210007986 */ /* 0x0011e2000c101b24 */
[----:B------:R-:W-:Y:S05]  /*81d0*/  BRA `(.L_x_793) ;  /* 0x00000b3000007947 */ /* 0x000fea0003800000 */
.L_x_788:
        /* <DEDUP_REMOVED lines=13> */
.L_x_802:
[----:B------:R-:W-:Y:S01]  /*82b0*/  HADD2.F32 R3, -RZ, R3.H0_H0 ;  /* 0x20000003ff037230 */ /* 0x000fe20000004100 */
[----:B------:R-:W-:-:S04]  /*82c0*/  CS2R R6, SRZ ;  /* 0x0000000000067805 */ /* 0x000fc8000001ff00 */
[----:B------:R-:W-:-:S04]  /*82d0*/  FMUL.FTZ R3, R3, 1 ;  /* 0x3f80000003037820 */ /* 0x000fc80000410000 */
[----:B------:R-:W0:Y:S02]  /*82e0*/  F2F.F64.F32 R4, R3 ;  /* 0x0000000300047310 */ /* 0x000e240000201800 */
[----:B0-----:R0:W-:Y:S01]  /*82f0*/  STG.E.128 [R16.64], R4 ;  /* 0x0000000410007986 */ /* 0x0011e2000c101d24 */
[----:B------:R-:W-:Y:S05]  /*8300*/  BRA `(.L_x_793) ;  /* 0x00000a0000007947 */ /* 0x000fea0003800000 */
.L_x_801:
        /* <DEDUP_REMOVED lines=21> */
.L_x_806:
[----:B------:R-:W-:Y:S05]  /*8460*/  BSYNC B0 ;  /* 0x0000000000007941 */ /* 0x000fea0003800000 */
.L_x_805:
[----:B------:R-:W-:-:S05]  /*8470*/  LOP3.LUT R3, R0, R3, RZ, 0xfc, !PT ;  /* 0x0000000300037212 */ /* 0x000fca00078efcff */
[----:B------:R0:W-:Y:S01]  /*8480*/  STG.E.U8 [R16.64], R3 ;  /* 0x0000000310007986 */ /* 0x0001e2000c101124 */
[----:B------:R-:W-:Y:S05]  /*8490*/  BRA `(.L_x_793) ;  /* 0x0000087000007947 */ /* 0x000fea0003800000 */
.L_x_804:
        /* <DEDUP_REMOVED lines=13> */
.L_x_808:
[----:B------:R-:W-:Y:S01]  /*8570*/  IMAD.MOV.U32 R0, RZ, RZ, 0x7f ;  /* 0x0000007fff007424 */ /* 0x000fe200078e00ff */
[----:B------:R-:W-:-:S04]  /*8580*/  ISETP.GT.U32.AND P0, PT, R2, 0x7f800000, PT ;  /* 0x7f8000000200780c */ /* 0x000fc80003f04070 */
[----:B------:R-:W-:-:S04]  /*8590*/  SEL R0, R0, 0x7c, P0 ;  /* 0x0000007c00007807 */ /* 0x000fc80000000000 */
.L_x_809:
[----:B------:R-:W-:Y:S05]  /*85a0*/  BSYNC B0 ;  /* 0x0000000000007941 */ /* 0x000fea0003800000 */
.L_x_807:
[----:B------:R-:W-:-:S04]  /*85b0*/  LOP3.LUT R2, R3, 0x80000000, RZ, 0xc0, !PT ;  /* 0x8000000003027812 */ /* 0x000fc800078ec0ff */
[----:B------:R-:W-:-:S04]  /*85c0*/  SHF.R.U32.HI R3, RZ, 0x18, R2 ;  /* 0x00000018ff037819 */ /* 0x000fc80000011602 */
[----:B------:R-:W-:-:S05]  /*85d0*/  LOP3.LUT R3, R0, R3, RZ, 0xfc, !PT ;  /* 0x0000000300037212 */ /* 0x000fca00078efcff */
[----:B------:R0:W-:Y:S01]  /*85e0*/  STG.E.U8 [R16.64], R3 ;  /* 0x0000000310007986 */ /* 0x0001e2000c101124 */
[----:B------:R-:W-:Y:S05]  /*85f0*/  BRA `(.L_x_793) ;  /* 0x0000071000007947 */ /* 0x000fea0003800000 */
.L_x_803:
[----:B------:R-:W-:-:S05]  /*8600*/  HADD2.F32 R0, -RZ, R3.H0_H0 ;  /* 0x20000003ff007230 */ /* 0x000fca0000004100 */
[----:B------:R-:W-:-:S05]  /*8610*/  F2FP.BF16.PACK_AB R0, RZ, R0 ;  /* 0x00000000ff00723e */ /* 0x000fca00000010ff */
[----:B------:R0:W-:Y:S01]  /*8620*/  STG.E.U16 [R16.64], R0 ;  /* 0x0000000010007986 */ /* 0x0001e2000c101524 */
[----:B------:R-:W-:Y:S05]  /*8630*/  BRA `(.L_x_793) ;  /* 0x000006d000007947 */ /* 0x000fea0003800000 */
.L_x_800:
        /* <DEDUP_REMOVED lines=12> */
.L_x_812:
        /* <DEDUP_REMOVED lines=17> */
.L_x_815:
[----:B------:R-:W-:-:S04]  /*8810*/  LOP3.LUT R2, R3, 0x80000000, RZ, 0xc0, !PT ;  /* 0x8000000003027812 */ /* 0x000fc800078ec0ff */
[----:B------:R-:W-:-:S04]  /*8820*/  SHF.R.U32.HI R3, RZ, 0x18, R2 ;  /* 0x00000018ff037819 */ /* 0x000fc80000011602 */
[----:B------:R-:W-:-:S04]  /*8830*/  LOP3.LUT R0, R0, R3, RZ, 0xfc, !PT ;  /* 0x0000000300007212 */ /* 0x000fc800078efcff */
[----:B------:R-:W-:Y:S02]  /*8840*/  PRMT R8, R0, 0x7610, R8 ;  /* 0x0000761000087816 */ /* 0x000fe40000000008 */
.L_x_814:
[----:B------:R-:W-:Y:S05]  /*8850*/  BSYNC B0 ;  /* 0x0000000000007941 */ /* 0x000fea0003800000 */
.L_x_813:
[----:B------:R0:W-:Y:S01]  /*8860*/  STG.E.U8 [R16.64], R8 ;  /* 0x0000000810007986 */ /* 0x0001e2000c101124 */
[----:B------:R-:W-:Y:S05]  /*8870*/  BRA `(.L_x_793) ;  /* 0x0000049000007947 */ /* 0x000fea0003800000 */
.L_x_811:
        /* <DEDUP_REMOVED lines=17> */
.L_x_818:
[----:B------:R-:W-:-:S04]  /*8990*/  LOP3.LUT R2, R3, 0x80000000, RZ, 0xc0, !PT ;  /* 0x8000000003027812 */ /* 0x000fc800078ec0ff */
[----:B------:R-:W-:-:S04]  /*89a0*/  SHF.R.U32.HI R3, RZ, 0x18, R2 ;  /* 0x00000018ff037819 */ /* 0x000fc80000011602 */
[----:B------:R-:W-:-:S04]  /*89b0*/  LOP3.LUT R0, R0, R3, RZ, 0xfc, !PT ;  /* 0x0000000300007212 */ /* 0x000fc800078efcff */
[----:B------:R-:W-:Y:S02]  /*89c0*/  PRMT R8, R0, 0x7610, R8 ;  /* 0x0000761000087816 */ /* 0x000fe40000000008 */
.L_x_817:
[----:B------:R-:W-:Y:S05]  /*89d0*/  BSYNC B0 ;  /* 0x0000000000007941 */ /* 0x000fea0003800000 */
.L_x_816:
[----:B------:R0:W-:Y:S01]  /*89e0*/  STG.E.U8 [R16.64], R8 ;  /* 0x0000000810007986 */ /* 0x0001e2000c101124 */
[----:B------:R-:W-:Y:S05]  /*89f0*/  BRA `(.L_x_793) ;  /* 0x0000031000007947 */ /* 0x000fea0003800000 */
.L_x_810:
        /* <DEDUP_REMOVED lines=22> */
.L_x_792:
        /* <DEDUP_REMOVED lines=20> */
.L_x_820:
[----:B------:R-:W-:-:S06]  /*8ca0*/  HADD2.F32 R3, -RZ, R3.H0_H0 ;  /* 0x20000003ff037230 */ /* 0x000fcc0000004100 */
[----:B------:R-:W0:Y:S02]  /*8cb0*/  F2I.U64.TRUNC R2, R3 ;  /* 0x0000000300027311 */ /* 0x000e24000020d800 */
[----:B0-----:R0:W-:Y:S01]  /*8cc0*/  STG.E.64 [R16.64], R2 ;  /* 0x0000000210007986 */ /* 0x0011e2000c101b24 */
[----:B------:R-:W-:Y:S05]  /*8cd0*/  BRA `(.L_x_793) ;  /* 0x0000003000007947 */ /* 0x000fea0003800000 */
.L_x_819:
[----:B------:R-:W-:-:S06]  /*8ce0*/  HADD2.F32 R3, -RZ, R3.H0_H0 ;  /* 0x20000003ff037230 */ /* 0x000fcc0000004100 */
[----:B------:R-:W0:Y:S02]  /*8cf0*/  F2I.FTZ.U32.TRUNC.NTZ R3, R3 ;  /* 0x0000000300037305 */ /* 0x000e24000021f000 */
[----:B0-----:R0:W-:Y:S02]  /*8d00*/  STG.E [R16.64], R3 ;  /* 0x0000000310007986 */ /* 0x0011e4000c101924 */
.L_x_793:
[----:B------:R-:W-:Y:S02]  /*8d10*/  IADD3 R19, R19, 0x80, RZ ;  /* 0x0000008013137810 */ /* 0x000fe40007ffe0ff */
.L_x_688:
[----:B------:R-:W-:Y:S05]  /*8d20*/  BSYNC B6 ;  /* 0x0000000000067941 */ /* 0x000fea0003800000 */
.L_x_687:
        /* <DEDUP_REMOVED lines=230> */
.L_x_821:
        /* <DEDUP_REMOVED lines=20> */
.L_x_825:
[----:B------:R-:W2:Y:S02]  /*9cd0*/  LDG.E.U8 R2, [R2.64] ;  /* 0x0000002402027981 */ /* 0x000ea4000c1e1100 */
[----:B--2---:R-:W0:Y:S02]  /*9ce0*/  I2F.U16 R0, R2 ;  /* 0x0000000200007306 */ /* 0x004e240000101000 */
[----:B0-----:R-:W-:Y:S01]  /*9cf0*/  F2FP.PACK_AB R0, RZ, R0 ;  /* 0x00000000ff00723e */ /* 0x001fe200000000ff */
[----:B------:R-:W-:Y:S05]  /*9d00*/  BRA `(.L_x_827) ;  /* 0x00000e1000007947 */ /* 0x000fea0003800000 */
.L_x_824:
        /* <DEDUP_REMOVED lines=10> */
.L_x_829:
[----:B------:R-:W2:Y:S02]  /*9db0*/  LDG.E R2, [R2.64] ;  /* 0x0000002402027981 */ /* 0x000ea4000c1e1900 */
[----:B--2---:R-:W0:Y:S02]  /*9dc0*/  I2F R0, R2 ;  /* 0x0000000200007306 */ /* 0x004e240000201400 */
[----:B0-----:R-:W-:Y:S01]  /*9dd0*/  F2FP.PACK_AB R0, RZ, R0 ;  /* 0x00000000ff00723e */ /* 0x001fe200000000ff */
[----:B------:R-:W-:Y:S05]  /*9de0*/  BRA `(.L_x_827) ;  /* 0x00000d3000007947 */ /* 0x000fea0003800000 */
.L_x_828:
[----:B------:R-:W2:Y:S02]  /*9df0*/  LDG.E.U16 R2, [R2.64] ;  /* 0x0000002402027981 */ /* 0x000ea4000c1e1500 */
[----:B--2---:R-:W0:Y:S02]  /*9e00*/  I2F.S16 R0, R2 ;  /* 0x0000000200007306 */ /* 0x004e240000101400 */
[----:B0-----:R-:W-:Y:S01]  /*9e10*/  F2FP.PACK_AB R0, RZ, R0 ;  /* 0x00000000ff00723e */ /* 0x001fe200000000ff */
[----:B------:R-:W-:Y:S05]  /*9e20*/  BRA `(.L_x_827) ;  /* 0x00000cf000007947 */ /* 0x000fea0003800000 */
.L_x_823:
        /* <DEDUP_REMOVED lines=9> */
.L_x_831:
[----:B------:R0:W5:Y:S01]  /*9ec0*/  LDG.E.U16 R0, [R2.64] ;  /* 0x0000002402007981 */ /* 0x000162000c1e1500 */
[----:B------:R-:W-:Y:S05]  /*9ed0*/  BRA `(.L_x_827) ;  /* 0x00000c4000007947 */ /* 0x000fea0003800000 */
.L_x_830:
        /* <DEDUP_REMOVED lines=9> */
.L_x_833:
[----:B------:R0:W5:Y:S01]  /*9f70*/  LDG.E.U16 R0, [R2.64] ;  /* 0x0000002402007981 */ /* 0x000162000c1e1500 */
[----:B------:R-:W-:Y:S05]  /*9f80*/  BRA `(.L_x_827) ;  /* 0x00000b9000007947 */ /* 0x000fea0003800000 */
.L_x_832:
[----:B------:R-:W2:Y:S02]  /*9f90*/  LDG.E.64 R2, [R2.64] ;  /* 0x0000002402027981 */ /* 0x000ea4000c1e1b00 */
[----:B--2---:R-:W0:Y:S01]  /*9fa0*/  F2F.F32.F64 R0, R2 ;  /* 0x0000000200007310 */ /* 0x004e220000301000 */
[----:B------:R-:W0:-:S14]  /*9fb0*/  DSETP.GEU.AND P0, PT, |R2|, c[0x2][0x0], PT ;  /* 0x008000000200762a */ /* 0x000e1c0003f0e200 */
[----:B0-----:R-:W-:-:S05]  /*9fc0*/  @!P0 FMUL R0, R0, 1.175494350822287508e-38 ;  /* 0x0080000000008820 */ /* 0x001fca0000400000 */
[----:B------:R-:W-:Y:S01]  /*9fd0*/  F2FP.PACK_AB R0, RZ, R0 ;  /* 0x00000000ff00723e */ /* 0x000fe200000000ff */
[----:B------:R-:W-:Y:S05]  /*9fe0*/  BRA `(.L_x_827) ;  /* 0x00000b3000007947 */ /* 0x000fea0003800000 */
.L_x_822:
        /* <DEDUP_REMOVED lines=13> */
.L_x_836:
[----:B------:R-:W2:Y:S02]  /*a0c0*/  LDG.E.64 R2, [R2.64] ;  /* 0x0000002402027981 */ /* 0x000ea4000c1e1b00 */
[----:B--2---:R-:W0:Y:S01]  /*a0d0*/  F2F.F32.F64 R0, R2 ;  /* 0x0000000200007310 */ /* 0x004e220000301000 */
[----:B------:R-:W0:-:S14]  /*a0e0*/  DSETP.GEU.AND P0, PT, |R2|, c[0x2][0x0], PT ;  /* 0x008000000200762a */ /* 0x000e1c0003f0e200 */
[----:B0-----:R-:W-:-:S05]  /*a0f0*/  @!P0 FMUL R0, R0, 1.175494350822287508e-38 ;  /* 0x0080000000008820 */ /* 0x001fca0000400000 */
[----:B------:R-:W-:Y:S01]  /*a100*/  F2FP.PACK_AB R0, RZ, R0 ;  /* 0x00000000ff00723e */ /* 0x000fe200000000ff */
[----:B------:R-:W-:Y:S05]  /*a110*/  BRA `(.L_x_827) ;  /* 0x00000a0000007947 */ /* 0x000fea0003800000 */
.L_x_835:
        /* <DEDUP_REMOVED lines=28> */
.L_x_838:
        /* <DEDUP_REMOVED lines=15> */
.L_x_837:
[----:B------:R-:W2:Y:S02]  /*a3d0*/  LDG.E.U16 R0, [R2.64] ;  /* 0x0000002402007981 */ /* 0x000ea4000c1e1500 */
[----:B--2---:R-:W-:-:S04]  /*a3e0*/  PRMT R0, RZ, 0x5410, R0 ;  /* 0x00005410ff007816 */ /* 0x004fc80000000000 */
[----:B------:R-:W-:Y:S01]  /*a3f0*/  F2FP.PACK_AB R0, RZ, R0 ;  /* 0x00000000ff00723e */ /* 0x000fe200000000ff */
[----:B------:R-:W-:Y:S05]  /*a400*/  BRA `(.L_x_827) ;  /* 0x0000071000007947 */ /* 0x000fea0003800000 */
.L_x_834:
        /* <DEDUP_REMOVED lines=12> */
.L_x_841:
        /* <DEDUP_REMOVED lines=21> */
.L_x_845:
[----:B------:R-:W-:Y:S05]  /*a620*/  BSYNC B1 ;  /* 0x0000000000017941 */ /* 0x000fea0003800000 */
.L_x_844:
[----:B------:R-:W-:Y:S01]  /*a630*/  LEA R3, R0, 0x3b800000, 0x17 ;  /* 0x3b80000000037811 */ /* 0x000fe200078eb8ff */
[----:B------:R-:W-:-:S05]  /*a640*/  IMAD.SHL.U32 R0, R2, 0x100000, RZ ;  /* 0x0010000002007824 */ /* 0x000fca00078e00ff */
[----:B------:R-:W-:Y:S02]  /*a650*/  LOP3.LUT R0, R3, R0, R4, 0xfe, !PT ;  /* 0x0000000003007212 */ /* 0x000fe400078efe04 */
.L_x_843:
[----:B------:R-:W-:Y:S05]  /*a660*/  BSYNC B0 ;  /* 0x0000000000007941 */ /* 0x000fea0003800000 */
.L_x_842:
[----:B------:R-:W-:Y:S01]  /*a670*/  F2FP.PACK_AB R0, RZ, R0 ;  /* 0x00000000ff00723e */ /* 0x000fe200000000ff */
[----:B------:R-:W-:Y:S05]  /*a680*/  BRA `(.L_x_827) ;  /* 0x0000049000007947 */ /* 0x000fea0003800000 */
.L_x_840:
        /* <DEDUP_REMOVED lines=21> */
.L_x_849:
[----:B------:R-:W-:Y:S05]  /*a7e0*/  BSYNC B1 ;  /* 0x0000000000017941 */ /* 0x000fea0003800000 */
.L_x_848:
[----:B------:R-:W-:Y:S01]  /*a7f0*/  LEA R3, R0, 0x37800000, 0x17 ;  /* 0x3780000000037811 */ /* 0x000fe200078eb8ff */
[----:B------:R-:W-:-:S05]  /*a800*/  IMAD.SHL.U32 R0, R2, 0x200000, RZ ;  /* 0x0020000002007824 */ /* 0x000fca00078e00ff */
[----:B------:R-:W-:Y:S02]  /*a810*/  LOP3.LUT R0, R3, R0, R4, 0xfe, !PT ;  /* 0x0000000003007212 */ /* 0x000fe400078efe04 */
.L_x_847:
[----:B------:R-:W-:Y:S05]  /*a820*/  BSYNC B0 ;  /* 0x0000000000007941 */ /* 0x000fea0003800000 */
.L_x_846:
[----:B------:R-:W-:Y:S01]  /*a830*/  F2FP.PACK_AB R0, RZ, R0 ;  /* 0x00000000ff00723e */ /* 0x000fe200000000ff */
[----:B------:R-:W-:Y:S05]  /*a840*/  BRA `(.L_x_827) ;  /* 0x000002d000007947 */ /* 0x000fea0003800000 */
.L_x_839:
        /* <DEDUP_REMOVED lines=14> */
.L_x_853:
[----:B------:R-:W-:Y:S05]  /*a930*/  BSYNC B0 ;  /* 0x0000000000007941 */ /* 0x000fea0003800000 */
.L_x_852:
[----:B------:R-:W-:Y:S01]  /*a940*/  F2FP.PACK_AB R0, RZ, R0 ;  /* 0x00000000ff00723e */ /* 0x000fe200000000ff */
[----:B------:R-:W-:Y:S05]  /*a950*/  BRA `(.L_x_827) ;  /* 0x000001c000007947 */ /* 0x000fea0003800000 */
.L_x_826:
        /* <DEDUP_REMOVED lines=21> */
.L_x_851:
[----:B------:R-:W2:Y:S02]  /*aab0*/  LDG.E.64 R2, [R2.64] ;  /* 0x0000002402027981 */ /* 0x000ea4000c1e1b00 */
[----:B--2---:R-:W0:Y:S02]  /*aac0*/  I2F.U64 R0, R2 ;  /* 0x0000000200007312 */ /* 0x004e240000301000 */
[----:B0-----:R-:W-:Y:S01]  /*aad0*/  F2FP.PACK_AB R0, RZ, R0 ;  /* 0x00000000ff00723e */ /* 0x001fe200000000ff */
[----:B------:R-:W-:Y:S05]  /*aae0*/  BRA `(.L_x_827) ;  /* 0x0000003000007947 */ /* 0x000fea0003800000 */
.L_x_850:
[----:B------:R-:W2:Y:S02]  /*aaf0*/  LDG.E R2, [R2.64] ;  /* 0x0000002402027981 */ /* 0x000ea4000c1e1900 */
[----:B--2---:R-:W0:Y:S02]  /*ab00*/  I2F.U32 R0, R2 ;  /* 0x0000000200007306 */ /* 0x004e240000201000 */
[----:B0-----:R-:W-:-:S06]  /*ab10*/  F2FP.PACK_AB R0, RZ, R0 ;  /* 0x00000000ff00723e */ /* 0x001fcc00000000ff */
.L_x_827:
        /* <DEDUP_REMOVED lines=35> */
[----:B0-----:R-:W-:Y:S01]  /*ad50*/  STG.E.U8 [R16.64], R3 ;  /* 0x0000000310007986 */ /* 0x001fe2000c101124 */
[----:B------:R-:W-:Y:S05]  /*ad60*/  EXIT ;  /* 0x000000000000794d */ /* 0x000fea0003800000 */
.L_x_857:
[----:B------:R-:W-:-:S06]  /*ad70*/  HADD2.F32 R3, -RZ, R3.H0_H0 ;  /* 0x20000003ff037230 */ /* 0x000fcc0000004100 */
[----:B------:R-:W0:Y:S02]  /*ad80*/  F2I.S64.TRUNC R2, R3 ;  /* 0x0000000300027311 */ /* 0x000e24000020d900 */
[----:B0-----:R-:W-:Y:S01]  /*ad90*/  STG.E.U8 [R16.64], R2 ;  /* 0x0000000210007986 */ /* 0x001fe2000c101124 */
[----:B------:R-:W-:Y:S05]  /*ada0*/  EXIT ;  /* 0x000000000000794d */ /* 0x000fea0003800000 */
.L_x_856:
        /* <DEDUP_REMOVED lines=8> */
[----:B0-----:R-:W-:Y:S01]  /*ae30*/  STG.E.64 [R16.64], R2 ;  /* 0x0000000210007986 */ /* 0x001fe2000c101b24 */
[----:B------:R-:W-:Y:S05]  /*ae40*/  EXIT ;  /* 0x000000000000794d */ /* 0x000fea0003800000 */
.L_x_860:
[----:B------:R-:W-:-:S06]  /*ae50*/  HADD2.F32 R3, -RZ, R3.H0_H0 ;  /* 0x20000003ff037230 */ /* 0x000fcc0000004100 */
[----:B------:R-:W0:Y:S02]  /*ae60*/  F2I.FTZ.TRUNC.NTZ R3, R3 ;  /* 0x0000000300037305 */ /* 0x000e24000021f100 */
[----:B0-----:R-:W-:Y:S01]  /*ae70*/  STG.E [R16.64], R3 ;  /* 0x0000000310007986 */ /* 0x001fe2000c101924 */
[----:B------:R-:W-:Y:S05]  /*ae80*/  EXIT ;  /* 0x000000000000794d */ /* 0x000fea0003800000 */
.L_x_859:
[----:B------:R-:W-:-:S06]  /*ae90*/  HADD2.F32 R3, -RZ, R3.H0_H0 ;  /* 0x20000003ff037230 */ /* 0x000fcc0000004100 */
[----:B------:R-:W0:Y:S02]  /*aea0*/  F2I.FTZ.TRUNC.NTZ R3, R3 ;  /* 0x0000000300037305 */ /* 0x000e24000021f100 */
[----:B0-----:R-:W-:Y:S01]  /*aeb0*/  STG.E.U16 [R16.64], R3 ;  /* 0x0000000310007986 */ /* 0x001fe2000c101524 */
[----:B------:R-:W-:Y:S05]  /*aec0*/  EXIT ;  /* 0x000000000000794d */ /* 0x000fea0003800000 */
.L_x_855:
[----:B------:R-:W-:-:S13]  /*aed0*/  ISETP.GT.AND P0, PT, R2, 0x6, PT ;  /* 0x000000060200780c */ /* 0x000fda0003f04270 */
[----:B------:R-:W-:Y:S05]  /*aee0*/  @P0 BRA `(.L_x_861) ;  /* 0x0000009000000947 */ /* 0x000fea0003800000 */
[----:B------:R-:W-:-:S13]  /*aef0*/  ISETP.NE.AND P0, PT, R2, 0x5, PT ;  /* 0x000000050200780c */ /* 0x000fda0003f05270 */
[----:B------:R-:W-:Y:S05]  /*af00*/  @!P0 BRA `(.L_x_862) ;  /* 0x0000005000008947 */ /* 0x000fea0003800000 */
[----:B------:R-:W-:-:S13]  /*af10*/  ISETP.NE.AND P0, PT, R2, 0x6, PT ;  /* 0x000000060200780c */ /* 0x000fda0003f05270 */
[----:B------:R-:W-:Y:S05]  /*af20*/  @P0 BRA `(.L_x_858) ;  /* 0x00000b1000000947 */ /* 0x000fea0003800000 */
[----:B------:R-:W-:-:S05]  /*af30*/  HADD2.F32 R3, -RZ, R3.H0_H0 ;  /* 0x20000003ff037230 */ /* 0x000fca0000004100 */
[----:B------:R-:W-:Y:S01]  /*af40*/  STG.E [R16.64], R3 ;  /* 0x0000000310007986 */ /* 0x000fe2000c101924 */
[----:B------:R-:W-:Y:S05]  /*af50*/  EXIT ;  /* 0x000000000000794d */ /* 0x000fea0003800000 */
.L_x_862:
[----:B------:R-:W-:Y:S01]  /*af60*/  STG.E.U16 [R16.64], R3 ;  /* 0x0000000310007986 */ /* 0x000fe2000c101524 */
[----:B------:R-:W-:Y:S05]  /*af70*/  EXIT ;  /* 0x000000000000794d */ /* 0x000fea0003800000 */
.L_x_861:
        /* <DEDUP_REMOVED lines=8> */
[----:B------:R-:W-:Y:S01]  /*b000*/  STG.E.64 [R16.64], R2 ;  /* 0x0000000210007986 */ /* 0x000fe2000c101b24 */
[----:B------:R-:W-:Y:S05]  /*b010*/  EXIT ;  /* 0x000000000000794d */ /* 0x000fea0003800000 */
.L_x_864:
[----:B------:R-:W-:-:S05]  /*b020*/  HADD2.F32 R0, -RZ, R3.H0_H0 ;  /* 0x20000003ff007230 */ /* 0x000fca0000004100 */
[----:B------:R-:W-:-:S04]  /*b030*/  F2FP.PACK_AB R0, RZ, R0 ;  /* 0x00000000ff00723e */ /* 0x000fc800000000ff */
[----:B------:R-:W-:-:S05]  /*b040*/  PRMT R0, R0, 0x5410, RZ ;  /* 0x0000541000007816 */ /* 0x000fca00000000ff */
[----:B------:R-:W-:Y:S01]  /*b050*/  STG.E [R16.64], R0 ;  /* 0x0000000010007986 */ /* 0x000fe2000c101924 */
[----:B------:R-:W-:Y:S05]  /*b060*/  EXIT ;  /* 0x000000000000794d */ /* 0x000fea0003800000 */
.L_x_863:
[----:B------:R-:W-:-:S05]  /*b070*/  HADD2.F32 R2, -RZ, R3.H0_H0 ;  /* 0x20000003ff027230 */ /* 0x000fca0000004100 */
[----:B------:R-:W-:-:S06]  /*b080*/  FMUL.FTZ R2, R2, 1 ;  /* 0x3f80000002027820 */ /* 0x000fcc0000410000 */
[----:B------:R-:W0:Y:S02]  /*b090*/  F2F.F64.F32 R2, R2 ;  /* 0x0000000200027310 */ /* 0x000e240000201800 */
[----:B0-----:R-:W-:Y:S01]  /*b0a0*/  STG.E.64 [R16.64], R2 ;  /* 0x0000000210007986 */ /* 0x001fe2000c101b24 */
[----:B------:R-:W-:Y:S05]  /*b0b0*/  EXIT ;  /* 0x000000000000794d */ /* 0x000fea0003800000 */
.L_x_854:
        /* <DEDUP_REMOVED lines=11> */
[----:B------:R-:W-:Y:S01]  /*b170*/  STG.E.U8 [R16.64], R3 ;  /* 0x0000000310007986 */ /* 0x000fe2000c101124 */
[----:B------:R-:W-:Y:S05]  /*b180*/  EXIT ;  /* 0x000000000000794d */ /* 0x000fea0003800000 */
.L_x_867:
[----:B------:R-:W-:Y:S01]  /*b190*/  HADD2.F32 R3, -RZ, R3.H0_H0 ;  /* 0x20000003ff037230 */ /* 0x000fe20000004100 */
[----:B------:R-:W-:-:S04]  /*b1a0*/  CS2R R6, SRZ ;  /* 0x0000000000067805 */ /* 0x000fc8000001ff00 */
[----:B------:R-:W-:-:S04]  /*b1b0*/  FMUL.FTZ R3, R3, 1 ;  /* 0x3f80000003037820 */ /* 0x000fc80000410000 */
[----:B------:R-:W0:Y:S02]  /*b1c0*/  F2F.F64.F32 R4, R3 ;  /* 0x0000000300047310 */ /* 0x000e240000201800 */
[----:B0-----:R-:W-:Y:S01]  /*b1d0*/  STG.E.128 [R16.64], R4 ;  /* 0x0000000410007986 */ /* 0x001fe2000c101d24 */
[----:B------:R-:W-:Y:S05]  /*b1e0*/  EXIT ;  /* 0x000000000000794d */ /* 0x000fea0003800000 */
.L_x_866:
        /* <DEDUP_REMOVED lines=21> */
.L_x_871:
[----:B------:R-:W-:Y:S05]  /*b340*/  BSYNC B0 ;  /* 0x0000000000007941 */ /* 0x000fea0003800000 */
.L_x_870:
[----:B------:R-:W-:-:S05]  /*b350*/  LOP3.LUT R3, R0, R3, RZ, 0xfc, !PT ;  /* 0x0000000300037212 */ /* 0x000fca00078efcff */
[----:B------:R-:W-:Y:S01]  /*b360*/  STG.E.U8 [R16.64], R3 ;  /* 0x0000000310007986 */ /* 0x000fe2000c101124 */
[----:B------:R-:W-:Y:S05]  /*b370*/  EXIT ;  /* 0x000000000000794d */ /* 0x000fea0003800000 */
.L_x_869:
        /* <DEDUP_REMOVED lines=13> */
.L_x_873:
[----:B------:R-:W-:Y:S01]  /*b450*/  IMAD.MOV.U32 R0, RZ, RZ, 0x7f ;  /* 0x0000007fff007424 */ /* 0x000fe200078e00ff */
[----:B------:R-:W-:-:S04]  /*b460*/  ISETP.GT.U32.AND P0, PT, R2, 0x7f800000, PT ;  /* 0x7f8000000200780c */ /* 0x000fc80003f04070 */
[----:B------:R-:W-:-:S04]  /*b470*/  SEL R0, R0, 0x7c, P0 ;  /* 0x0000007c00007807 */ /* 0x000fc80000000000 */
.L_x_874:
[----:B------:R-:W-:Y:S05]  /*b480*/  BSYNC B0 ;  /* 0x0000000000007941 */ /* 0x000fea0003800000 */
.L_x_872:
[----:B------:R-:W-:-:S04]  /*b490*/  LOP3.LUT R2, R3, 0x80000000, RZ, 0xc0, !PT ;  /* 0x8000000003027812 */ /* 0x000fc800078ec0ff */
[----:B------:R-:W-:-:S04]  /*b4a0*/  SHF.R.U32.HI R3, RZ, 0x18, R2 ;  /* 0x00000018ff037819 */ /* 0x000fc80000011602 */
[----:B------:R-:W-:-:S05]  /*b4b0*/  LOP3.LUT R3, R0, R3, RZ, 0xfc, !PT ;  /* 0x0000000300037212 */ /* 0x000fca00078efcff */
[----:B------:R-:W-:Y:S01]  /*b4c0*/  STG.E.U8 [R16.64], R3 ;  /* 0x0000000310007986 */ /* 0x000fe2000c101124 */
[----:B------:R-:W-:Y:S05]  /*b4d0*/  EXIT ;  /* 0x000000000000794d */ /* 0x000fea0003800000 */
.L_x_868:
[----:B------:R-:W-:-:S05]  /*b4e0*/  HADD2.F32 R0, -RZ, R3.H0_H0 ;  /* 0x20000003ff007230 */ /* 0x000fca0000004100 */
[----:B------:R-:W-:-:S05]  /*b4f0*/  F2FP.BF16.PACK_AB R0, RZ, R0 ;  /* 0x00000000ff00723e */ /* 0x000fca00000010ff */
[----:B------:R-:W-:Y:S01]  /*b500*/  STG.E.U16 [R16.64], R0 ;  /* 0x0000000010007986 */ /* 0x000fe2000c101524 */
[----:B------:R-:W-:Y:S05]  /*b510*/  EXIT ;  /* 0x000000000000794d */ /* 0x000fea0003800000 */
.L_x_865:
        /* <DEDUP_REMOVED lines=10> */
[----:B0-----:R-:W-:Y:S01]  /*b5c0*/  STG.E.U16 [R16.64], R3 ;  /* 0x0000000310007986 */ /* 0x001fe2000c101524 */
[----:B------:R-:W-:Y:S05]  /*b5d0*/  EXIT ;  /* 0x000000000000794d */ /* 0x000fea0003800000 */
.L_x_877:
        /* <DEDUP_REMOVED lines=17> */
.L_x_880:
[----:B------:R-:W-:-:S04]  /*b6f0*/  LOP3.LUT R2, R3, 0x80000000, RZ, 0xc0, !PT ;  /* 0x8000000003027812 */ /* 0x000fc800078ec0ff */
[----:B------:R-:W-:-:S04]  /*b700*/  SHF.R.U32.HI R3, RZ, 0x18, R2 ;  /* 0x00000018ff037819 */ /* 0x000fc80000011602 */
[----:B------:R-:W-:-:S04]  /*b710*/  LOP3.LUT R0, R0, R3, RZ, 0xfc, !PT ;  /* 0x0000000300007212 */ /* 0x000fc800078efcff */
[----:B------:R-:W-:Y:S02]  /*b720*/  PRMT R8, R0, 0x7610, R8 ;  /* 0x0000761000087816 */ /* 0x000fe40000000008 */
.L_x_879:
[----:B------:R-:W-:Y:S05]  /*b730*/  BSYNC B0 ;  /* 0x0000000000007941 */ /* 0x000fea0003800000 */
.L_x_878:
[----:B------:R-:W-:Y:S01]  /*b740*/  STG.E.U8 [R16.64], R8 ;  /* 0x0000000810007986 */ /* 0x000fe2000c101124 */
[----:B------:R-:W-:Y:S05]  /*b750*/  EXIT ;  /* 0x000000000000794d */ /* 0x000fea0003800000 */
.L_x_876:
        /* <DEDUP_REMOVED lines=17> */
.L_x_883:
[----:B------:R-:W-:-:S04]  /*b870*/  LOP3.LUT R2, R3, 0x80000000, RZ, 0xc0, !PT ;  /* 0x8000000003027812 */ /* 0x000fc800078ec0ff */
[----:B------:R-:W-:-:S04]  /*b880*/  SHF.R.U32.HI R3, RZ, 0x18, R2 ;  /* 0x00000018ff037819 */ /* 0x000fc80000011602 */
[----:B------:R-:W-:-:S04]  /*b890*/  LOP3.LUT R0, R0, R3, RZ, 0xfc, !PT ;  /* 0x0000000300007212 */ /* 0x000fc800078efcff */
[----:B------:R-:W-:Y:S02]  /*b8a0*/  PRMT R8, R0, 0x7610, R8 ;  /* 0x0000761000087816 */ /* 0x000fe40000000008 */
.L_x_882:
[----:B------:R-:W-:Y:S05]  /*b8b0*/  BSYNC B0 ;  /* 0x0000000000007941 */ /* 0x000fea0003800000 */
.L_x_881:
[----:B------:R-:W-:Y:S01]  /*b8c0*/  STG.E.U8 [R16.64], R8 ;  /* 0x0000000810007986 */ /* 0x000fe2000c101124 */
[----:B------:R-:W-:Y:S05]  /*b8d0*/  EXIT ;  /* 0x000000000000794d */ /* 0x000fea0003800000 */
.L_x_875:
        /* <DEDUP_REMOVED lines=22> */
.L_x_858:
        /* <DEDUP_REMOVED lines=20> */
.L_x_885:
[----:B------:R-:W-:-:S06]  /*bb80*/  HADD2.F32 R3, -RZ, R3.H0_H0 ;  /* 0x20000003ff037230 */ /* 0x000fcc0000004100 */
[----:B------:R-:W0:Y:S02]  /*bb90*/  F2I.U64.TRUNC R2, R3 ;  /* 0x0000000300027311 */ /* 0x000e24000020d800 */
[----:B0-----:R-:W-:Y:S01]  /*bba0*/  STG.E.64 [R16.64], R2 ;  /* 0x0000000210007986 */ /* 0x001fe2000c101b24 */
[----:B------:R-:W-:Y:S05]  /*bbb0*/  EXIT ;  /* 0x000000000000794d */ /* 0x000fea0003800000 */
.L_x_884:
[----:B------:R-:W-:-:S06]  /*bbc0*/  HADD2.F32 R3, -RZ, R3.H0_H0 ;  /* 0x20000003ff037230 */ /* 0x000fcc0000004100 */
[----:B------:R-:W0:Y:S02]  /*bbd0*/  F2I.FTZ.U32.TRUNC.NTZ R3, R3 ;  /* 0x0000000300037305 */ /* 0x000e24000021f000 */
[----:B0-----:R-:W-:Y:S01]  /*bbe0*/  STG.E [R16.64], R3 ;  /* 0x0000000310007986 */ /* 0x001fe2000c101924 */
[----:B------:R-:W-:Y:S05]  /*bbf0*/  EXIT ;  /* 0x000000000000794d */ /* 0x000fea0003800000 */
.L_x_886:
        /* <DEDUP_REMOVED lines=16> */
.L_x_2520:


//--------------------- .text._ZN2at6native27unrolled_elementwise_kernelIZZZNS0_16atan_kernel_cudaERNS_18TensorIteratorBaseEENKUlvE0_clEvENKUlvE1_clEvEUlN3c104HalfEE_St5arrayIPcLm2EELi4E23TrivialOffsetCalculatorILi1EjESD_NS0_6memory12LoadWithCastILi1EEENSE_13StoreWithCastILi1EEEEEviT_T0_T2_T3_T4_T5_ --------------------------
	.section	.text._ZN2at6native27unrolled_elementwise_kernelIZZZNS0_16atan_kernel_cudaERNS_18TensorIteratorBaseEENKUlvE0_clEvENKUlvE1_clEvEUlN3c104HalfEE_St5arrayIPcLm2EELi4E23TrivialOffsetCalculatorILi1EjESD_NS0_6memory12LoadWithCastILi1EEENSE_13StoreWithCastILi1EEEEEviT_T0_T2_T3_T4_T5_,"ax",@progbits
	.sectioninfo	@"SHI_REGISTERS=29"
	.align	128
        .global         _ZN2at6native27unrolled_elementwise_kernelIZZZNS0_16atan_kernel_cudaERNS_18TensorIteratorBaseEENKUlvE0_clEvENKUlvE1_clEvEUlN3c104HalfEE_St5arrayIPcLm2EELi4E23TrivialOffsetCalculatorILi1EjESD_NS0_6memory12LoadWithCastILi1EEENSE_13StoreWithCastILi1EEEEEviT_T0_T2_T3_T4_T5_
        .type           _ZN2at6native27unrolled_elementwise_kernelIZZZNS0_16atan_kernel_cudaERNS_18TensorIteratorBaseEENKUlvE0_clEvENKUlvE1_clEvEUlN3c104HalfEE_St5arrayIPcLm2EELi4E23TrivialOffsetCalculatorILi1EjESD_NS0_6memory12LoadWithCastILi1EEENSE_13StoreWithCastILi1EEEEEviT_T0_T2_T3_T4_T5_,@function
        .size           _ZN2at6native27unrolled_elementwise_kernelIZZZNS0_16atan_kernel_cudaERNS_18TensorIteratorBaseEENKUlvE0_clEvENKUlvE1_clEvEUlN3c104HalfEE_St5arrayIPcLm2EELi4E23TrivialOffsetCalculatorILi1EjESD_NS0_6memory12LoadWithCastILi1EEENSE_13StoreWithCastILi1EEEEEviT_T0_T2_T3_T4_T5_,(.L_x_2521 - _ZN2at6native27unrolled_elementwise_kernelIZZZNS0_16atan_kernel_cudaERNS_18TensorIteratorBaseEENKUlvE0_clEvENKUlvE1_clEvEUlN3c104HalfEE_St5arrayIPcLm2EELi4E23TrivialOffsetCalculatorILi1EjESD_NS0_6memory12LoadWithCastILi1EEENSE_13StoreWithCastILi1EEEEEviT_T0_T2_T3_T4_T5_)
        .other          _ZN2at6native27unrolled_elementwise_kernelIZZZNS0_16atan_kernel_cudaERNS_18TensorIteratorBaseEENKUlvE0_clEvENKUlvE1_clEvEUlN3c104HalfEE_St5arrayIPcLm2EELi4E23TrivialOffsetCalculatorILi1EjESD_NS0_6memory12LoadWithCastILi1EEENSE_13StoreWithCastILi1EEEEEviT_T0_T2_T3_T4_T5_,@"STO_CUDA_ENTRY STV_DEFAULT"
_ZN2at6native27unrolled_elementwise_kernelIZZZNS0_16atan_kernel_cudaERNS_18TensorIteratorBaseEENKUlvE0_clEvENKUlvE1_clEvEUlN3c104HalfEE_St5arrayIPcLm2EELi4E23TrivialOffsetCalculatorILi1EjESD_NS0_6memory12LoadWithCastILi1EEENSE_13StoreWithCastILi1EEEEEviT_T0_T2_T3_T4_T5_:
.text._ZN2at6native27unrolled_elementwise_kernelIZZZNS0_16atan_kernel_cudaERNS_18TensorIteratorBaseEENKUlvE0_clEvENKUlvE1_clEvEUlN3c104HalfEE_St5arrayIPcLm2EELi4E23TrivialOffsetCalculatorILi1EjESD_NS0_6memory12LoadWithCastILi1EEENSE_13StoreWithCastILi1EEEEEviT_T0_T2_T3_T4_T5_:
        /* <DEDUP_REMOVED lines=29> */
[----:B0-----:R-:W-:-:S04]  /*01d0*/  F2FP.PACK_AB R0, RZ, R0 ;  /* 0x00000000ff00723e */ /* 0x001fc800000000ff */
[----:B------:R-:W-:Y:S01]  /*01e0*/  PRMT R25, R0, 0x7610, R25 ;  /* 0x0000761000197816 */ /* 0x000fe20000000019 */
[----:B------:R-:W-:Y:S05]  /*01f0*/  BRA `(.L_x_894) ;  /* 0x00000f3000007947 */ /* 0x000fea0003800000 */
.L_x_892:
[----:B------:R-:W2:Y:S02]  /*0200*/  LDG.E.U8 R2, [R2.64] ;  /* 0x0000002402027981 */ /* 0x000ea4000c1e1100 */
[----:B--2---:R-:W0:Y:S02]  /*0210*/  I2F.U16 R0, R2 ;  /* 0x0000000200007306 */ /* 0x004e240000101000 */
[----:B0-----:R-:W-:-:S04]  /*0220*/  F2FP.PACK_AB R0, RZ, R0 ;  /* 0x00000000ff00723e */ /* 0x001fc800000000ff */
[----:B------:R-:W-:Y:S01]  /*0230*/  PRMT R25, R0, 0x7610, R25 ;  /* 0x0000761000197816 */ /* 0x000fe20000000019 */
[----:B------:R-:W-:Y:S05]  /*0240*/  BRA `(.L_x_894) ;  /* 0x00000ee000007947 */ /* 0x000fea0003800000 */
.L_x_891:
        /* <DEDUP_REMOVED lines=8> */
[----:B0-----:R-:W-:-:S04]  /*02d0*/  F2FP.PACK_AB R0, RZ, R0 ;  /* 0x00000000ff00723e */ /* 0x001fc800000000ff */
[----:B------:R-:W-:Y:S01]  /*02e0*/  PRMT R25, R0, 0x7610, R25 ;  /* 0x0000761000197816 */ /* 0x000fe20000000019 */
[----:B------:R-:W-:Y:S05]  /*02f0*/  BRA `(.L_x_894) ;  /* 0x00000e3000007947 */ /* 0x000fea0003800000 */
.L_x_896:
[----:B------:R-:W2:Y:S02]  /*0300*/  LDG.E R2, [R2.64] ;  /* 0x0000002402027981 */ /* 0x000ea4000c1e1900 */
[----:B--2---:R-:W0:Y:S02]  /*0310*/  I2F R0, R2 ;  /* 0x0000000200007306 */ /* 0x004e240000201400 */
[----:B0-----:R-:W-:-:S04]  /*0320*/  F2FP.PACK_AB R0, RZ, R0 ;  /* 0x00000000ff00723e */ /* 0x001fc800000000ff */
[----:B------:R-:W-:Y:S01]  /*0330*/  PRMT R25, R0, 0x7610, R25 ;  /* 0x0000761000197816 */ /* 0x000fe20000000019 */
[----:B------:R-:W-:Y:S05]  /*0340*/  BRA `(.L_x_894) ;  /* 0x00000de000007947 */ /* 0x000fea0003800000 */
.L_x_895:
[----:B------:R-:W2:Y:S02]  /*0350*/  LDG.E.U16 R2, [R2.64] ;  /* 0x0000002402027981 */ /* 0x000ea4000c1e1500 */
[----:B--2---:R-:W0:Y:S02]  /*0360*/  I2F.S16 R0, R2 ;  /* 0x0000000200007306 */ /* 0x004e240000101400 */
[----:B0-----:R-:W-:-:S04]  /*0370*/  F2FP.PACK_AB R0, RZ, R0 ;  /* 0x00000000ff00723e */ /* 0x001fc800000000ff */
[----:B------:R-:W-:Y:S01]  /*0380*/  PRMT R25, R0, 0x7610, R25 ;  /* 0x0000761000197816 */ /* 0x000fe20000000019 */
[----:B------:R-:W-:Y:S05]  /*0390*/  BRA `(.L_x_894) ;  /* 0x00000d9000007947 */ /* 0x000fea0003800000 */
.L_x_890:
        /* <DEDUP_REMOVED lines=9> */
.L_x_898:
[----:B------:R0:W5:Y:S01]  /*0430*/  LDG.E.U16 R25, [R2.64] ;  /* 0x0000002402197981 */ /* 0x000162000c1e1500 */
[----:B------:R-:W-:Y:S05]  /*0440*/  BRA `(.L_x_894) ;  /* 0x00000ce000007947 */ /* 0x000fea0003800000 */
.L_x_897:
        /* <DEDUP_REMOVED lines=9> */
.L_x_900:
[----:B------:R0:W5:Y:S01]  /*04e0*/  LDG.E.U16 R25, [R2.64] ;  /* 0x0000002402197981 */ /* 0x000162000c1e1500 */
[----:B------:R-:W-:Y:S05]  /*04f0*/  BRA `(.L_x_894) ;  /* 0x00000c3000007947 */ /* 0x000fea0003800000 */
.L_x_899:
[----:B------:R-:W2:Y:S02]  /*0500*/  LDG.E.64 R2, [R2.64] ;  /* 0x0000002402027981 */ /* 0x000ea4000c1e1b00 */
[----:B--2---:R-:W0:Y:S01]  /*0510*/  F2F.F32.F64 R0, R2 ;  /* 0x0000000200007310 */ /* 0x004e220000301000 */
[----:B------:R-:W0:-:S14]  /*0520*/  DSETP.GEU.AND P0, PT, |R2|, c[0x2][0x0], PT ;  /* 0x008000000200762a */ /* 0x000e1c0003f0e200 */
[----:B0-----:R-:W-:-:S05]  /*0530*/  @!P0 FMUL R0, R0, 1.175494350822287508e-38 ;  /* 0x0080000000008820 */ /* 0x001fca0000400000 */
[----:B------:R-:W-:-:S04]  /*0540*/  F2FP.PACK_AB R0, RZ, R0 ;  /* 0x00000000ff00723e */ /* 0x000fc800000000ff */
[----:B------:R-:W-:Y:S01]  /*0550*/  PRMT R25, R0, 0x7610, R25 ;  /* 0x0000761000197816 */ /* 0x000fe20000000019 */
[----:B------:R-:W-:Y:S05]  /*0560*/  BRA `(.L_x_894) ;  /* 0x00000bc000007947 */ /* 0x000fea0003800000 */
.L_x_889:
        /* <DEDUP_REMOVED lines=11> */
[----:B------:R-:W-:-:S04]  /*0620*/  F2FP.PACK_AB R0, RZ, R0 ;  /* 0x00000000ff00723e */ /* 0x000fc800000000ff */
[----:B------:R-:W-:Y:S01]  /*0630*/  PRMT R25, R0, 0x7610, R25 ;  /* 0x0000761000197816 */ /* 0x000fe20000000019 */
[----:B------:R-:W-:Y:S05]  /*0640*/  BRA `(.L_x_894) ;  /* 0x00000ae000007947 */ /* 0x000fea0003800000 */
.L_x_903:
[----:B------:R-:W2:Y:S02]  /*0650*/  LDG.E.64 R2, [R2.64] ;  /* 0x0000002402027981 */ /* 0x000ea4000c1e1b00 */
[----:B--2---:R-:W0:Y:S01]  /*0660*/  F2F.F32.F64 R0, R2 ;  /* 0x0000000200007310 */ /* 0x004e220000301000 */
[----:B------:R-:W0:-:S14]  /*0670*/  DSETP.GEU.AND P0, PT, |R2|, c[0x2][0x0], PT ;  /* 0x008000000200762a */ /* 0x000e1c0003f0e200 */
[----:B0-----:R-:W-:-:S05]  /*0680*/  @!P0 FMUL R0, R0, 1.175494350822287508e-38 ;  /* 0x0080000000008820 */ /* 0x001fca0000400000 */
[----:B------:R-:W-:-:S04]  /*0690*/  F2FP.PACK_AB R0, RZ, R0 ;  /* 0x00000000ff00723e */ /* 0x000fc800000000ff */
[----:B------:R-:W-:Y:S01]  /*06a0*/  PRMT R25, R0, 0x7610, R25 ;  /* 0x0000761000197816 */ /* 0x000fe20000000019 */
[----:B------:R-:W-:Y:S05]  /*06b0*/  BRA `(.L_x_894) ;  /* 0x00000a7000007947 */ /* 0x000fea0003800000 */
.L_x_902:
        /* <DEDUP_REMOVED lines=28> */
.L_x_905:
        /* <DEDUP_REMOVED lines=16> */
.L_x_904:
[----:B------:R-:W2:Y:S02]  /*0980*/  LDG.E.U16 R0, [R2.64] ;  /* 0x0000002402007981 */ /* 0x000ea4000c1e1500 */
[----:B--2---:R-:W-:-:S04]  /*0990*/  PRMT R0, RZ, 0x5410, R0 ;  /* 0x00005410ff007816 */ /* 0x004fc80000000000 */
[----:B------:R-:W-:-:S04]  /*09a0*/  F2FP.PACK_AB R0, RZ, R0 ;  /* 0x00000000ff00723e */ /* 0x000fc800000000ff */
[----:B------:R-:W-:Y:S01]  /*09b0*/  PRMT R25, R0, 0x7610, R25 ;  /* 0x0000761000197816 */ /* 0x000fe20000000019 */
[----:B------:R-:W-:Y:S05]  /*09c0*/  BRA `(.L_x_894) ;  /* 0x0000076000007947 */ /* 0x000fea0003800000 */
.L_x_901:
        /* <DEDUP_REMOVED lines=12> */
.L_x_908:
        /* <DEDUP_REMOVED lines=21> */
.L_x_912:
[----:B------:R-:W-:Y:S05]  /*0be0*/  BSYNC B1 ;  /* 0x0000000000017941 */ /* 0x000fea0003800000 */
.L_x_911:
[----:B------:R-:W-:Y:S01]  /*0bf0*/  LEA R3, R0, 0x3b800000, 0x17 ;  /* 0x3b80000000037811 */ /* 0x000fe200078eb8ff */
[----:B------:R-:W-:-:S05]  /*0c00*/  IMAD.SHL.U32 R0, R2, 0x100000, RZ ;  /* 0x0010000002007824 */ /* 0x000fca00078e00ff */
[----:B------:R-:W-:Y:S02]  /*0c10*/  LOP3.LUT R0, R3, R0, R4, 0xfe, !PT ;  /* 0x0000000003007212 */ /* 0x000fe400078efe04 */
.L_x_910:
[----:B------:R-:W-:Y:S05]  /*0c20*/  BSYNC B0 ;  /* 0x0000000000007941 */ /* 0x000fea0003800000 */
.L_x_909:
[----:B------:R-:W-:-:S04]  /*0c30*/  F2FP.PACK_AB R0, RZ, R0 ;  /* 0x00000000ff00723e */ /* 0x000fc800000000ff */
[----:B------:R-:W-:Y:S01]  /*0c40*/  PRMT R25, R0, 0x7610, R25 ;  /* 0x0000761000197816 */ /* 0x000fe20000000019 */
[----:B------:R-:W-:Y:S05]  /*0c50*/  BRA `(.L_x_894) ;  /* 0x000004d000007947 */ /* 0x000fea0003800000 */
.L_x_907:
        /* <DEDUP_REMOVED lines=21> */
.L_x_916:
[----:B------:R-:W-:Y:S05]  /*0db0*/  BSYNC B1 ;  /* 0x0000000000017941 */ /* 0x000fea0003800000 */
.L_x_915:
[----:B------:R-:W-:Y:S01]  /*0dc0*/  LEA R3, R0, 0x37800000, 0x17 ;  /* 0x3780000000037811 */ /* 0x000fe200078eb8ff */
[----:B------:R-:W-:-:S05]  /*0dd0*/  IMAD.SHL.U32 R0, R2, 0x200000, RZ ;  /* 0x0020000002007824 */ /* 0x000fca00078e00ff */
[----:B------:R-:W-:Y:S02]  /*0de0*/  LOP3.LUT R0, R3, R0, R4, 0xfe, !PT ;  /* 0x0000000003007212 */ /* 0x000fe400078efe04 */
.L_x_914:
[----:B------:R-:W-:Y:S05]  /*0df0*/  BSYNC B0 ;  /* 0x0000000000007941 */ /* 0x000fea0003800000 */
.L_x_913:
[----:B------:R-:W-:-:S04]  /*0e00*/  F2FP.PACK_AB R0, RZ, R0 ;  /* 0x00000000ff00723e */ /* 0x000fc800000000ff */
[----:B------:R-:W-:Y:S01]  /*0e10*/  PRMT R25, R0, 0x7610, R25 ;  /* 0x0000761000197816 */ /* 0x000fe20000000019 */
[----:B------:R-:W-:Y:S05]  /*0e20*/  BRA `(.L_x_894) ;  /* 0x0000030000007947 */ /* 0x000fea0003800000 */
.L_x_906:
        /* <DEDUP_REMOVED lines=14> */
.L_x_920:
[----:B------:R-:W-:Y:S05]  /*0f10*/  BSYNC B0 ;  /* 0x0000000000007941 */ /* 0x000fea0003800000 */
.L_x_919:
[----:B------:R-:W-:-:S04]  /*0f20*/  F2FP.PACK_AB R0, RZ, R0 ;  /* 0x00000000ff00723e */ /* 0x000fc800000000ff */
[----:B------:R-:W-:Y:S01]  /*0f30*/  PRMT R25, R0, 0x7610, R25 ;  /* 0x0000761000197816 */ /* 0x000fe20000000019 */
[----:B------:R-:W-:Y:S05]  /*0f40*/  BRA `(.L_x_894) ;  /* 0x000001e000007947 */ /* 0x000fea0003800000 */
.L_x_893:
        /* <DEDUP_REMOVED lines=21> */
.L_x_918:
[----:B------:R-:W2:Y:S02]  /*10a0*/  LDG.E.64 R2, [R2.64] ;  /* 0x0000002402027981 */ /* 0x000ea4000c1e1b00 */
[----:B--2---:R-:W0:Y:S02]  /*10b0*/  I2F.U64 R0, R2 ;  /* 0x0000000200007312 */ /* 0x004e240000301000 */
[----:B0-----:R-:W-:-:S04]  /*10c0*/  F2FP.PACK_AB R0, RZ, R0 ;  /* 0x00000000ff00723e */ /* 0x001fc800000000ff */
[----:B------:R-:W-:Y:S01]  /*10d0*/  PRMT R25, R0, 0x7610, R25 ;  /* 0x0000761000197816 */ /* 0x000fe20000000019 */
[----:B------:R-:W-:Y:S05]  /*10e0*/  BRA `(.L_x_894) ;  /* 0x0000004000007947 */ /* 0x000fea0003800000 */
.L_x_917:
[----:B------:R-:W2:Y:S02]  /*10f0*/  LDG.E R2, [R2.64] ;  /* 0x0000002402027981 */ /* 0x000ea4000c1e1900 */
[----:B--2---:R-:W0:Y:S02]  /*1100*/  I2F.U32 R0, R2 ;  /* 0x0000000200007306 */ /* 0x004e240000201000 */
[----:B0-----:R-:W-:-:S04]  /*1110*/  F2FP.PACK_AB R0, RZ, R0 ;  /* 0x00000000ff00723e */ /* 0x001fc800000000ff */
[----:B------:R-:W-:Y:S02]  /*1120*/  PRMT R25, R0, 0x7610, R25 ;  /* 0x0000761000197816 */ /* 0x000fe40000000019 */
.L_x_894:
[----:B------:R-:W1:Y:S02]  /*1130*/  S2R R19, SR_TID.X ;  /* 0x0000000000137919 */ /* 0x000e640000002100 */
[----:B-1----:R-:W-:-:S03]  /*1140*/  IADD3 R19, R19, 0x80, RZ ;  /* 0x0000008013137810 */ /* 0x002fc60007ffe0ff */
.L_x_888:
[----:B-1----:R-:W-:Y:S05]  /*1150*/  BSYNC B6 ;  /* 0x0000000000067941 */ /* 0x002fea0003800000 */
.L_x_887:
        /* <DEDUP_REMOVED lines=24> */
.L_x_926:
[----:B------:R-:W2:Y:S02]  /*12e0*/  LDG.E.U8 R2, [R2.64] ;  /* 0x0000002402027981 */ /* 0x000ea4000c1e1100 */
[----:B--2---:R-:W0:Y:S02]  /*12f0*/  I2F.U16 R0, R2 ;  /* 0x0000000200007306 */ /* 0x004e240000101000 */
[----:B0-----:R-:W-:-:S04]  /*1300*/  F2FP.PACK_AB R0, RZ, R0 ;  /* 0x00000000ff00723e */ /* 0x001fc800000000ff */
[----:B------:R-:W-:Y:S01]  /*1310*/  PRMT R22, R0, 0x7610, R22 ;  /* 0x0000761000167816 */ /* 0x000fe20000000016 */
[----:B------:R-:W-:Y:S05]  /*1320*/  BRA `(.L_x_928) ;  /* 0x00000ed000007947 */ /* 0x000fea0003800000 */
.L_x_925:
        /* <DEDUP_REMOVED lines=11> */
.L_x_930:
[----:B------:R-:W2:Y:S02]  /*13e0*/  LDG.E R2, [R2.64] ;  /* 0x0000002402027981 */ /* 0x000ea4000c1e1900 */
[----:B--2---:R-:W0:Y:S02]  /*13f0*/  I2F R0, R2 ;  /* 0x0000000200007306 */ /* 0x004e240000201400 */
[----:B0-----:R-:W-:-:S04]  /*1400*/  F2FP.PACK_AB R0, RZ, R0 ;  /* 0x00000000ff00723e */ /* 0x001fc800000000ff */
[----:B------:R-:W-:Y:S01]  /*1410*/  PRMT R22, R0, 0x7610, R22 ;  /* 0x0000761000167816 */ /* 0x000fe20000000016 */
[----:B------:R-:W-:Y:S05]  /*1420*/  BRA `(.L_x_928) ;  /* 0x00000dd000007947 */ /* 0x000fea0003800000 */
.L_x_929:
[----:B------:R-:W2:Y:S02]  /*1430*/  LDG.E.U16 R2, [R2.64] ;  /* 0x0000002402027981 */ /* 0x000ea4000c1e1500 */
[----:B--2---:R-:W0:Y:S02]  /*1440*/  I2F.S16 R0, R2 ;  /* 0x0000000200007306 */ /* 0x004e240000101400 */
[----:B0-----:R-:W-:-:S04]  /*1450*/  F2FP.PACK_AB R0, RZ, R0 ;  /* 0x00000000ff00723e */ /* 0x001fc800000000ff */
[----:B------:R-:W-:Y:S01]  /*1460*/  PRMT R22, R0, 0x7610, R22 ;  /* 0x0000761000167816 */ /* 0x000fe20000000016 */
[----:B------:R-:W-:Y:S05]  /*1470*/  BRA `(.L_x_928) ;  /* 0x00000d8000007947 */ /* 0x000fea0003800000 */
.L_x_924:
        /* <DEDUP_REMOVED lines=9> */
.L_x_932:
[----:B------:R0:W5:Y:S01]  /*1510*/  LDG.E.U16 R22, [R2.64] ;  /* 0x0000002402167981 */ /* 0x000162000c1e1500 */
[----:B------:R-:W-:Y:S05]  /*1520*/  BRA `(.L_x_928) ;  /* 0x00000cd000007947 */ /* 0x000fea0003800000 */
.L_x_931:
        /* <DEDUP_REMOVED lines=9> */
.L_x_934:
[----:B------:R0:W5:Y:S01]  /*15c0*/  LDG.E.U16 R22, [R2.64] ;  /* 0x0000002402167981 */ /* 0x000162000c1e1500 */
[----:B------:R-:W-:Y:S05]  /*15d0*/  BRA `(.L_x_928) ;  /* 0x00000c2000007947 */ /* 0x000fea0003800000 */
.L_x_933:
[----:B------:R-:W2:Y:S02]  /*15e0*/  LDG.E.64 R2, [R2.64] ;  /* 0x0000002402027981 */ /* 0x000ea4000c1e1b00 */
[----:B--2---:R-:W0:Y:S01]  /*15f0*/  F2F.F32.F64 R0, R2 ;  /* 0x0000000200007310 */ /* 0x004e220000301000 */
[----:B------:R-:W0:-:S14]  /*1600*/  DSETP.GEU.AND P0, PT, |R2|, c[0x2][0x0], PT ;  /* 0x008000000200762a */ /* 0x000e1c0003f0e200 */
[----:B0-----:R-:W-:-:S05]  /*1610*/  @!P0 FMUL R0, R0, 1.175494350822287508e-38 ;  /* 0x0080000000008820 */ /* 0x001fca0000400000 */
[----:B------:R-:W-:-:S04]  /*1620*/  F2FP.PACK_AB R0, RZ, R0 ;  /* 0x00000000ff00723e */ /* 0x000fc800000000ff */
[----:B------:R-:W-:Y:S01]  /*1630*/  PRMT R22, R0, 0x7610, R22 ;  /* 0x0000761000167816 */ /* 0x000fe20000000016 */
[----:B------:R-:W-:Y:S05]  /*1640*/  BRA `(.L_x_928) ;  /* 0x00000bb000007947 */ /* 0x000fea0003800000 */
.L_x_923:
        /* <DEDUP_REMOVED lines=14> */
.L_x_937:
[----:B------:R-:W2:Y:S02]  /*1730*/  LDG.E.64 R2, [R2.64] ;  /* 0x0000002402027981 */ /* 0x000ea4000c1e1b00 */
[----:B--2---:R-:W0:Y:S01]  /*1740*/  F2F.F32.F64 R0, R2 ;  /* 0x0000000200007310 */ /* 0x004e220000301000 */
[----:B------:R-:W0:-:S14]  /*1750*/  DSETP.GEU.AND P0, PT, |R2|, c[0x2][0x0], PT ;  /* 0x008000000200762a */ /* 0x000e1c0003f0e200 */
[----:B0-----:R-:W-:-:S05]  /*1760*/  @!P0 FMUL R0, R0, 1.175494350822287508e-38 ;  /* 0x0080000000008820 */ /* 0x001fca0000400000 */
[----:B------:R-:W-:-:S04]  /*1770*/  F2FP.PACK_AB R0, RZ, R0 ;  /* 0x00000000ff00723e */ /* 0x000fc800000000ff */
[----:B------:R-:W-:Y:S01]  /*1780*/  PRMT R22, R0, 0x7610, R22 ;  /* 0x0000761000167816 */ /* 0x000fe20000000016 */
[----:B------:R-:W-:Y:S05]  /*1790*/  BRA `(.L_x_928) ;  /* 0x00000a6000007947 */ /* 0x000fea0003800000 */
.L_x_936:
        /* <DEDUP_REMOVED lines=28> */
.L_x_939:
        /* <DEDUP_REMOVED lines=15> */
.L_x_938:
[----:B------:R-:W2:Y:S02]  /*1a50*/  LDG.E.U16 R0, [R2.64] ;  /* 0x0000002402007981 */ /* 0x000ea4000c1e1500 */
[----:B--2---:R-:W-:-:S04]  /*1a60*/  PRMT R0, RZ, 0x5410, R0 ;  /* 0x00005410ff007816 */ /* 0x004fc80000000000 */
[----:B------:R-:W-:-:S04]  /*1a70*/  F2FP.PACK_AB R0, RZ, R0 ;  /* 0x00000000ff00723e */ /* 0x000fc800000000ff */
[----:B------:R-:W-:Y:S01]  /*1a80*/  PRMT R22, R0, 0x7610, R22 ;  /* 0x0000761000167816 */ /* 0x000fe20000000016 */
[----:B------:R-:W-:Y:S05]  /*1a90*/  BRA `(.L_x_928) ;  /* 0x0000076000007947 */ /* 0x000fea0003800000 */
.L_x_935:
        /* <DEDUP_REMOVED lines=12> */
.L_x_942:
        /* <DEDUP_REMOVED lines=21> */
.L_x_946:
[----:B------:R-:W-:Y:S05]  /*1cb0*/  BSYNC B1 ;  /* 0x0000000000017941 */ /* 0x000fea0003800000 */
.L_x_945:
[----:B------:R-:W-:Y:S01]  /*1cc0*/  LEA R3, R0, 0x3b800000, 0x17 ;  /* 0x3b80000000037811 */ /* 0x000fe200078eb8ff */
[----:B------:R-:W-:-:S05]  /*1cd0*/  IMAD.SHL.U32 R0, R2, 0x100000, RZ ;  /* 0x0010000002007824 */ /* 0x000fca00078e00ff */
[----:B------:R-:W-:Y:S02]  /*1ce0*/  LOP3.LUT R0, R3, R0, R4, 0xfe, !PT ;  /* 0x0000000003007212 */ /* 0x000fe400078efe04 */
.L_x_944:
[----:B------:R-:W-:Y:S05]  /*1cf0*/  BSYNC B0 ;  /* 0x0000000000007941 */ /* 0x000fea0003800000 */
.L_x_943:
[----:B------:R-:W-:-:S04]  /*1d00*/  F2FP.PACK_AB R0, RZ, R0 ;  /* 0x00000000ff00723e */ /* 0x000fc800000000ff */
[----:B------:R-:W-:Y:S01]  /*1d10*/  PRMT R22, R0, 0x7610, R22 ;  /* 0x0000761000167816 */ /* 0x000fe20000000016 */
[----:B------:R-:W-:Y:S05]  /*1d20*/  BRA `(.L_x_928) ;  /* 0x000004d000007947 */ /* 0x000fea0003800000 */
.L_x_941:
        /* <DEDUP_REMOVED lines=21> */
.L_x_950:
[----:B------:R-:W-:Y:S05]  /*1e80*/  BSYNC B1 ;  /* 0x0000000000017941 */ /* 0x000fea0003800000 */
.L_x_949:
[----:B------:R-:W-:Y:S01]  /*1e90*/  LEA R3, R0, 0x37800000, 0x17 ;  /* 0x3780000000037811 */ /* 0x000fe200078eb8ff */
[----:B------:R-:W-:-:S05]  /*1ea0*/  IMAD.SHL.U32 R0, R2, 0x200000, RZ ;  /* 0x0020000002007824 */ /* 0x000fca00078e00ff */
[----:B------:R-:W-:Y:S02]  /*1eb0*/  LOP3.LUT R0, R3, R0, R4, 0xfe, !PT ;  /* 0x0000000003007212 */ /* 0x000fe400078efe04 */
.L_x_948:
[----:B------:R-:W-:Y:S05]  /*1ec0*/  BSYNC B0 ;  /* 0x0000000000007941 */ /* 0x000fea0003800000 */
.L_x_947:
[----:B------:R-:W-:-:S04]  /*1ed0*/  F2FP.PACK_AB R0, RZ, R0 ;  /* 0x00000000ff00723e */ /* 0x000fc800000000ff */
[----:B------:R-:W-:Y:S01]  /*1ee0*/  PRMT R22, R0, 0x7610, R22 ;  /* 0x0000761000167816 */ /* 0x000fe20000000016 */
[----:B------:R-:W-:Y:S05]  /*1ef0*/  BRA `(.L_x_928) ;  /* 0x0000030000007947 */ /* 0x000fea0003800000 */
.L_x_940:
        /* <DEDUP_REMOVED lines=14> */
.L_x_954:
[----:B------:R-:W-:Y:S05]  /*1fe0*/  BSYNC B0 ;  /* 0x0000000000007941 */ /* 0x000fea0003800000 */
.L_x_953:
[----:B------:R-:W-:-:S04]  /*1ff0*/  F2FP.PACK_AB R0, RZ, R0 ;  /* 0x00000000ff00723e */ /* 0x000fc800000000ff */
[----:B------:R-:W-:Y:S01]  /*2000*/  PRMT R22, R0, 0x7610, R22 ;  /* 0x0000761000167816 */ /* 0x000fe20000000016 */
[----:B------:R-:W-:Y:S05]  /*2010*/  BRA `(.L_x_928) ;  /* 0x000001e000007947 */ /* 0x000fea0003800000 */
.L_x_927:
        /* <DEDUP_REMOVED lines=21> */
.L_x_952:
[----:B------:R-:W2:Y:S02]  /*2170*/  LDG.E.64 R2, [R2.64] ;  /* 0x0000002402027981 */ /* 0x000ea4000c1e1b00 */
[----:B--2---:R-:W0:Y:S02]  /*2180*/  I2F.U64 R0, R2 ;  /* 0x0000000200007312 */ /* 0x004e240000301000 */
[----:B0-----:R-:W-:-:S04]  /*2190*/  F2FP.PACK_AB R0, RZ, R0 ;  /* 0x00000000ff00723e */ /* 0x001fc800000000ff */
[----:B------:R-:W-:Y:S01]  /*21a0*/  PRMT R22, R0, 0x7610, R22 ;  /* 0x0000761000167816 */ /* 0x000fe20000000016 */
[----:B------:R-:W-:Y:S05]  /*21b0*/  BRA `(.L_x_928) ;  /* 0x0000004000007947 */ /* 0x000fea0003800000 */
.L_x_951:
[----:B------:R-:W2:Y:S02]  /*21c0*/  LDG.E R2, [R2.64] ;  /* 0x0000002402027981 */ /* 0x000ea4000c1e1900 */
[----:B--2---:R-:W0:Y:S02]  /*21d0*/  I2F.U32 R0, R2 ;  /* 0x0000000200007306 */ /* 0x004e240000201000 */
[----:B0-----:R-:W-:-:S04]  /*21e0*/  F2FP.PACK_AB R0, RZ, R0 ;  /* 0x00000000ff00723e */ /* 0x001fc800000000ff */
[----:B------:R-:W-:Y:S02]  /*21f0*/  PRMT R22, R0, 0x7610, R22 ;  /* 0x0000761000167816 */ /* 0x000fe40000000016 */
.L_x_928:
[----:B------:R-:W-:-:S05]  /*2200*/  IADD3 R19, R19, 0x80, RZ ;  /* 0x0000008013137810 */ /* 0x000fca0007ffe0ff */
.L_x_922:
[----:B------:R-:W-:Y:S05]  /*2210*/  BSYNC B6 ;  /* 0x0000000000067941 */ /* 0x000fea0003800000 */
.L_x_921:
        /* <DEDUP_REMOVED lines=26> */
.L_x_960:
[----:B------:R-:W2:Y:S02]  /*23c0*/  LDG.E.U8 R2, [R2.64] ;  /* 0x0000002402027981 */ /* 0x000ea4000c1e1100 */
[----:B--2---:R-:W0:Y:S02]  /*23d0*/  I2F.U16 R0, R2 ;  /* 0x0000000200007306 */ /* 0x004e240000101000 */
[----:B0-----:R-:W-:-:S04]  /*23e0*/  F2FP.PACK_AB R0, RZ, R0 ;  /* 0x00000000ff00723e */ /* 0x001fc800000000ff */
[----:B------:R-:W-:Y:S01]  /*23f0*/  PRMT R26, R0, 0x7610, R26 ;  /* 0x00007610001a7816 */ /* 0x000fe2000000001a */
[----:B------:R-:W-:Y:S05]  /*2400*/  BRA `(.L_x_962) ;  /* 0x00000ed000007947 */ /* 0x000fea0003800000 */
.L_x_959:
        /* <DEDUP_REMOVED lines=11> */
.L_x_964:
[----:B------:R-:W2:Y:S02]  /*24c0*/  LDG.E R2, [R2.64] ;  /* 0x0000002402027981 */ /* 0x000ea4000c1e1900 */
[----:B--2---:R-:W0:Y:S02]  /*24d0*/  I2F R0, R2 ;  /* 0x0000000200007306 */ /* 0x004e240000201400 */
[----:B0-----:R-:W-:-:S04]  /*24e0*/  F2FP.PACK_AB R0, RZ, R0 ;  /* 0x00000000ff00723e */ /* 0x001fc800000000ff */
[----:B------:R-:W-:Y:S01]  /*24f0*/  PRMT R26, R0, 0x7610, R26 ;  /* 0x00007610001a7816 */ /* 0x000fe2000000001a */
[----:B------:R-:W-:Y:S05]  /*2500*/  BRA `(.L_x_962) ;  /* 0x00000dd000007947 */ /* 0x000fea0003800000 */
.L_x_963:
[----:B------:R-:W2:Y:S02]  /*2510*/  LDG.E.U16 R2, [R2.64] ;  /* 0x0000002402027981 */ /* 0x000ea4000c1e1500 */
[----:B--2---:R-:W0:Y:S02]  /*2520*/  I2F.S16 R0, R2 ;  /* 0x0000000200007306 */ /* 0x004e240000101400 */
[----:B0-----:R-:W-:-:S04]  /*2530*/  F2FP.PACK_AB R0, RZ, R0 ;  /* 0x00000000ff00723e */ /* 0x001fc800000000ff */
[----:B------:R-:W-:Y:S01]  /*2540*/  PRMT R26, R0, 0x7610, R26 ;  /* 0x00007610001a7816 */ /* 0x000fe2000000001a */
[----:B------:R-:W-:Y:S05]  /*2550*/  BRA `(.L_x_962) ;  /* 0x00000d8000007947 */ /* 0x000fea0003800000 */
.L_x_958:
        /* <DEDUP_REMOVED lines=9> */
.L_x_966:
[----:B------:R0:W5:Y:S01]  /*25f0*/  LDG.E.U16 R26, [R2.64] ;  /* 0x00000024021a7981 */ /* 0x000162000c1e1500 */
[----:B------:R-:W-:Y:S05]  /*2600*/  BRA `(.L_x_962) ;  /* 0x00000cd000007947 */ /* 0x000fea0003800000 */
.L_x_965:
        /* <DEDUP_REMOVED lines=9> */
.L_x_968:
[----:B------:R0:W5:Y:S01]  /*26a0*/  LDG.E.U16 R26, [R2.64] ;  /* 0x00000024021a7981 */ /* 0x000162000c1e1500 */
[----:B------:R-:W-:Y:S05]  /*26b0*/  BRA `(.L_x_962) ;  /* 0x00000c2000007947 */ /* 0x000fea0003800000 */
.L_x_967:
[----:B------:R-:W2:Y:S02]  /*26c0*/  LDG.E.64 R2, [R2.64] ;  /* 0x0000002402027981 */ /* 0x000ea4000c1e1b00 */
[----:B--2---:R-:W0:Y:S01]  /*26d0*/  F2F.F32.F64 R0, R2 ;  /* 0x0000000200007310 */ /* 0x004e220000301000 */
[----:B------:R-:W0:-:S14]  /*26e0*/  DSETP.GEU.AND P0, PT, |R2|, c[0x2][0x0], PT ;  /* 0x008000000200762a */ /* 0x000e1c0003f0e200 */
[----:B0-----:R-:W-:-:S05]  /*26f0*/  @!P0 FMUL R0, R0, 1.175494350822287508e-38 ;  /* 0x0080000000008820 */ /* 0x001fca0000400000 */
[----:B------:R-:W-:-:S04]  /*2700*/  F2FP.PACK_AB R0, RZ, R0 ;  /* 0x00000000ff00723e */ /* 0x000fc800000000ff */
[----:B------:R-:W-:Y:S01]  /*2710*/  PRMT R26, R0, 0x7610, R26 ;  /* 0x00007610001a7816 */ /* 0x000fe2000000001a */
[----:B------:R-:W-:Y:S05]  /*2720*/  BRA `(.L_x_962) ;  /* 0x00000bb000007947 */ /* 0x000fea0003800000 */
.L_x_957:
        /* <DEDUP_REMOVED lines=14> */
.L_x_971:
[----:B------:R-:W2:Y:S02]  /*2810*/  LDG.E.64 R2, [R2.64] ;  /* 0x0000002402027981 */ /* 0x000ea4000c1e1b00 */
[----:B--2---:R-:W0:Y:S01]  /*2820*/  F2F.F32.F64 R0, R2 ;  /* 0x0000000200007310 */ /* 0x004e220000301000 */
[----:B------:R-:W0:-:S14]  /*2830*/  DSETP.GEU.AND P0, PT, |R2|, c[0x2][0x0], PT ;  /* 0x008000000200762a */ /* 0x000e1c0003f0e200 */
[----:B0-----:R-:W-:-:S05]  /*2840*/  @!P0 FMUL R0, R0, 1.175494350822287508e-38 ;  /* 0x0080000000008820 */ /* 0x001fca0000400000 */
[----:B------:R-:W-:-:S04]  /*2850*/  F2FP.PACK_AB R0, RZ, R0 ;  /* 0x00000000ff00723e */ /* 0x000fc800000000ff */
[----:B------:R-:W-:Y:S01]  /*2860*/  PRMT R26, R0, 0x7610, R26 ;  /* 0x00007610001a7816 */ /* 0x000fe2000000001a */
[----:B------:R-:W-:Y:S05]  /*2870*/  BRA `(.L_x_962) ;  /* 0x00000a6000007947 */ /* 0x000fea0003800000 */
.L_x_970:
        /* <DEDUP_REMOVED lines=28> */
.L_x_973:
        /* <DEDUP_REMOVED lines=15> */
.L_x_972:
[----:B------:R-:W2:Y:S02]  /*2b30*/  LDG.E.U16 R0, [R2.64] ;  /* 0x0000002402007981 */ /* 0x000ea4000c1e1500 */
[----:B--2---:R-:W-:-:S04]  /*2b40*/  PRMT R0, RZ, 0x5410, R0 ;  /* 0x00005410ff007816 */ /* 0x004fc80000000000 */
[----:B------:R-:W-:-:S04]  /*2b50*/  F2FP.PACK_AB R0, RZ, R0 ;  /* 0x00000000ff00723e */ /* 0x000fc800000000ff */
[----:B------:R-:W-:Y:S01]  /*2b60*/  PRMT R26, R0, 0x7610, R26 ;  /* 0x00007610001a7816 */ /* 0x000fe2000000001a */
[----:B------:R-:W-:Y:S05]  /*2b70*/  BRA `(.L_x_962) ;  /* 0x0000076000007947 */ /* 0x000fea0003800000 */
.L_x_969:
        /* <DEDUP_REMOVED lines=12> */
.L_x_976:
        /* <DEDUP_REMOVED lines=21> */
.L_x_980:
[----:B------:R-:W-:Y:S05]  /*2d90*/  BSYNC B1 ;  /* 0x0000000000017941 */ /* 0x000fea0003800000 */
.L_x_979:
[----:B------:R-:W-:Y:S01]  /*2da0*/  LEA R3, R0, 0x3b800000, 0x17 ;  /* 0x3b80000000037811 */ /* 0x000fe200078eb8ff */
[----:B------:R-:W-:-:S05]  /*2db0*/  IMAD.SHL.U32 R0, R2, 0x100000, RZ ;  /* 0x0010000002007824 */ /* 0x000fca00078e00ff */
[----:B------:R-:W-:Y:S02]  /*2dc0*/  LOP3.LUT R0, R3, R0, R4, 0xfe, !PT ;  /* 0x0000000003007212 */ /* 0x000fe400078efe04 */
.L_x_978:
[----:B------:R-:W-:Y:S05]  /*2dd0*/  BSYNC B0 ;  /* 0x0000000000007941 */ /* 0x000fea0003800000 */
.L_x_977:
[----:B------:R-:W-:-:S04]  /*2de0*/  F2FP.PACK_AB R0, RZ, R0 ;  /* 0x00000000ff00723e */ /* 0x000fc800000000ff */
[----:B------:R-:W-:Y:S01]  /*2df0*/  PRMT R26, R0, 0x7610, R26 ;  /* 0x00007610001a7816 */ /* 0x000fe2000000001a */
[----:B------:R-:W-:Y:S05]  /*2e00*/  BRA `(.L_x_962) ;  /* 0x000004d000007947 */ /* 0x000fea0003800000 */
.L_x_975:
        /* <DEDUP_REMOVED lines=21> */
.L_x_984:
[----:B------:R-:W-:Y:S05]  /*2f60*/  BSYNC B1 ;  /* 0x0000000000017941 */ /* 0x000fea0003800000 */
.L_x_983:
[----:B------:R-:W-:Y:S01]  /*2f70*/  LEA R3, R0, 0x37800000, 0x17 ;  /* 0x3780000000037811 */ /* 0x000fe200078eb8ff */
[----:B------:R-:W-:-:S05]  /*2f80*/  IMAD.SHL.U32 R0, R2, 0x200000, RZ ;  /* 0x0020000002007824 */ /* 0x000fca00078e00ff */
[----:B------:R-:W-:Y:S02]  /*2f90*/  LOP3.LUT R0, R3, R0, R4, 0xfe, !PT ;  /* 0x0000000003007212 */ /* 0x000fe400078efe04 */
.L_x_982:
[----:B------:R-:W-:Y:S05]  /*2fa0*/  BSYNC B0 ;  /* 0x0000000000007941 */ /* 0x000fea0003800000 */
.L_x_981:
[----:B------:R-:W-:-:S04]  /*2fb0*/  F2FP.PACK_AB R0, RZ, R0 ;  /* 0x00000000ff00723e */ /* 0x000fc800000000ff */
[----:B------:R-:W-:Y:S01]  /*2fc0*/  PRMT R26, R0, 0x7610, R26 ;  /* 0x00007610001a7816 */ /* 0x000fe2000000001a */
[----:B------:R-:W-:Y:S05]  /*2fd0*/  BRA `(.L_x_962) ;  /* 0x0000030000007947 */ /* 0x000fea0003800000 */
.L_x_974:
        /* <DEDUP_REMOVED lines=14> */
.L_x_988:
[----:B------:R-:W-:Y:S05]  /*30c0*/  BSYNC B0 ;  /* 0x0000000000007941 */ /* 0x000fea0003800000 */
.L_x_987:
[----:B------:R-:W-:-:S04]  /*30d0*/  F2FP.PACK_AB R0, RZ, R0 ;  /* 0x00000000ff00723e */ /* 0x000fc800000000ff */
[----:B------:R-:W-:Y:S01]  /*30e0*/  PRMT R26, R0, 0x7610, R26 ;  /* 0x00007610001a7816 */ /* 0x000fe2000000001a */
[----:B------:R-:W-:Y:S05]  /*30f0*/  BRA `(.L_x_962) ;  /* 0x000001e000007947 */ /* 0x000fea0003800000 */
.L_x_961:
        /* <DEDUP_REMOVED lines=21> */
.L_x_986:
[----:B------:R-:W2:Y:S02]  /*3250*/  LDG.E.64 R2, [R2.64] ;  /* 0x0000002402027981 */ /* 0x000ea4000c1e1b00 */
[----:B--2---:R-:W0:Y:S02]  /*3260*/  I2F.U64 R0, R2 ;  /* 0x0000000200007312 */ /* 0x004e240000301000 */
[----:B0-----:R-:W-:-:S04]  /*3270*/  F2FP.PACK_AB R0, RZ, R0 ;  /* 0x00000000ff00723e */ /* 0x001fc800000000ff */
[----:B------:R-:W-:Y:S01]  /*3280*/  PRMT R26, R0, 0x7610, R26 ;  /* 0x00007610001a7816 */ /* 0x000fe2000000001a */
[----:B------:R-:W-:Y:S05]  /*3290*/  BRA `(.L_x_962) ;  /* 0x0000004000007947 */ /* 0x000fea0003800000 */
.L_x_985:
[----:B------:R-:W2:Y:S02]  /*32a0*/  LDG.E R2, [R2.64] ;  /* 0x0000002402027981 */ /* 0x000ea4000c1e1900 */
[----:B--2---:R-:W0:Y:S02]  /*32b0*/  I2F.U32 R0, R2 ;  /* 0x0000000200007306 */ /* 0x004e240000201000 */
[----:B0-----:R-:W-:-:S04]  /*32c0*/  F2FP.PACK_AB R0, RZ, R0 ;  /* 0x00000000ff00723e */ /* 0x001fc800000000ff */
[----:B------:R-:W-:Y:S02]  /*32d0*/  PRMT R26, R0, 0x7610, R26 ;  /* 0x00007610001a7816 */ /* 0x000fe4000000001a */
.L_x_962:
[----:B------:R-:W-:-:S05]  /*32e0*/  IADD3 R19, R19, 0x80, RZ ;  /* 0x0000008013137810 */ /* 0x000fca0007ffe0ff */
.L_x_956:
[----:B------:R-:W-:Y:S05]  /*32f0*/  BSYNC B6 ;  /* 0x0000000000067941 */ /* 0x000fea0003800000 */
.L_x_955:
        /* <DEDUP_REMOVED lines=23> */
.L_x_994:
[----:B------:R-:W2:Y:S02]  /*3470*/  LDG.E.U8 R2, [R2.64] ;  /* 0x0000002402027981 */ /* 0x000ea4000c1e1100 */
[----:B--2---:R-:W0:Y:S02]  /*3480*/  I2F.U16 R0, R2 ;  /* 0x0000000200007306 */ /* 0x004e240000101000 */
[----:B0-----:R-:W-:-:S04]  /*3490*/  F2FP.PACK_AB R0, RZ, R0 ;  /* 0x00000000ff00723e */ /* 0x001fc800000000ff */
[----:B------:R-:W-:Y:S01]  /*34a0*/  PRMT R23, R0, 0x7610, R23 ;  /* 0x0000761000177816 */ /* 0x000fe20000000017 */
[----:B------:R-:W-:Y:S05]  /*34b0*/  BRA `(.L_x_990) ;  /* 0x00000ed000007947 */ /* 0x000fea0003800000 */
.L_x_993:
        /* <DEDUP_REMOVED lines=11> */
.L_x_997:
[----:B------:R-:W2:Y:S02]  /*3570*/  LDG.E R2, [R2.64] ;  /* 0x0000002402027981 */ /* 0x000ea4000c1e1900 */
[----:B--2---:R-:W0:Y:S02]  /*3580*/  I2F R0, R2 ;  /* 0x0000000200007306 */ /* 0x004e240000201400 */
[----:B0-----:R-:W-:-:S04]  /*3590*/  F2FP.PACK_AB R0, RZ, R0 ;  /* 0x00000000ff00723e */ /* 0x001fc800000000ff */
[----:B------:R-:W-:Y:S01]  /*35a0*/  PRMT R23, R0, 0x7610, R23 ;  /* 0x0000761000177816 */ /* 0x000fe20000000017 */
[----:B------:R-:W-:Y:S05]  /*35b0*/  BRA `(.L_x_990) ;  /* 0x00000dd000007947 */ /* 0x000fea0003800000 */
.L_x_996:
[----:B------:R-:W2:Y:S02]  /*35c0*/  LDG.E.U16 R2, [R2.64] ;  /* 0x0000002402027981 */ /* 0x000ea4000c1e1500 */
[----:B--2---:R-:W0:Y:S02]  /*35d0*/  I2F.S16 R0, R2 ;  /* 0x0000000200007306 */ /* 0x004e240000101400 */
[----:B0-----:R-:W-:-:S04]  /*35e0*/  F2FP.PACK_AB R0, RZ, R0 ;  /* 0x00000000ff00723e */ /* 0x001fc800000000ff */
[----:B------:R-:W-:Y:S01]  /*35f0*/  PRMT R23, R0, 0x7610, R23 ;  /* 0x0000761000177816 */ /* 0x000fe20000000017 */
[----:B------:R-:W-:Y:S05]  /*3600*/  BRA `(.L_x_990) ;  /* 0x00000d8000007947 */ /* 0x000fea0003800000 */
.L_x_992:
        /* <DEDUP_REMOVED lines=9> */
.L_x_999:
[----:B------:R0:W5:Y:S01]  /*36a0*/  LDG.E.U16 R23, [R2.64] ;  /* 0x0000002402177981 */ /* 0x000162000c1e1500 */
[----:B------:R-:W-:Y:S05]  /*36b0*/  BRA `(.L_x_990) ;  /* 0x00000cd000007947 */ /* 0x000fea0003800000 */
.L_x_998:
        /* <DEDUP_REMOVED lines=9> */
.L_x_1001:
[----:B------:R0:W5:Y:S01]  /*3750*/  LDG.E.U16 R23, [R2.64] ;  /* 0x0000002402177981 */ /* 0x000162000c1e1500 */
[----:B------:R-:W-:Y:S05]  /*3760*/  BRA `(.L_x_990) ;  /* 0x00000c2000007947 */ /* 0x000fea0003800000 */
.L_x_1000:
[----:B------:R-:W2:Y:S02]  /*3770*/  LDG.E.64 R2, [R2.64] ;  /* 0x0000002402027981 */ /* 0x000ea4000c1e1b00 */
[----:B--2---:R-:W0:Y:S01]  /*3780*/  F2F.F32.F64 R0, R2 ;  /* 0x0000000200007310 */ /* 0x004e220000301000 */
[----:B------:R-:W0:-:S14]  /*3790*/  DSETP.GEU.AND P0, PT, |R2|, c[0x2][0x0], PT ;  /* 0x008000000200762a */ /* 0x000e1c0003f0e200 */
[----:B0-----:R-:W-:-:S05]  /*37a0*/  @!P0 FMUL R0, R0, 1.175494350822287508e-38 ;  /* 0x0080000000008820 */ /* 0x001fca0000400000 */
[----:B------:R-:W-:-:S04]  /*37b0*/  F2FP.PACK_AB R0, RZ, R0 ;  /* 0x00000000ff00723e */ /* 0x000fc800000000ff */
[----:B------:R-:W-:Y:S01]  /*37c0*/  PRMT R23, R0, 0x7610, R23 ;  /* 0x0000761000177816 */ /* 0x000fe20000000017 */
[----:B------:R-:W-:Y:S05]  /*37d0*/  BRA `(.L_x_990) ;  /* 0x00000bb000007947 */ /* 0x000fea0003800000 */
.L_x_991:
        /* <DEDUP_REMOVED lines=14> */
.L_x_1004:
[----:B------:R-:W2:Y:S02]  /*38c0*/  LDG.E.64 R2, [R2.64] ;  /* 0x0000002402027981 */ /* 0x000ea4000c1e1b00 */
[----:B--2---:R-:W0:Y:S01]  /*38d0*/  F2F.F32.F64 R0, R2 ;  /* 0x0000000200007310 */ /* 0x004e220000301000 */
[----:B------:R-:W0:-:S14]  /*38e0*/  DSETP.GEU.AND P0, PT, |R2|, c[0x2][0x0], PT ;  /* 0x008000000200762a */ /* 0x000e1c0003f0e200 */
[----:B0-----:R-:W-:-:S05]  /*38f0*/  @!P0 FMUL R0, R0, 1.175494350822287508e-38 ;  /* 0x0080000000008820 */ /* 0x001fca0000400000 */
[----:B------:R-:W-:-:S04]  /*3900*/  F2FP.PACK_AB R0, RZ, R0 ;  /* 0x00000000ff00723e */ /* 0x000fc800000000ff */
[----:B------:R-:W-:Y:S01]  /*3910*/  PRMT R23, R0, 0x7610, R23 ;  /* 0x0000761000177816 */ /* 0x000fe20000000017 */
[----:B------:R-:W-:Y:S05]  /*3920*/  BRA `(.L_x_990) ;  /* 0x00000a6000007947 */ /* 0x000fea0003800000 */
.L_x_1003:
        /* <DEDUP_REMOVED lines=28> */
.L_x_1006:
        /* <DEDUP_REMOVED lines=15> */
.L_x_1005:
[----:B------:R-:W2:Y:S02]  /*3be0*/  LDG.E.U16 R0, [R2.64] ;  /* 0x0000002402007981 */ /* 0x000ea4000c1e1500 */
[----:B--2---:R-:W-:-:S04]  /*3bf0*/  PRMT R0, RZ, 0x5410, R0 ;  /* 0x00005410ff007816 */ /* 0x004fc80000000000 */
[----:B------:R-:W-:-:S04]  /*3c00*/  F2FP.PACK_AB R0, RZ, R0 ;  /* 0x00000000ff00723e */ /* 0x000fc800000000ff */
[----:B------:R-:W-:Y:S01]  /*3c10*/  PRMT R23, R0, 0x7610, R23 ;  /* 0x0000761000177816 */ /* 0x000fe20000000017 */
[----:B------:R-:W-:Y:S05]  /*3c20*/  BRA `(.L_x_990) ;  /* 0x0000076000007947 */ /* 0x000fea0003800000 */
.L_x_1002:
        /* <DEDUP_REMOVED lines=12> */
.L_x_1009:
        /* <DEDUP_REMOVED lines=21> */
.L_x_1013:
[----:B------:R-:W-:Y:S05]  /*3e40*/  BSYNC B1 ;  /* 0x0000000000017941 */ /* 0x000fea0003800000 */
.L_x_1012:
[----:B------:R-:W-:Y:S01]  /*3e50*/  LEA R3, R0, 0x3b800000, 0x17 ;  /* 0x3b80000000037811 */ /* 0x000fe200078eb8ff */
[----:B------:R-:W-:-:S05]  /*3e60*/  IMAD.SHL.U32 R0, R2, 0x100000, RZ ;  /* 0x0010000002007824 */ /* 0x000fca00078e00ff */
[----:B------:R-:W-:Y:S02]  /*3e70*/  LOP3.LUT R0, R3, R0, R4, 0xfe, !PT ;  /* 0x0000000003007212 */ /* 0x000fe400078efe04 */
.L_x_1011:
[----:B------:R-:W-:Y:S05]  /*3e80*/  BSYNC B0 ;  /* 0x0000000000007941 */ /* 0x000fea0003800000 */
.L_x_1010:
[----:B------:R-:W-:-:S04]  /*3e90*/  F2FP.PACK_AB R0, RZ, R0 ;  /* 0x00000000ff00723e */ /* 0x000fc800000000ff */
[----:B------:R-:W-:Y:S01]  /*3ea0*/  PRMT R23, R0, 0x7610, R23 ;  /* 0x0000761000177816 */ /* 0x000fe20000000017 */
[----:B------:R-:W-:Y:S05]  /*3eb0*/  BRA `(.L_x_990) ;  /* 0x000004d000007947 */ /* 0x000fea0003800000 */
.L_x_1008:
        /* <DEDUP_REMOVED lines=21> */
.L_x_1017:
[----:B------:R-:W-:Y:S05]  /*4010*/  BSYNC B1 ;  /* 0x0000000000017941 */ /* 0x000fea0003800000 */
.L_x_1016:
[----:B------:R-:W-:Y:S01]  /*4020*/  LEA R3, R0, 0x37800000, 0x17 ;  /* 0x3780000000037811 */ /* 0x000fe200078eb8ff */
[----:B------:R-:W-:-:S05]  /*4030*/  IMAD.SHL.U32 R0, R2, 0x200000, RZ ;  /* 0x0020000002007824 */ /* 0x000fca00078e00ff */
[----:B------:R-:W-:Y:S02]  /*4040*/  LOP3.LUT R0, R3, R0, R4, 0xfe, !PT ;  /* 0x0000000003007212 */ /* 0x000fe400078efe04 */
.L_x_1015:
[----:B------:R-:W-:Y:S05]  /*4050*/  BSYNC B0 ;  /* 0x0000000000007941 */ /* 0x000fea0003800000 */
.L_x_1014:
[----:B------:R-:W-:-:S04]  /*4060*/  F2FP.PACK_AB R0, RZ, R0 ;  /* 0x00000000ff00723e */ /* 0x000fc800000000ff */
[----:B------:R-:W-:Y:S01]  /*4070*/  PRMT R23, R0, 0x7610, R23 ;  /* 0x0000761000177816 */ /* 0x000fe20000000017 */
[----:B------:R-:W-:Y:S05]  /*4080*/  BRA `(.L_x_990) ;  /* 0x0000030000007947 */ /* 0x000fea0003800000 */
.L_x_1007:
        /* <DEDUP_REMOVED lines=14> */
.L_x_1021:
[----:B------:R-:W-:Y:S05]  /*4170*/  BSYNC B0 ;  /* 0x0000000000007941 */ /* 0x000fea0003800000 */
.L_x_1020:
[----:B------:R-:W-:-:S04]  /*4180*/  F2FP.PACK_AB R0, RZ, R0 ;  /* 0x00000000ff00723e */ /* 0x000fc800000000ff */
[----:B------:R-:W-:Y:S01]  /*4190*/  PRMT R23, R0, 0x7610, R23 ;  /* 0x0000761000177816 */ /* 0x000fe20000000017 */
[----:B------:R-:W-:Y:S05]  /*41a0*/  BRA `(.L_x_990) ;  /* 0x000001e000007947 */ /* 0x000fea0003800000 */
.L_x_995:
        /* <DEDUP_REMOVED lines=21> */
.L_x_1019:
[----:B------:R-:W2:Y:S02]  /*4300*/  LDG.E.64 R2, [R2.64] ;  /* 0x0000002402027981 */ /* 0x000ea4000c1e1b00 */
[----:B--2---:R-:W0:Y:S02]  /*4310*/  I2F.U64 R0, R2 ;  /* 0x0000000200007312 */ /* 0x004e240000301000 */
[----:B0-----:R-:W-:-:S04]  /*4320*/  F2FP.PACK_AB R0, RZ, R0 ;  /* 0x00000000ff00723e */ /* 0x001fc800000000ff */
[----:B------:R-:W-:Y:S01]  /*4330*/  PRMT R23, R0, 0x7610, R23 ;  /* 0x0000761000177816 */ /* 0x000fe20000000017 */
[----:B------:R-:W-:Y:S05]  /*4340*/  BRA `(.L_x_990) ;  /* 0x0000004000007947 */ /* 0x000fea0003800000 */
.L_x_1018:
[----:B------:R-:W2:Y:S02]  /*4350*/  LDG.E R2, [R2.64] ;  /* 0x0000002402027981 */ /* 0x000ea4000c1e1900 */
[----:B--2---:R-:W0:Y:S02]  /*4360*/  I2F.U32 R0, R2 ;  /* 0x0000000200007306 */ /* 0x004e240000201000 */
[----:B0-----:R-:W-:-:S04]  /*4370*/  F2FP.PACK_AB R0, RZ, R0 ;  /* 0x00000000ff00723e */ /* 0x001fc800000000ff */
[----:B------:R-:W-:Y:S02]  /*4380*/  PRMT R23, R0, 0x7610, R23 ;  /* 0x0000761000177816 */ /* 0x000fe40000000017 */
.L_x_990:
[----:B------:R-:W-:Y:S05]  /*4390*/  BSYNC B6 ;  /* 0x0000000000067941 */ /* 0x000fea0003800000 */
.L_x_989:
        /* <DEDUP_REMOVED lines=11> */
[----:B--2--5:R-:W-:Y:S01]  /*4450*/  HADD2.F32 R25, -RZ, R25.H0_H0 ;  /* 0x20000019ff197230 */ /* 0x024fe20000004100 */
[----:B------:R-:W-:-:S04]  /*4460*/  IMAD.MOV.U32 R3, RZ, RZ, 0x3b2090aa ;  /* 0x3b2090aaff037424 */ /* 0x000fc800078e00ff */
        /* <DEDUP_REMOVED lines=18> */
[----:B------:R-:W-:Y:S02]  /*4590*/  F2FP.PACK_AB R0, RZ, R0 ;  /* 0x00000000ff00723e */ /* 0x000fe400000000ff */
.L_x_1023:
[----:B--2---:R-:W-:Y:S05]  /*45a0*/  BSYNC B0 ;  /* 0x0000000000007941 */ /* 0x004fea0003800000 */
.L_x_1022:
[----:B------:R-:W-:Y:S01]  /*45b0*/  BSSY B0, `(.L_x_1024) ;  /* 0x0000017000007945 */ /* 0x000fe20003800000 */
[----:B------:R-:W-:Y:S05]  /*45c0*/  @P3 BRA `(.L_x_1025) ;  /* 0x0000015000003947 */ /* 0x000fea0003800000 */
[----:B-----5:R-:W-:Y:S01]  /*45d0*/  HADD2.F32 R5, -RZ, R22.H0_H0 ;  /* 0x20000016ff057230 */ /* 0x020fe20000004100 */
        /* <DEDUP_REMOVED lines=20> */
.L_x_1025:
[----:B------:R-:W-:Y:S05]  /*4720*/  BSYNC B0 ;  /* 0x0000000000007941 */ /* 0x000fea0003800000 */
.L_x_1024:
        /* <DEDUP_REMOVED lines=23> */
.L_x_1027:
[----:B------:R-:W-:Y:S05]  /*48a0*/  BSYNC B0 ;  /* 0x0000000000007941 */ /* 0x000fea0003800000 */
.L_x_1026:
        /* <DEDUP_REMOVED lines=23> */
.L_x_1029:
[----:B------:R-:W-:Y:S05]  /*4a20*/  BSYNC B0 ;  /* 0x0000000000007941 */ /* 0x000fea0003800000 */
.L_x_1028:
        /* <DEDUP_REMOVED lines=17> */
[----:B------:R-:W-:Y:S01]  /*4b40*/  HADD2.F32 R0, -RZ, R0.H0_H0 ;  /* 0x20000000ff007230 */ /* 0x000fe20000004100 */
[----:B------:R-:W-:-:S03]  /*4b50*/  IMAD.MOV.U32 R19, RZ, RZ, R24 ;  /* 0x000000ffff137224 */ /* 0x000fc600078e0018 */
[----:B------:R-:W0:Y:S02]  /*4b60*/  F2I.FTZ.TRUNC.NTZ R5, R0 ;  /* 0x0000000000057305 */ /* 0x000e24000021f100 */
[----:B0-----:R0:W-:Y:S01]  /*4b70*/  STG.E.U8 [R2.64], R5 ;  /* 0x0000000502007986 */ /* 0x0011e2000c101124 */
[----:B------:R-:W-:Y:S05]  /*4b80*/  BRA `(.L_x_1031) ;  /* 0x00000fd000007947 */ /* 0x000fea0003800000 */
.L_x_1035:
[----:B------:R-:W-:Y:S01]  /*4b90*/  HADD2.F32 R5, -RZ, R0.H0_H0 ;  /* 0x20000000ff057230 */ /* 0x000fe20000004100 */
[----:B------:R-:W-:-:S05]  /*4ba0*/  IMAD.MOV.U32 R19, RZ, RZ, R24 ;  /* 0x000000ffff137224 */ /* 0x000fca00078e0018 */
[----:B------:R-:W0:Y:S02]  /*4bb0*/  F2I.S64.TRUNC R4, R5 ;  /* 0x0000000500047311 */ /* 0x000e24000020d900 */
[----:B0-----:R0:W-:Y:S01]  /*4bc0*/  STG.E.U8 [R2.64], R4 ;  /* 0x0000000402007986 */ /* 0x0011e2000c101124 */
[----:B------:R-:W-:Y:S05]  /*4bd0*/  BRA `(.L_x_1031) ;  /* 0x00000f8000007947 */ /* 0x000fea0003800000 */
.L_x_1034:
[----:B------:R-:W-:-:S13]  /*4be0*/  ISETP.NE.AND P0, PT, R4, 0x2, PT ;  /* 0x000000020400780c */ /* 0x000fda0003f05270 */
[----:B------:R-:W-:Y:S05]  /*4bf0*/  @!P0 BRA `(.L_x_1037) ;  /* 0x000000e000008947 */ /* 0x000fea0003800000 */
[----:B------:R-:W-:-:S13]  /*4c00*/  ISETP.NE.AND P0, PT, R4, 0x3, PT ;  /* 0x000000030400780c */ /* 0x000fda0003f05270 */
[----:B------:R-:W-:Y:S05]  /*4c10*/  @!P0 BRA `(.L_x_1038) ;  /* 0x0000007000008947 */ /* 0x000fea0003800000 */
[----:B------:R-:W-:-:S13]  /*4c20*/  ISETP.NE.AND P0, PT, R4, 0x4, PT ;  /* 0x000000040400780c */ /* 0x000fda0003f05270 */
[----:B------:R-:W-:Y:S05]  /*4c30*/  @P0 BRA `(.L_x_1036) ;  /* 0x00000d4000000947 */ /* 0x000fea0003800000 */
[----:B------:R-:W-:Y:S01]  /*4c40*/  HADD2.F32 R4, -RZ, R0.H0_H0 ;  /* 0x20000000ff047230 */ /* 0x000fe20000004100 */
[----:B------:R-:W-:-:S05]  /*4c50*/  IMAD.MOV.U32 R19, RZ, RZ, R24 ;  /* 0x000000ffff137224 */ /* 0x000fca00078e0018 */
[----:B------:R-:W0:Y:S02]  /*4c60*/  F2I.S64.TRUNC R4, R4 ;  /* 0x0000000400047311 */ /* 0x000e24000020d900 */
[----:B0-----:R0:W-:Y:S01]  /*4c70*/  STG.E.64 [R2.64], R4 ;  /* 0x0000000402007986 */ /* 0x0011e2000c101b24 */
[----:B------:R-:W-:Y:S05]  /*4c80*/  BRA `(.L_x_1031) ;  /* 0x00000ed000007947 */ /* 0x000fea0003800000 */
.L_x_1038:
[----:B------:R-:W-:Y:S01]  /*4c90*/  HADD2.F32 R0, -RZ, R0.H0_H0 ;  /* 0x20000000ff007230 */ /* 0x000fe20000004100 */
[----:B------:R-:W-:-:S03]  /*4ca0*/  IMAD.MOV.U32 R19, RZ, RZ, R24 ;  /* 0x000000ffff137224 */ /* 0x000fc600078e0018 */
[----:B------:R-:W0:Y:S02]  /*4cb0*/  F2I.FTZ.TRUNC.NTZ R5, R0 ;  /* 0x0000000000057305 */ /* 0x000e24000021f100 */
[----:B0-----:R0:W-:Y:S01]  /*4cc0*/  STG.E [R2.64], R5 ;  /* 0x0000000502007986 */ /* 0x0011e2000c101924 */
[----:B------:R-:W-:Y:S05]  /*4cd0*/  BRA `(.L_x_1031) ;  /* 0x00000e8000007947 */ /* 0x000fea0003800000 */
.L_x_1037:
[----:B------:R-:W-:Y:S01]  /*4ce0*/  HADD2.F32 R0, -RZ, R0.H0_H0 ;  /* 0x20000000ff007230 */ /* 0x000fe20000004100 */
[----:B------:R-:W-:-:S03]  /*4cf0*/  IMAD.MOV.U32 R19, RZ, RZ, R24 ;  /* 0x000000ffff137224 */ /* 0x000fc600078e0018 */
[----:B------:R-:W0:Y:S02]  /*4d00*/  F2I.FTZ.TRUNC.NTZ R5, R0 ;  /* 0x0000000000057305 */ /* 0x000e24000021f100 */
[----:B0-----:R0:W-:Y:S01]  /*4d10*/  STG.E.U16 [R2.64], R5 ;  /* 0x0000000502007986 */ /* 0x0011e2000c101524 */
[----:B------:R-:W-:Y:S05]  /*4d20*/  BRA `(.L_x_1031) ;  /* 0x00000e3000007947 */ /* 0x000fea0003800000 */
.L_x_1033:
[----:B------:R-:W-:-:S13]  /*4d30*/  ISETP.GT.AND P0, PT, R4, 0x6, PT ;  /* 0x000000060400780c */ /* 0x000fda0003f04270 */
[----:B------:R-:W-:Y:S05]  /*4d40*/  @P0 BRA `(.L_x_1039) ;  /* 0x000000b000000947 */ /* 0x000fea0003800000 */
[----:B------:R-:W-:-:S13]  /*4d50*/  ISETP.NE.AND P0, PT, R4, 0x5, PT ;  /* 0x000000050400780c */ /* 0x000fda0003f05270 */
[----:B------:R-:W-:Y:S05]  /*4d60*/  @!P0 BRA `(.L_x_1040) ;  /* 0x0000006000008947 */ /* 0x000fea0003800000 */
[----:B------:R-:W-:-:S13]  /*4d70*/  ISETP.NE.AND P0, PT, R4, 0x6, PT ;  /* 0x000000060400780c */ /* 0x000fda0003f05270 */
[----:B------:R-:W-:Y:S05]  /*4d80*/  @P0 BRA `(.L_x_1036) ;  /* 0x00000bf000000947 */ /* 0x000fea0003800000 */
[----:B------:R-:W-:Y:S01]  /*4d90*/  HADD2.F32 R5, -RZ, R0.H0_H0 ;  /* 0x20000000ff057230 */ /* 0x000fe20000004100 */
[----:B------:R-:W-:-:S04]  /*4da0*/  IMAD.MOV.U32 R19, RZ, RZ, R24 ;  /* 0x000000ffff137224 */ /* 0x000fc800078e0018 */
[----:B------:R0:W-:Y:S01]  /*4db0*/  STG.E [R2.64], R5 ;  /* 0x0000000502007986 */ /* 0x0001e2000c101924 */
[----:B------:R-:W-:Y:S05]  /*4dc0*/  BRA `(.L_x_1031) ;  /* 0x00000d9000007947 */ /* 0x000fea0003800000 */
.L_x_1040:
[----:B------:R0:W-:Y:S01]  /*4dd0*/  STG.E.U16 [R2.64], R0 ;  /* 0x0000000002007986 */ /* 0x0001e2000c101524 */
[----:B------:R-:W-:Y:S01]  /*4de0*/  IMAD.MOV.U32 R19, RZ, RZ, R24 ;  /* 0x000000ffff137224 */ /* 0x000fe200078e0018 */
[----:B------:R-:W-:Y:S05]  /*4df0*/  BRA `(.L_x_1031) ;  /* 0x00000d6000007947 */ /* 0x000fea0003800000 */
.L_x_1039:
[----:B------:R-:W-:-:S13]  /*4e00*/  ISETP.NE.AND P0, PT, R4, 0x7, PT ;  /* 0x000000070400780c */ /* 0x000fda0003f05270 */
[----:B------:R-:W-:Y:S05]  /*4e10*/  @!P0 BRA `(.L_x_1041) ;  /* 0x000000f000008947 */ /* 0x000fea0003800000 */
[----:B------:R-:W-:-:S13]  /*4e20*/  ISETP.NE.AND P0, PT, R4, 0x8, PT ;  /* 0x000000080400780c */ /* 0x000fda0003f05270 */
[----:B------:R-:W-:Y:S05]  /*4e30*/  @!P0 BRA `(.L_x_1042) ;  /* 0x0000007000008947 */ /* 0x000fea0003800000 */
[----:B------:R-:W-:-:S13]  /*4e40*/  ISETP.NE.AND P0, PT, R4, 0x9, PT ;  /* 0x000000090400780c */ /* 0x000fda0003f05270 */
[----:B------:R-:W-:Y:S05]  /*4e50*/  @P0 BRA `(.L_x_1036) ;  /* 0x00000b2000000947 */ /* 0x000fea0003800000 */
[----:B------:R-:W-:Y:S01]  /*4e60*/  HADD2.F32 R4, -RZ, R0.H0_H0 ;  /* 0x20000000ff047230 */ /* 0x000fe20000004100 */
[----:B------:R-:W-:Y:S02]  /*4e70*/  IMAD.MOV.U32 R5, RZ, RZ, RZ ;  /* 0x000000ffff057224 */ /* 0x000fe400078e00ff */
[----:B------:R-:W-:-:S03]  /*4e80*/  IMAD.MOV.U32 R19, RZ, RZ, R24 ;  /* 0x000000ffff137224 */ /* 0x000fc600078e0018 */
[----:B------:R0:W-:Y:S01]  /*4e90*/  STG.E.64 [R2.64], R4 ;  /* 0x0000000402007986 */ /* 0x0001e2000c101b24 */
[----:B------:R-:W-:Y:S05]  /*4ea0*/  BRA `(.L_x_1031) ;  /* 0x00000cb000007947 */ /* 0x000fea0003800000 */
.L_x_1042:
[----:B------:R-:W-:Y:S01]  /*4eb0*/  HADD2.F32 R0, -RZ, R0.H0_H0 ;  /* 0x20000000ff007230 */ /* 0x000fe20000004100 */
[----:B------:R-:W-:-:S04]  /*4ec0*/  IMAD.MOV.U32 R19, RZ, RZ, R24 ;  /* 0x000000ffff137224 */ /* 0x000fc800078e0018 */
[----:B------:R-:W-:-:S04]  /*4ed0*/  F2FP.PACK_AB R0, RZ, R0 ;  /* 0x00000000ff00723e */ /* 0x000fc800000000ff */
[----:B------:R-:W-:-:S05]  /*4ee0*/  PRMT R0, R0, 0x5410, RZ ;  /* 0x0000541000007816 */ /* 0x000fca00000000ff */
[----:B------:R0:W-:Y:S01]  /*4ef0*/  STG.E [R2.64], R0 ;  /* 0x0000000002007986 */ /* 0x0001e2000c101924 */
[----:B------:R-:W-:Y:S05]  /*4f00*/  BRA `(.L_x_1031) ;  /* 0x00000c5000007947 */ /* 0x000fea0003800000 */
.L_x_1041:
[----:B------:R-:W-:Y:S01]  /*4f10*/  HADD2.F32 R4, -RZ, R0.H0_H0 ;  /* 0x20000000ff047230 */ /* 0x000fe20000004100 */
[----:B------:R-:W-:-:S04]  /*4f20*/  IMAD.MOV.U32 R19, RZ, RZ, R24 ;  /* 0x000000ffff137224 */ /* 0x000fc800078e0018 */
[----:B------:R-:W-:-:S06]  /*4f30*/  FMUL.FTZ R4, R4, 1 ;  /* 0x3f80000004047820 */ /* 0x000fcc0000410000 */
[----:B------:R-:W0:Y:S02]  /*4f40*/  F2F.F64.F32 R4, R4 ;  /* 0x0000000400047310 */ /* 0x000e240000201800 */
[----:B0-----:R0:W-:Y:S01]  /*4f50*/  STG.E.64 [R2.64], R4 ;  /* 0x0000000402007986 */ /* 0x0011e2000c101b24 */
[----:B------:R-:W-:Y:S05]  /*4f60*/  BRA `(.L_x_1031) ;  /* 0x00000bf000007947 */ /* 0x000fea0003800000 */
.L_x_1032:
        /* <DEDUP_REMOVED lines=10> */
[----:B------:R-:W-:-:S04]  /*5010*/  FSETP.NEU.FTZ.AND P0, PT, R0, RZ, PT ;  /* 0x000000ff0000720b */ /* 0x000fc80003f1d000 */
[----:B------:R-:W-:-:S05]  /*5020*/  SEL R5, RZ, 0x1, !P0 ;  /* 0x00000001ff057807 */ /* 0x000fca0004000000 */
[----:B------:R0:W-:Y:S01]  /*5030*/  STG.E.U8 [R2.64], R5 ;  /* 0x0000000502007986 */ /* 0x0001e2000c101124 */
[----:B------:R-:W-:Y:S05]  /*5040*/  BRA `(.L_x_1031) ;  /* 0x00000b1000007947 */ /* 0x000fea0003800000 */
.L_x_1045:
[----:B------:R-:W-:Y:S01]  /*5050*/  HADD2.F32 R0, -RZ, R0.H0_H0 ;  /* 0x20000000ff007230 */ /* 0x000fe20000004100 */
[----:B------:R-:W-:Y:S01]  /*5060*/  CS2R R6, SRZ ;  /* 0x0000000000067805 */ /* 0x000fe2000001ff00 */
[----:B------:R-:W-:-:S03]  /*5070*/  IMAD.MOV.U32 R19, RZ, RZ, R24 ;  /* 0x000000ffff137224 */ /* 0x000fc600078e0018 */
[----:B------:R-:W-:-:S04]  /*5080*/  FMUL.FTZ R0, R0, 1 ;  /* 0x3f80000000007820 */ /* 0x000fc80000410000 */
[----:B------:R-:W0:Y:S02]  /*5090*/  F2F.F64.F32 R4, R0 ;  /* 0x0000000000047310 */ /* 0x000e240000201800 */
[----:B0-----:R0:W-:Y:S01]  /*50a0*/  STG.E.128 [R2.64], R4 ;  /* 0x0000000402007986 */ /* 0x0011e2000c101d24 */
[----:B------:R-:W-:Y:S05]  /*50b0*/  BRA `(.L_x_1031) ;  /* 0x00000aa000007947 */ /* 0x000fea0003800000 */
.L_x_1044:
        /* <DEDUP_REMOVED lines=21> */
.L_x_1049:
[----:B------:R-:W-:Y:S05]  /*5210*/  BSYNC B0 ;  /* 0x0000000000007941 */ /* 0x000fea0003800000 */
.L_x_1048:
[----:B------:R-:W-:Y:S01]  /*5220*/  LOP3.LUT R5, R0, R5, RZ, 0xfc, !PT ;  /* 0x0000000500057212 */ /* 0x000fe200078efcff */
[----:B------:R-:W-:-:S04]  /*5230*/  IMAD.MOV.U32 R19, RZ, RZ, R24 ;  /* 0x000000ffff137224 */ /* 0x000fc800078e0018 */
[----:B------:R0:W-:Y:S01]  /*5240*/  STG.E.U8 [R2.64], R5 ;  /* 0x0000000502007986 */ /* 0x0001e2000c101124 */
[----:B------:R-:W-:Y:S05]  /*5250*/  BRA `(.L_x_1031) ;  /* 0x0000090000007947 */ /* 0x000fea0003800000 */
.L_x_1047:
        /* <DEDUP_REMOVED lines=13> */
.L_x_1051:
[----:B------:R-:W-:Y:S01]  /*5330*/  IMAD.MOV.U32 R0, RZ, RZ, 0x7f ;  /* 0x0000007fff007424 */ /* 0x000fe200078e00ff */
[----:B------:R-:W-:-:S04]  /*5340*/  ISETP.GT.U32.AND P0, PT, R4, 0x7f800000, PT ;  /* 0x7f8000000400780c */ /* 0x000fc80003f04070 */
[----:B------:R-:W-:-:S04]  /*5350*/  SEL R0, R0, 0x7c, P0 ;  /* 0x0000007c00007807 */ /* 0x000fc80000000000 */
.L_x_1052:
[----:B------:R-:W-:Y:S05]  /*5360*/  BSYNC B0 ;  /* 0x0000000000007941 */ /* 0x000fea0003800000 */
.L_x_1050:
[----:B------:R-:W-:Y:S01]  /*5370*/  LOP3.LUT R4, R5, 0x80000000, RZ, 0xc0, !PT ;  /* 0x8000000005047812 */ /* 0x000fe200078ec0ff */
[----:B------:R-:W-:-:S03]  /*5380*/  IMAD.MOV.U32 R19, RZ, RZ, R24 ;  /* 0x000000ffff137224 */ /* 0x000fc600078e0018 */
[----:B------:R-:W-:-:S04]  /*5390*/  SHF.R.U32.HI R5, RZ, 0x18, R4 ;  /* 0x00000018ff057819 */ /* 0x000fc80000011604 */
[----:B------:R-:W-:-:S05]  /*53a0*/  LOP3.LUT R5, R0, R5, RZ, 0xfc, !PT ;  /* 0x0000000500057212 */ /* 0x000fca00078efcff */
[----:B------:R0:W-:Y:S01]  /*53b0*/  STG.E.U8 [R2.64], R5 ;  /* 0x0000000502007986 */ /* 0x0001e2000c101124 */
[----:B------:R-:W-:Y:S05]  /*53c0*/  BRA `(.L_x_1031) ;  /* 0x0000079000007947 */ /* 0x000fea0003800000 */
.L_x_1046:
[----:B------:R-:W-:Y:S01]  /*53d0*/  HADD2.F32 R0, -RZ, R0.H0_H0 ;  /* 0x20000000ff007230 */ /* 0x000fe20000004100 */
[----:B------:R-:W-:-:S04]  /*53e0*/  IMAD.MOV.U32 R19, RZ, RZ, R24 ;  /* 0x000000ffff137224 */ /* 0x000fc800078e0018 */
[----:B------:R-:W-:-:S05]  /*53f0*/  F2FP.BF16.PACK_AB R0, RZ, R0 ;  /* 0x00000000ff00723e */ /* 0x000fca00000010ff */
[----:B------:R0:W-:Y:S01]  /*5400*/  STG.E.U16 [R2.64], R0 ;  /* 0x0000000002007986 */ /* 0x0001e2000c101524 */
[----:B------:R-:W-:Y:S05]  /*5410*/  BRA `(.L_x_1031) ;  /* 0x0000074000007947 */ /* 0x000fea0003800000 */
.L_x_1043:
        /* <DEDUP_REMOVED lines=10> */
[----:B------:R-:W0:Y:S02]  /*54c0*/  F2I.FTZ.U32.TRUNC.NTZ R5, R5 ;  /* 0x0000000500057305 */ /* 0x000e24000021f000 */
[----:B0-----:R0:W-:Y:S01]  /*54d0*/  STG.E.U16 [R2.64], R5 ;  /* 0x0000000502007986 */ /* 0x0011e2000c101524 */
[----:B------:R-:W-:Y:S05]  /*54e0*/  BRA `(.L_x_1031) ;  /* 0x0000067000007947 */ /* 0x000fea0003800000 */
.L_x_1055:
        /* <DEDUP_REMOVED lines=17> */
.L_x_1058:
[----:B------:R-:W-:-:S04]  /*5600*/  LOP3.LUT R0, R7, 0x80000000, RZ, 0xc0, !PT ;  /* 0x8000000007007812 */ /* 0x000fc800078ec0ff */
[----:B------:R-:W-:-:S04]  /*5610*/  SHF.R.U32.HI R5, RZ, 0x18, R0 ;  /* 0x00000018ff057819 */ /* 0x000fc80000011600 */
[----:B------:R-:W-:-:S04]  /*5620*/  LOP3.LUT R4, R4, R5, RZ, 0xfc, !PT ;  /* 0x0000000504047212 */ /* 0x000fc800078efcff */
[----:B------:R-:W-:Y:S02]  /*5630*/  PRMT R0, R4, 0x7610, R0 ;  /* 0x0000761004007816 */ /* 0x000fe40000000000 */
.L_x_1057:
[----:B------:R-:W-:Y:S05]  /*5640*/  BSYNC B0 ;  /* 0x0000000000007941 */ /* 0x000fea0003800000 */
.L_x_1056:
[----:B------:R0:W-:Y:S01]  /*5650*/  STG.E.U8 [R2.64], R0 ;  /* 0x0000000002007986 */ /* 0x0001e2000c101124 */
[----:B------:R-:W-:Y:S01]  /*5660*/  IMAD.MOV.U32 R19, RZ, RZ, R24 ;  /* 0x000000ffff137224 */ /* 0x000fe200078e0018 */
[----:B------:R-:W-:Y:S05]  /*5670*/  BRA `(.L_x_1031) ;  /* 0x000004e000007947 */ /* 0x000fea0003800000 */
.L_x_1054:
        /* <DEDUP_REMOVED lines=17> */
.L_x_1061:
[----:B------:R-:W-:-:S04]  /*5790*/  LOP3.LUT R0, R7, 0x80000000, RZ, 0xc0, !PT ;  /* 0x8000000007007812 */ /* 0x000fc800078ec0ff */
[----:B------:R-:W-:-:S04]  /*57a0*/  SHF.R.U32.HI R5, RZ, 0x18, R0 ;  /* 0x00000018ff057819 */ /* 0x000fc80000011600 */
[----:B------:R-:W-:-:S04]  /*57b0*/  LOP3.LUT R4, R4, R5, RZ, 0xfc, !PT ;  /* 0x0000000504047212 */ /* 0x000fc800078efcff */
[----:B------:R-:W-:Y:S02]  /*57c0*/  PRMT R0, R4, 0x7610, R0 ;  /* 0x0000761004007816 */ /* 0x000fe40000000000 */
.L_x_1060:
[----:B------:R-:W-:Y:S05]  /*57d0*/  BSYNC B0 ;  /* 0x0000000000007941 */ /* 0x000fea0003800000 */
.L_x_1059:
[----:B------:R0:W-:Y:S01]  /*57e0*/  STG.E.U8 [R2.64], R0 ;  /* 0x0000000002007986 */ /* 0x0001e2000c101124 */
[----:B------:R-:W-:Y:S01]  /*57f0*/  IMAD.MOV.U32 R19, RZ, RZ, R24 ;  /* 0x000000ffff137224 */ /* 0x000fe200078e0018 */
[----:B------:R-:W-:Y:S05]  /*5800*/  BRA `(.L_x_1031) ;  /* 0x0000035000007947 */ /* 0x000fea0003800000 */
.L_x_1053:
[----:B------:R-:W-:-:S13]  /*5810*/  ISETP.NE.AND P0, PT, R4, 0x1c, PT ;  /* 0x0000001c0400780c */ /* 0x000fda0003f05270 */
[----:B------:R-:W-:Y:S05]  /*5820*/  @!P0 BRA `(.L_x_1062) ;  /* 0x000002f000008947 */ /* 0x000fea0003800000 */
[----:B------:R-:W-:-:S13]  /*5830*/  ISETP.NE.AND P0, PT, R4, 0x1d, PT ;  /* 0x0000001d0400780c */ /* 0x000fda0003f05270 */
[----:B------:R-:W-:Y:S05]  /*5840*/  @!P0 BRA `(.L_x_1063) ;  /* 0x0000028000008947 */ /* 0x000fea0003800000 */
[----:B------:R-:W-:-:S13]  /*5850*/  ISETP.NE.AND P0, PT, R4, 0x2c, PT ;  /* 0x0000002c0400780c */ /* 0x000fda0003f05270 */
[----:B------:R-:W-:Y:S05]  /*5860*/  @P0 BRA `(.L_x_1036) ;  /* 0x0000011000000947 */ /* 0x000fea0003800000 */
[----:B------:R-:W-:Y:S01]  /*5870*/  HADD2.F32 R5, -RZ, R0.H0_H0 ;  /* 0x20000000ff057230 */ /* 0x000fe20000004100 */
[----:B------:R-:W-:Y:S01]  /*5880*/  PLOP3.LUT P0, PT, PT, PT, PT, 0x80, 0x0 ;  /* 0x000000000000781c */ /* 0x000fe20003f0f070 */
[----:B------:R-:W-:-:S03]  /*5890*/  IMAD.MOV.U32 R19, RZ, RZ, R24 ;  /* 0x000000ffff137224 */ /* 0x000fc600078e0018 */
        /* <DEDUP_REMOVED lines=14> */
.L_x_1036:
        /* <DEDUP_REMOVED lines=21> */
.L_x_1063:
[----:B------:R-:W-:Y:S01]  /*5ad0*/  HADD2.F32 R4, -RZ, R0.H0_H0 ;  /* 0x20000000ff047230 */ /* 0x000fe20000004100 */
[----:B------:R-:W-:-:S05]  /*5ae0*/  IMAD.MOV.U32 R19, RZ, RZ, R24 ;  /* 0x000000ffff137224 */ /* 0x000fca00078e0018 */
[----:B------:R-:W0:Y:S02]  /*5af0*/  F2I.U64.TRUNC R4, R4 ;  /* 0x0000000400047311 */ /* 0x000e24000020d800 */
[----:B0-----:R0:W-:Y:S01]  /*5b00*/  STG.E.64 [R2.64], R4 ;  /* 0x0000000402007986 */ /* 0x0011e2000c101b24 */
[----:B------:R-:W-:Y:S05]  /*5b10*/  BRA `(.L_x_1031) ;  /* 0x0000004000007947 */ /* 0x000fea0003800000 */
.L_x_1062:
[----:B------:R-:W-:Y:S01]  /*5b20*/  HADD2.F32 R0, -RZ, R0.H0_H0 ;  /* 0x20000000ff007230 */ /* 0x000fe20000004100 */
[----:B------:R-:W-:-:S03]  /*5b30*/  IMAD.MOV.U32 R19, RZ, RZ, R24 ;  /* 0x000000ffff137224 */ /* 0x000fc600078e0018 */
[----:B------:R-:W0:Y:S02]  /*5b40*/  F2I.FTZ.U32.TRUNC.NTZ R5, R0 ;  /* 0x0000000000057305 */ /* 0x000e24000021f000 */
[----:B0-----:R0:W-:Y:S02]  /*5b50*/  STG.E [R2.64], R5 ;  /* 0x0000000502007986 */ /* 0x0011e4000c101924 */
.L_x_1031:
[----:B------:R-:W-:Y:S05]  /*5b60*/  BSYNC B6 ;  /* 0x0000000000067941 */ /* 0x000fea0003800000 */
.L_x_1030:
        /* <DEDUP_REMOVED lines=19> */
[----:B-----5:R-:W-:-:S06]  /*5ca0*/  HADD2.F32 R25, -RZ, R25.H0_H0 ;  /* 0x20000019ff197230 */ /* 0x020fcc0000004100 */
[----:B------:R-:W0:Y:S02]  /*5cb0*/  F2I.FTZ.TRUNC.NTZ R25, R25 ;  /* 0x0000001900197305 */ /* 0x000e24000021f100 */
[----:B0-----:R0:W-:Y:S01]  /*5cc0*/  STG.E.U8 [R2.64], R25 ;  /* 0x0000001902007986 */ /* 0x0011e2000c101124 */
[----:B------:R-:W-:Y:S05]  /*5cd0*/  BRA `(.L_x_1071) ;  /* 0x00000e8000007947 */ /* 0x000fea0003800000 */
.L_x_1069:
[----:B-----5:R-:W-:-:S06]  /*5ce0*/  HADD2.F32 R5, -RZ, R25.H0_H0 ;  /* 0x20000019ff057230 */ /* 0x020fcc0000004100 */
[----:B------:R-:W0:Y:S02]  /*5cf0*/  F2I.S64.TRUNC R4, R5 ;  /* 0x0000000500047311 */ /* 0x000e24000020d900 */
[----:B0-----:R0:W-:Y:S01]  /*5d00*/  STG.E.U8 [R2.64], R4 ;  /* 0x0000000402007986 */ /* 0x0011e2000c101124 */
[----:B------:R-:W-:Y:S05]  /*5d10*/  BRA `(.L_x_1071) ;  /* 0x00000e4000007947 */ /* 0x000fea0003800000 */
.L_x_1068:
[----:B------:R-:W-:-:S13]  /*5d20*/  ISETP.NE.AND P0, PT, R0, 0x2, PT ;  /* 0x000000020000780c */ /* 0x000fda0003f05270 */
[----:B------:R-:W-:Y:S05]  /*5d30*/  @!P0 BRA `(.L_x_1072) ;  /* 0x000000c000008947 */ /* 0x000fea0003800000 */
[----:B------:R-:W-:-:S13]  /*5d40*/  ISETP.NE.AND P0, PT, R0, 0x3, PT ;  /* 0x000000030000780c */ /* 0x000fda0003f05270 */
[----:B------:R-:W-:Y:S05]  /*5d50*/  @!P0 BRA `(.L_x_1073) ;  /* 0x0000006000008947 */ /* 0x000fea0003800000 */
[----:B------:R-:W-:-:S13]  /*5d60*/  ISETP.NE.AND P0, PT, R0, 0x4, PT ;  /* 0x000000040000780c */ /* 0x000fda0003f05270 */
[----:B------:R-:W-:Y:S05]  /*5d70*/  @P0 BRA `(.L_x_1070) ;  /* 0x00000c3000000947 */ /* 0x000fea0003800000 */
[----:B-----5:R-:W-:-:S06]  /*5d80*/  HADD2.F32 R4, -RZ, R25.H0_H0 ;  /* 0x20000019ff047230 */ /* 0x020fcc0000004100 */
[----:B------:R-:W0:Y:S02]  /*5d90*/  F2I.S64.TRUNC R4, R4 ;  /* 0x0000000400047311 */ /* 0x000e24000020d900 */
[----:B0-----:R0:W-:Y:S01]  /*5da0*/  STG.E.64 [R2.64], R4 ;  /* 0x0000000402007986 */ /* 0x0011e2000c101b24 */
[----:B------:R-:W-:Y:S05]  /*5db0*/  BRA `(.L_x_1071) ;  /* 0x00000da000007947 */ /* 0x000fea0003800000 */
.L_x_1073:
[----:B-----5:R-:W-:-:S06]  /*5dc0*/  HADD2.F32 R25, -RZ, R25.H0_H0 ;  /* 0x20000019ff197230 */ /* 0x020fcc0000004100 */
[----:B------:R-:W0:Y:S02]  /*5dd0*/  F2I.FTZ.TRUNC.NTZ R25, R25 ;  /* 0x0000001900197305 */ /* 0x000e24000021f100 */
[----:B0-----:R0:W-:Y:S01]  /*5de0*/  STG.E [R2.64], R25 ;  /* 0x0000001902007986 */ /* 0x0011e2000c101924 */
[----:B------:R-:W-:Y:S05]  /*5df0*/  BRA `(.L_x_1071) ;  /* 0x00000d6000007947 */ /* 0x000fea0003800000 */
.L_x_1072:
[----:B-----5:R-:W-:-:S06]  /*5e00*/  HADD2.F32 R25, -RZ, R25.H0_H0 ;  /* 0x20000019ff197230 */ /* 0x020fcc0000004100 */
[----:B------:R-:W0:Y:S02]  /*5e10*/  F2I.FTZ.TRUNC.NTZ R25, R25 ;  /* 0x0000001900197305 */ /* 0x000e24000021f100 */
[----:B0-----:R0:W-:Y:S01]  /*5e20*/  STG.E.U16 [R2.64], R25 ;  /* 0x0000001902007986 */ /* 0x0011e2000c101524 */
[----:B------:R-:W-:Y:S05]  /*5e30*/  BRA `(.L_x_1071) ;  /* 0x00000d2000007947 */ /* 0x000fea0003800000 */
.L_x_1067:
[----:B------:R-:W-:-:S13]  /*5e40*/  ISETP.GT.AND P0, PT, R0, 0x6, PT ;  /* 0x000000060000780c */ /* 0x000fda0003f04270 */
[----:B------:R-:W-:Y:S05]  /*5e50*/  @P0 BRA `(.L_x_1074) ;  /* 0x0000009000000947 */ /* 0x000fea0003800000 */
[----:B------:R-:W-:-:S13]  /*5e60*/  ISETP.NE.AND P0, PT, R0, 0x5, PT ;  /* 0x000000050000780c */ /* 0x000fda0003f05270 */
[----:B------:R-:W-:Y:S05]  /*5e70*/  @!P0 BRA `(.L_x_1075) ;  /* 0x0000005000008947 */ /* 0x000fea0003800000 */
[----:B------:R-:W-:-:S13]  /*5e80*/  ISETP.NE.AND P0, PT, R0, 0x6, PT ;  /* 0x000000060000780c */ /* 0x000fda0003f05270 */
[----:B------:R-:W-:Y:S05]  /*5e90*/  @P0 BRA `(.L_x_1070) ;  /* 0x00000b1000000947 */ /* 0x000fea0003800000 */
[----:B-----5:R-:W-:-:S05]  /*5ea0*/  HADD2.F32 R25, -RZ, R25.H0_H0 ;  /* 0x20000019ff197230 */ /* 0x020fca0000004100 */
[----:B------:R0:W-:Y:S01]  /*5eb0*/  STG.E [R2.64], R25 ;  /* 0x0000001902007986 */ /* 0x0001e2000c101924 */
[----:B------:R-:W-:Y:S05]  /*5ec0*/  BRA `(.L_x_1071) ;  /* 0x00000c9000007947 */ /* 0x000fea0003800000 */
.L_x_1075:
[----:B-----5:R0:W-:Y:S01]  /*5ed0*/  STG.E.U16 [R2.64], R25 ;  /* 0x0000001902007986 */ /* 0x0201e2000c101524 */
[----:B------:R-:W-:Y:S05]  /*5ee0*/  BRA `(.L_x_1071) ;  /* 0x00000c7000007947 */ /* 0x000fea0003800000 */
.L_x_1074:
[----:B------:R-:W-:-:S13]  /*5ef0*/  ISETP.NE.AND P0, PT, R0, 0x7, PT ;  /* 0x000000070000780c */ /* 0x000fda0003f05270 */
[----:B------:R-:W-:Y:S05]  /*5f00*/  @!P0 BRA `(.L_x_1076) ;  /* 0x000000d000008947 */ /* 0x000fea0003800000 */
[----:B------:R-:W-:-:S13]  /*5f10*/  ISETP.NE.AND P0, PT, R0, 0x8, PT ;  /* 0x000000080000780c */ /* 0x000fda0003f05270 */
[----:B------:R-:W-:Y:S05]  /*5f20*/  @!P0 BRA `(.L_x_1077) ;  /* 0x0000006000008947 */ /* 0x000fea0003800000 */
[----:B------:R-:W-:-:S13]  /*5f30*/  ISETP.NE.AND P0, PT, R0, 0x9, PT ;  /* 0x000000090000780c */ /* 0x000fda0003f05270 */
[----:B------:R-:W-:Y:S05]  /*5f40*/  @P0 BRA `(.L_x_1070) ;  /* 0x00000a6000000947 */ /* 0x000fea0003800000 */
[----:B-----5:R-:W-:Y:S01]  /*5f50*/  HADD2.F32 R4, -RZ, R25.H0_H0 ;  /* 0x20000019ff047230 */ /* 0x020fe20000004100 */
[----:B------:R-:W-:-:S05]  /*5f60*/  IMAD.MOV.U32 R5, RZ, RZ, RZ ;  /* 0x000000ffff057224 */ /* 0x000fca00078e00ff */
[----:B------:R0:W-:Y:S01]  /*5f70*/  STG.E.64 [R2.64], R4 ;  /* 0x0000000402007986 */ /* 0x0001e2000c101b24 */
[----:B------:R-:W-:Y:S05]  /*5f80*/  BRA `(.L_x_1071) ;  /* 0x00000bd000007947 */ /* 0x000fea0003800000 */
.L_x_1077:
[----:B-----5:R-:W-:-:S05]  /*5f90*/  HADD2.F32 R0, -RZ, R25.H0_H0 ;  /* 0x20000019ff007230 */ /* 0x020fca0000004100 */
[----:B------:R-:W-:-:S04]  /*5fa0*/  F2FP.PACK_AB R0, RZ, R0 ;  /* 0x00000000ff00723e */ /* 0x000fc800000000ff */
[----:B------:R-:W-:-:S05]  /*5fb0*/  PRMT R0, R0, 0x5410, RZ ;  /* 0x0000541000007816 */ /* 0x000fca00000000ff */
[----:B------:R0:W-:Y:S01]  /*5fc0*/  STG.E [R2.64], R0 ;  /* 0x0000000002007986 */ /* 0x0001e2000c101924 */
[----:B------:R-:W-:Y:S05]  /*5fd0*/  BRA `(.L_x_1071) ;  /* 0x00000b8000007947 */ /* 0x000fea0003800000 */
.L_x_1076:
[----:B-----5:R-:W-:-:S05]  /*5fe0*/  HADD2.F32 R4, -RZ, R25.H0_H0 ;  /* 0x20000019ff047230 */ /* 0x020fca0000004100 */
[----:B------:R-:W-:-:S06]  /*5ff0*/  FMUL.FTZ R4, R4, 1 ;  /* 0x3f80000004047820 */ /* 0x000fcc0000410000 */
[----:B------:R-:W0:Y:S02]  /*6000*/  F2F.F64.F32 R4, R4 ;  /* 0x0000000400047310 */ /* 0x000e240000201800 */
[----:B0-----:R0:W-:Y:S01]  /*6010*/  STG.E.64 [R2.64], R4 ;  /* 0x0000000402007986 */ /* 0x0011e2000c101b24 */
[----:B------:R-:W-:Y:S05]  /*6020*/  BRA `(.L_x_1071) ;  /* 0x00000b3000007947 */ /* 0x000fea0003800000 */
.L_x_1066:
        /* <DEDUP_REMOVED lines=8> */
[----:B-----5:R-:W-:-:S05]  /*60b0*/  HADD2.F32 R25, -RZ, R25.H0_H0 ;  /* 0x20000019ff197230 */ /* 0x020fca0000004100 */
[----:B------:R-:W-:-:S04]  /*60c0*/  FSETP.NEU.FTZ.AND P0, PT, R25, RZ, PT ;  /* 0x000000ff1900720b */ /* 0x000fc80003f1d000 */
[----:B------:R-:W-:-:S05]  /*60d0*/  SEL R5, RZ, 0x1, !P0 ;  /* 0x00000001ff057807 */ /* 0x000fca0004000000 */
[----:B------:R0:W-:Y:S01]  /*60e0*/  STG.E.U8 [R2.64], R5 ;  /* 0x0000000502007986 */ /* 0x0001e2000c101124 */
[----:B------:R-:W-:Y:S05]  /*60f0*/  BRA `(.L_x_1071) ;  /* 0x00000a6000007947 */ /* 0x000fea0003800000 */
.L_x_1080:
[----:B-----5:R-:W-:Y:S01]  /*6100*/  HADD2.F32 R25, -RZ, R25.H0_H0 ;  /* 0x20000019ff197230 */ /* 0x020fe20000004100 */
[----:B------:R-:W-:-:S04]  /*6110*/  CS2R R6, SRZ ;  /* 0x0000000000067805 */ /* 0x000fc8000001ff00 */
[----:B------:R-:W-:-:S06]  /*6120*/  FMUL.FTZ R4, R25, 1 ;  /* 0x3f80000019047820 */ /* 0x000fcc0000410000 */
[----:B------:R-:W0:Y:S02]  /*6130*/  F2F.F64.F32 R4, R4 ;  /* 0x0000000400047310 */ /* 0x000e240000201800 */
[----:B0-----:R0:W-:Y:S01]  /*6140*/  STG.E.128 [R2.64], R4 ;  /* 0x0000000402007986 */ /* 0x0011e2000c101d24 */
[----:B------:R-:W-:Y:S05]  /*6150*/  BRA `(.L_x_1071) ;  /* 0x00000a0000007947 */ /* 0x000fea0003800000 */
.L_x_1079:
[----:B------:R-:W-:-:S13]  /*6160*/  ISETP.NE.AND P0, PT, R0, 0xf, PT ;  /* 0x0000000f0000780c */ /* 0x000fda0003f05270 */
[----:B------:R-:W-:Y:S05]  /*6170*/  @!P0 BRA `(.L_x_1081) ;  /* 0x000002d000008947 */ /* 0x000fea0003800000 */
[----:B------:R-:W-:-:S13]  /*6180*/  ISETP.NE.AND P0, PT, R0, 0x17, PT ;  /* 0x000000170000780c */ /* 0x000fda0003f05270 */
[----:B------:R-:W-:Y:S05]  /*6190*/  @!P0 BRA `(.L_x_1082) ;  /* 0x0000015000008947 */ /* 0x000fea0003800000 */
[----:B------:R-:W-:-:S13]  /*61a0*/  ISETP.NE.AND P0, PT, R0, 0x18, PT ;  /* 0x000000180000780c */ /* 0x000fda0003f05270 */
[----:B------:R-:W-:Y:S05]  /*61b0*/  @P0 BRA `(.L_x_1070) ;  /* 0x000007f000000947 */ /* 0x000fea0003800000 */
[----:B-----5:R-:W-:Y:S01]  /*61c0*/  HADD2.F32 R25, -RZ, R25.H0_H0 ;  /* 0x20000019ff197230 */ /* 0x020fe20000004100 */
        /* <DEDUP_REMOVED lines=14> */
.L_x_1084:
[----:B------:R-:W-:Y:S05]  /*62b0*/  BSYNC B0 ;  /* 0x0000000000007941 */ /* 0x000fea0003800000 */
.L_x_1083:
[----:B------:R-:W-:-:S05]  /*62c0*/  LOP3.LUT R5, R0, R5, RZ, 0xfc, !PT ;  /* 0x0000000500057212 */ /* 0x000fca00078efcff */
[----:B------:R0:W-:Y:S01]  /*62d0*/  STG.E.U8 [R2.64], R5 ;  /* 0x0000000502007986 */ /* 0x0001e2000c101124 */
[----:B------:R-:W-:Y:S05]  /*62e0*/  BRA `(.L_x_1071) ;  /* 0x0000087000007947 */ /* 0x000fea0003800000 */
.L_x_1082:
[----:B-----5:R-:W-:Y:S01]  /*62f0*/  HADD2.F32 R25, -RZ, R25.H0_H0 ;  /* 0x20000019ff197230 */ /* 0x020fe20000004100 */
        /* <DEDUP_REMOVED lines=12> */
.L_x_1086:
[----:B------:R-:W-:Y:S01]  /*63c0*/  IMAD.MOV.U32 R0, RZ, RZ, 0x7f ;  /* 0x0000007fff007424 */ /* 0x000fe200078e00ff */
[----:B------:R-:W-:-:S04]  /*63d0*/  ISETP.GT.U32.AND P0, PT, R4, 0x7f800000, PT ;  /* 0x7f8000000400780c */ /* 0x000fc80003f04070 */
[----:B------:R-:W-:-:S04]  /*63e0*/  SEL R0, R0, 0x7c, P0 ;  /* 0x0000007c00007807 */ /* 0x000fc80000000000 */
.L_x_1087:
[----:B------:R-:W-:Y:S05]  /*63f0*/  BSYNC B0 ;  /* 0x0000000000007941 */ /* 0x000fea0003800000 */
.L_x_1085:
[----:B------:R-:W-:-:S04]  /*6400*/  LOP3.LUT R4, R25, 0x80000000, RZ, 0xc0, !PT ;  /* 0x8000000019047812 */ /* 0x000fc800078ec0ff */
[----:B------:R-:W-:-:S04]  /*6410*/  SHF.R.U32.HI R5, RZ, 0x18, R4 ;  /* 0x00000018ff057819 */ /* 0x000fc80000011604 */
[----:B------:R-:W-:-:S05]  /*6420*/  LOP3.LUT R5, R0, R5, RZ, 0xfc, !PT ;  /* 0x0000000500057212 */ /* 0x000fca00078efcff */
[----:B------:R0:W-:Y:S01]  /*6430*/  STG.E.U8 [R2.64], R5 ;  /* 0x0000000502007986 */ /* 0x0001e2000c101124 */
[----:B------:R-:W-:Y:S05]  /*6440*/  BRA `(.L_x_1071) ;  /* 0x0000071000007947 */ /* 0x000fea0003800000 */
.L_x_1081:
[----:B-----5:R-:W-:-:S05]  /*6450*/  HADD2.F32 R0, -RZ, R25.H0_H0 ;  /* 0x20000019ff007230 */ /* 0x020fca0000004100 */
[----:B------:R-:W-:-:S05]  /*6460*/  F2FP.BF16.PACK_AB R0, RZ, R0 ;  /* 0x00000000ff00723e */ /* 0x000fca00000010ff */
[----:B------:R0:W-:Y:S01]  /*6470*/  STG.E.U16 [R2.64], R0 ;  /* 0x0000000002007986 */ /* 0x0001e2000c101524 */
[----:B------:R-:W-:Y:S05]  /*6480*/  BRA `(.L_x_1071) ;  /* 0x000006d000007947 */ /* 0x000fea0003800000 */
.L_x_1078:
        /* <DEDUP_REMOVED lines=8> */
[----:B-----5:R-:W-:-:S06]  /*6510*/  HADD2.F32 R5, -RZ, R25.H0_H0 ;  /* 0x20000019ff057230 */ /* 0x020fcc0000004100 */
[----:B------:R-:W0:Y:S02]  /*6520*/  F2I.FTZ.U32.TRUNC.NTZ R5, R5 ;  /* 0x0000000500057305 */ /* 0x000e24000021f000 */
[----:B0-----:R0:W-:Y:S01]  /*6530*/  STG.E.U16 [R2.64], R5 ;  /* 0x0000000502007986 */ /* 0x0011e2000c101524 */
[----:B------:R-:W-:Y:S05]  /*6540*/  BRA `(.L_x_1071) ;  /* 0x0000061000007947 */ /* 0x000fea0003800000 */
.L_x_1090:
[----:B-----5:R-:W-:Y:S01]  /*6550*/  HADD2.F32 R25, -RZ, R25.H0_H0 ;  /* 0x20000019ff197230 */ /* 0x020fe20000004100 */
        /* <DEDUP_REMOVED lines=16> */
.L_x_1093:
[----:B------:R-:W-:-:S04]  /*6660*/  LOP3.LUT R0, R25, 0x80000000, RZ, 0xc0, !PT ;  /* 0x8000000019007812 */ /* 0x000fc800078ec0ff */
[----:B------:R-:W-:-:S04]  /*6670*/  SHF.R.U32.HI R5, RZ, 0x18, R0 ;  /* 0x00000018ff057819 */ /* 0x000fc80000011600 */
[----:B------:R-:W-:-:S04]  /*6680*/  LOP3.LUT R4, R4, R5, RZ, 0xfc, !PT ;  /* 0x0000000504047212 */ /* 0x000fc800078efcff */
[----:B------:R-:W-:Y:S02]  /*6690*/  PRMT R0, R4, 0x7610, R0 ;  /* 0x0000761004007816 */ /* 0x000fe40000000000 */
.L_x_1092:
[----:B------:R-:W-:Y:S05]  /*66a0*/  BSYNC B0 ;  /* 0x0000000000007941 */ /* 0x000fea0003800000 */
.L_x_1091:
[----:B------:R0:W-:Y:S01]  /*66b0*/  STG.E.U8 [R2.64], R0 ;  /* 0x0000000002007986 */ /* 0x0001e2000c101124 */
[----:B------:R-:W-:Y:S05]  /*66c0*/  BRA `(.L_x_1071) ;  /* 0x0000049000007947 */ /* 0x000fea0003800000 */
.L_x_1089:
        /* <DEDUP_REMOVED lines=17> */
.L_x_1096:
[----:B------:R-:W-:-:S04]  /*67e0*/  LOP3.LUT R0, R25, 0x80000000, RZ, 0xc0, !PT ;  /* 0x8000000019007812 */ /* 0x000fc800078ec0ff */
[----:B------:R-:W-:-:S04]  /*67f0*/  SHF.R.U32.HI R5, RZ, 0x18, R0 ;  /* 0x00000018ff057819 */ /* 0x000fc80000011600 */
[----:B------:R-:W-:-:S04]  /*6800*/  LOP3.LUT R4, R4, R5, RZ, 0xfc, !PT ;  /* 0x0000000504047212 */ /* 0x000fc800078efcff */
[----:B------:R-:W-:Y:S02]  /*6810*/  PRMT R0, R4, 0x7610, R0 ;  /* 0x0000761004007816 */ /* 0x000fe40000000000 */
.L_x_1095:
[----:B------:R-:W-:Y:S05]  /*6820*/  BSYNC B0 ;  /* 0x0000000000007941 */ /* 0x000fea0003800000 */
.L_x_1094:
[----:B------:R0:W-:Y:S01]  /*6830*/  STG.E.U8 [R2.64], R0 ;  /* 0x0000000002007986 */ /* 0x0001e2000c101124 */
[----:B------:R-:W-:Y:S05]  /*6840*/  BRA `(.L_x_1071) ;  /* 0x0000031000007947 */ /* 0x000fea0003800000 */
.L_x_1088:
[----:B------:R-:W-:-:S13]  /*6850*/  ISETP.NE.AND P0, PT, R0, 0x1c, PT ;  /* 0x0000001c0000780c */ /* 0x000fda0003f05270 */
[----:B------:R-:W-:Y:S05]  /*6860*/  @!P0 BRA `(.L_x_1097) ;  /* 0x000002c000008947 */ /* 0x000fea0003800000 */
[----:B------:R-:W-:-:S13]  /*6870*/  ISETP.NE.AND P0, PT, R0, 0x1d, PT ;  /* 0x0000001d0000780c */ /* 0x000fda0003f05270 */
[----:B------:R-:W-:Y:S05]  /*6880*/  @!P0 BRA `(.L_x_1098) ;  /* 0x0000026000008947 */ /* 0x000fea0003800000 */
[----:B------:R-:W-:-:S13]  /*6890*/  ISETP.NE.AND P0, PT, R0, 0x2c, PT ;  /* 0x0000002c0000780c */ /* 0x000fda0003f05270 */
[----:B------:R-:W-:Y:S05]  /*68a0*/  @P0 BRA `(.L_x_1070) ;  /* 0x0000010000000947 */ /* 0x000fea0003800000 */
[----:B-----5:R-:W-:Y:S01]  /*68b0*/  HADD2.F32 R25, -RZ, R25.H0_H0 ;  /* 0x20000019ff197230 */ /* 0x020fe20000004100 */
[----:B------:R-:W-:Y:S01]  /*68c0*/  PLOP3.LUT P0, PT, PT, PT, PT, 0x80, 0x0 ;  /* 0x000000000000781c */ /* 0x000fe20003f0f070 */
[----:B------:R-:W-:-:S03]  /*68d0*/  IMAD.MOV.U32 R5, RZ, RZ, 0xff ;  /* 0x000000ffff057424 */ /* 0x000fc600078e00ff */
        /* <DEDUP_REMOVED lines=13> */
.L_x_1070:
        /* <DEDUP_REMOVED lines=20> */
.L_x_1098:
[----:B-----5:R-:W-:-:S06]  /*6af0*/  HADD2.F32 R4, -RZ, R25.H0_H0 ;  /* 0x20000019ff047230 */ /* 0x020fcc0000004100 */
[----:B------:R-:W0:Y:S02]  /*6b00*/  F2I.U64.TRUNC R4, R4 ;  /* 0x0000000400047311 */ /* 0x000e24000020d800 */
[----:B0-----:R0:W-:Y:S01]  /*6b10*/  STG.E.64 [R2.64], R4 ;  /* 0x0000000402007986 */ /* 0x0011e2000c101b24 */
[----:B------:R-:W-:Y:S05]  /*6b20*/  BRA `(.L_x_1071) ;  /* 0x0000003000007947 */ /* 0x000fea0003800000 */
.L_x_1097:
[----:B-----5:R-:W-:-:S06]  /*6b30*/  HADD2.F32 R25, -RZ, R25.H0_H0 ;  /* 0x20000019ff197230 */ /* 0x020fcc0000004100 */
[----:B------:R-:W0:Y:S02]  /*6b40*/  F2I.FTZ.U32.TRUNC.NTZ R25, R25 ;  /* 0x0000001900197305 */ /* 0x000e24000021f000 */
[----:B0-----:R0:W-:Y:S02]  /*6b50*/  STG.E [R2.64], R25 ;  /* 0x0000001902007986 */ /* 0x0011e4000c101924 */
.L_x_1071:
        /* <DEDUP_REMOVED lines=23> */
.L_x_1102:
[----:B------:R-:W-:-:S06]  /*6cd0*/  HADD2.F32 R5, -RZ, R22.H0_H0 ;  /* 0x20000016ff057230 */ /* 0x000fcc0000004100 */
[----:B------:R-:W0:Y:S02]  /*6ce0*/  F2I.S64.TRUNC R4, R5 ;  /* 0x0000000500047311 */ /* 0x000e24000020d900 */
[----:B0-----:R0:W-:Y:S01]  /*6cf0*/  STG.E.U8 [R2.64], R4 ;  /* 0x0000000402007986 */ /* 0x0011e2000c101124 */
[----:B------:R-:W-:Y:S05]  /*6d00*/  BRA `(.L_x_1104) ;  /* 0x00000e4000007947 */ /* 0x000fea0003800000 */
.L_x_1101:
        /* <DEDUP_REMOVED lines=10> */
.L_x_1106:
[----:B------:R-:W-:-:S04]  /*6db0*/  HADD2.F32 R22, -RZ, R22.H0_H0 ;  /* 0x20000016ff167230 */ /* 0x000fc80000004100 */
[----:B------:R-:W0:Y:S02]  /*6dc0*/  F2I.FTZ.TRUNC.NTZ R5, R22 ;  /* 0x0000001600057305 */ /* 0x000e24000021f100 */
[----:B0-----:R0:W-:Y:S01]  /*6dd0*/  STG.E [R2.64], R5 ;  /* 0x0000000502007986 */ /* 0x0011e2000c101924 */
[----:B------:R-:W-:Y:S05]  /*6de0*/  BRA `(.L_x_1104) ;  /* 0x00000d6000007947 */ /* 0x000fea0003800000 */
.L_x_1105:
[----:B------:R-:W-:-:S04]  /*6df0*/  HADD2.F32 R22, -RZ, R22.H0_H0 ;  /* 0x20000016ff167230 */ /* 0x000fc80000004100 */
[----:B------:R-:W0:Y:S02]  /*6e00*/  F2I.FTZ.TRUNC.NTZ R5, R22 ;  /* 0x0000001600057305 */ /* 0x000e24000021f100 */
[----:B0-----:R0:W-:Y:S01]  /*6e10*/  STG.E.U16 [R2.64], R5 ;  /* 0x0000000502007986 */ /* 0x0011e2000c101524 */
[----:B------:R-:W-:Y:S05]  /*6e20*/  BRA `(.L_x_1104) ;  /* 0x00000d2000007947 */ /* 0x000fea0003800000 */
.L_x_1100:
        /* <DEDUP_REMOVED lines=9> */
.L_x_1108:
[----:B------:R0:W-:Y:S01]  /*6ec0*/  STG.E.U16 [R2.64], R22 ;  /* 0x0000001602007986 */ /* 0x0001e2000c101524 */
[----:B------:R-:W-:Y:S05]  /*6ed0*/  BRA `(.L_x_1104) ;  /* 0x00000c7000007947 */ /* 0x000fea0003800000 */
.L_x_1107:
        /* <DEDUP_REMOVED lines=10> */
.L_x_1110:
[----:B------:R-:W-:-:S05]  /*6f80*/  HADD2.F32 R0, -RZ, R22.H0_H0 ;  /* 0x20000016ff007230 */ /* 0x000fca0000004100 */
[----:B------:R-:W-:-:S04]  /*6f90*/  F2FP.PACK_AB R0, RZ, R0 ;  /* 0x00000000ff00723e */ /* 0x000fc800000000ff */
[----:B------:R-:W-:-:S05]  /*6fa0*/  PRMT R0, R0, 0x5410, RZ ;  /* 0x0000541000007816 */ /* 0x000fca00000000ff */
[----:B------:R0:W-:Y:S01]  /*6fb0*/  STG.E [R2.64], R0 ;  /* 0x0000000002007986 */ /* 0x0001e2000c101924 */
[----:B------:R-:W-:Y:S05]  /*6fc0*/  BRA `(.L_x_1104) ;  /* 0x00000b8000007947 */ /* 0x000fea0003800000 */
.L_x_1109:
[----:B------:R-:W-:-:S05]  /*6fd0*/  HADD2.F32 R4, -RZ, R22.H0_H0 ;  /* 0x20000016ff047230 */ /* 0x000fca0000004100 */
[----:B------:R-:W-:-:S06]  /*6fe0*/  FMUL.FTZ R4, R4, 1 ;  /* 0x3f80000004047820 */ /* 0x000fcc0000410000 */
[----:B------:R-:W0:Y:S02]  /*6ff0*/  F2F.F64.F32 R4, R4 ;  /* 0x0000000400047310 */ /* 0x000e240000201800 */
[----:B0-----:R0:W-:Y:S01]  /*7000*/  STG.E.64 [R2.64], R4 ;  /* 0x0000000402007986 */ /* 0x0011e2000c101b24 */
[----:B------:R-:W-:Y:S05]  /*7010*/  BRA `(.L_x_1104) ;  /* 0x00000b3000007947 */ /* 0x000fea0003800000 */
.L_x_1099:
        /* <DEDUP_REMOVED lines=13> */
.L_x_1113:
[----:B------:R-:W-:Y:S01]  /*70f0*/  HADD2.F32 R22, -RZ, R22.H0_H0 ;  /* 0x20000016ff167230 */ /* 0x000fe20000004100 */
[----:B------:R-:W-:-:S04]  /*7100*/  CS2R R6, SRZ ;  /* 0x0000000000067805 */ /* 0x000fc8000001ff00 */
[----:B------:R-:W-:-:S06]  /*7110*/  FMUL.FTZ R4, R22, 1 ;  /* 0x3f80000016047820 */ /* 0x000fcc0000410000 */
[----:B------:R-:W0:Y:S02]  /*7120*/  F2F.F64.F32 R4, R4 ;  /* 0x0000000400047310 */ /* 0x000e240000201800 */
[----:B0-----:R0:W-:Y:S01]  /*7130*/  STG.E.128 [R2.64], R4 ;  /* 0x0000000402007986 */ /* 0x0011e2000c101d24 */
[----:B------:R-:W-:Y:S05]  /*7140*/  BRA `(.L_x_1104) ;  /* 0x00000a0000007947 */ /* 0x000fea0003800000 */
.L_x_1112:
        /* <DEDUP_REMOVED lines=21> */
.L_x_1117:
[----:B------:R-:W-:Y:S05]  /*72a0*/  BSYNC B0 ;  /* 0x0000000000007941 */ /* 0x000fea0003800000 */
.L_x_1116:
[----:B------:R-:W-:-:S05]  /*72b0*/  LOP3.LUT R5, R0, R5, RZ, 0xfc, !PT ;  /* 0x0000000500057212 */ /* 0x000fca00078efcff */
[----:B------:R0:W-:Y:S01]  /*72c0*/  STG.E.U8 [R2.64], R5 ;  /* 0x0000000502007986 */ /* 0x0001e2000c101124 */
[----:B------:R-:W-:Y:S05]  /*72d0*/  BRA `(.L_x_1104) ;  /* 0x0000087000007947 */ /* 0x000fea0003800000 */
.L_x_1115:
        /* <DEDUP_REMOVED lines=13> */
.L_x_1119:
[----:B------:R-:W-:Y:S01]  /*73b0*/  IMAD.MOV.U32 R0, RZ, RZ, 0x7f ;  /* 0x0000007fff007424 */ /* 0x000fe200078e00ff */
[----:B------:R-:W-:-:S04]  /*73c0*/  ISETP.GT.U32.AND P0, PT, R4, 0x7f800000, PT ;  /* 0x7f8000000400780c */ /* 0x000fc80003f04070 */
[----:B------:R-:W-:-:S04]  /*73d0*/  SEL R0, R0, 0x7c, P0 ;  /* 0x0000007c00007807 */ /* 0x000fc80000000000 */
.L_x_1120:
[----:B------:R-:W-:Y:S05]  /*73e0*/  BSYNC B0 ;  /* 0x0000000000007941 */ /* 0x000fea0003800000 */
.L_x_1118:
[----:B------:R-:W-:-:S04]  /*73f0*/  LOP3.LUT R4, R5, 0x80000000, RZ, 0xc0, !PT ;  /* 0x8000000005047812 */ /* 0x000fc800078ec0ff */
[----:B------:R-:W-:-:S04]  /*7400*/  SHF.R.U32.HI R5, RZ, 0x18, R4 ;  /* 0x00000018ff057819 */ /* 0x000fc80000011604 */
[----:B------:R-:W-:-:S05]  /*7410*/  LOP3.LUT R5, R0, R5, RZ, 0xfc, !PT ;  /* 0x0000000500057212 */ /* 0x000fca00078efcff */
[----:B------:R0:W-:Y:S01]  /*7420*/  STG.E.U8 [R2.64], R5 ;  /* 0x0000000502007986 */ /* 0x0001e2000c101124 */
[----:B------:R-:W-:Y:S05]  /*7430*/  BRA `(.L_x_1104) ;  /* 0x0000071000007947 */ /* 0x000fea0003800000 */
.L_x_1114:
[----:B------:R-:W-:-:S05]  /*7440*/  HADD2.F32 R0, -RZ, R22.H0_H0 ;  /* 0x20000016ff007230 */ /* 0x000fca0000004100 */
[----:B------:R-:W-:-:S05]  /*7450*/  F2FP.BF16.PACK_AB R0, RZ, R0 ;  /* 0x00000000ff00723e */ /* 0x000fca00000010ff */
[----:B------:R0:W-:Y:S01]  /*7460*/  STG.E.U16 [R2.64], R0 ;  /* 0x0000000002007986 */ /* 0x0001e2000c101524 */
[----:B------:R-:W-:Y:S05]  /*7470*/  BRA `(.L_x_1104) ;  /* 0x000006d000007947 */ /* 0x000fea0003800000 */
.L_x_1111:
        /* <DEDUP_REMOVED lines=12> */
.L_x_1123:
        /* <DEDUP_REMOVED lines=17> */
.L_x_1126:
[----:B------:R-:W-:-:S04]  /*7650*/  LOP3.LUT R0, R7, 0x80000000, RZ, 0xc0, !PT ;  /* 0x8000000007007812 */ /* 0x000fc800078ec0ff */
[----:B------:R-:W-:-:S04]  /*7660*/  SHF.R.U32.HI R5, RZ, 0x18, R0 ;  /* 0x00000018ff057819 */ /* 0x000fc80000011600 */
[----:B------:R-:W-:-:S04]  /*7670*/  LOP3.LUT R4, R4, R5, RZ, 0xfc, !PT ;  /* 0x0000000504047212 */ /* 0x000fc800078efcff */
[----:B------:R-:W-:Y:S02]  /*7680*/  PRMT R0, R4, 0x7610, R0 ;  /* 0x0000761004007816 */ /* 0x000fe40000000000 */
.L_x_1125:
[----:B------:R-:W-:Y:S05]  /*7690*/  BSYNC B0 ;  /* 0x0000000000007941 */ /* 0x000fea0003800000 */
.L_x_1124:
[----:B------:R0:W-:Y:S01]  /*76a0*/  STG.E.U8 [R2.64], R0 ;  /* 0x0000000002007986 */ /* 0x0001e2000c101124 */
[----:B------:R-:W-:Y:S05]  /*76b0*/  BRA `(.L_x_1104) ;  /* 0x0000049000007947 */ /* 0x000fea0003800000 */
.L_x_1122:
        /* <DEDUP_REMOVED lines=17> */
.L_x_1129:
[----:B------:R-:W-:-:S04]  /*77d0*/  LOP3.LUT R0, R7, 0x80000000, RZ, 0xc0, !PT ;  /* 0x8000000007007812 */ /* 0x000fc800078ec0ff */
[----:B------:R-:W-:-:S04]  /*77e0*/  SHF.R.U32.HI R5, RZ, 0x18, R0 ;  /* 0x00000018ff057819 */ /* 0x000fc80000011600 */
[----:B------:R-:W-:-:S04]  /*77f0*/  LOP3.LUT R4, R4, R5, RZ, 0xfc, !PT ;  /* 0x0000000504047212 */ /* 0x000fc800078efcff */
[----:B------:R-:W-:Y:S02]  /*7800*/  PRMT R0, R4, 0x7610, R0 ;  /* 0x0000761004007816 */ /* 0x000fe40000000000 */
.L_x_1128:
[----:B------:R-:W-:Y:S05]  /*7810*/  BSYNC B0 ;  /* 0x0000000000007941 */ /* 0x000fea0003800000 */
.L_x_1127:
[----:B------:R0:W-:Y:S01]  /*7820*/  STG.E.U8 [R2.64], R0 ;  /* 0x0000000002007986 */ /* 0x0001e2000c101124 */
[----:B------:R-:W-:Y:S05]  /*7830*/  BRA `(.L_x_1104) ;  /* 0x0000031000007947 */ /* 0x000fea0003800000 */
.L_x_1121:
        /* <DEDUP_REMOVED lines=22> */
.L_x_1103:
        /* <DEDUP_REMOVED lines=20> */
.L_x_1131:
[----:B------:R-:W-:-:S06]  /*7ae0*/  HADD2.F32 R4, -RZ, R22.H0_H0 ;  /* 0x20000016ff047230 */ /* 0x000fcc0000004100 */
[----:B------:R-:W0:Y:S02]  /*7af0*/  F2I.U64.TRUNC R4, R4 ;  /* 0x0000000400047311 */ /* 0x000e24000020d800 */
[----:B0-----:R0:W-:Y:S01]  /*7b00*/  STG.E.64 [R2.64], R4 ;  /* 0x0000000402007986 */ /* 0x0011e2000c101b24 */
[----:B------:R-:W-:Y:S05]  /*7b10*/  BRA `(.L_x_1104) ;  /* 0x0000003000007947 */ /* 0x000fea0003800000 */
.L_x_1130:
[----:B------:R-:W-:-:S04]  /*7b20*/  HADD2.F32 R22, -RZ, R22.H0_H0 ;  /* 0x20000016ff167230 */ /* 0x000fc80000004100 */
[----:B------:R-:W0:Y:S02]  /*7b30*/  F2I.FTZ.U32.TRUNC.NTZ R5, R22 ;  /* 0x0000001600057305 */ /* 0x000e24000021f000 */
[----:B0-----:R0:W-:Y:S02]  /*7b40*/  STG.E [R2.64], R5 ;  /* 0x0000000502007986 */ /* 0x0011e4000c101924 */
.L_x_1104:
[----:B------:R-:W-:Y:S02]  /*7b50*/  IADD3 R19, R19, 0x80, RZ ;  /* 0x0000008013137810 */ /* 0x000fe40007ffe0ff */
.L_x_1065:
[----:B------:R-:W-:Y:S05]  /*7b60*/  BSYNC B6 ;  /* 0x0000000000067941 */ /* 0x000fea0003800000 */
.L_x_1064:
        /* <DEDUP_REMOVED lines=19> */
[----:B0-----:R-:W-:Y:S01]  /*7ca0*/  STG.E.U8 [R2.64], R23 ;  /* 0x0000001702007986 */ /* 0x001fe2000c101124 */
[----:B------:R-:W-:Y:S05]  /*7cb0*/  EXIT ;  /* 0x000000000000794d */ /* 0x000fea0003800000 */
.L_x_1135:
[----:B-----5:R-:W-:-:S06]  /*7cc0*/  HADD2.F32 R5, -RZ, R23.H0_H0 ;  /* 0x20000017ff057230 */ /* 0x020fcc0000004100 */
[----:B------:R-:W0:Y:S02]  /*7cd0*/  F2I.S64.TRUNC R4, R5 ;  /* 0x0000000500047311 */ /* 0x000e24000020d900 */
[----:B0-----:R-:W-:Y:S01]  /*7ce0*/  STG.E.U8 [R2.64], R4 ;  /* 0x0000000402007986 */ /* 0x001fe2000c101124 */
[----:B------:R-:W-:Y:S05]  /*7cf0*/  EXIT ;  /* 0x000000000000794d */ /* 0x000fea0003800000 */
.L_x_1134:
        /* <DEDUP_REMOVED lines=8> */
[----:B0-----:R-:W-:Y:S01]  /*7d80*/  STG.E.64 [R2.64], R4 ;  /* 0x0000000402007986 */ /* 0x001fe2000c101b24 */
[----:B------:R-:W-:Y:S05]  /*7d90*/  EXIT ;  /* 0x000000000000794d */ /* 0x000fea0003800000 */
.L_x_1138:
[----:B-----5:R-:W-:-:S06]  /*7da0*/  HADD2.F32 R23, -RZ, R23.H0_H0 ;  /* 0x20000017ff177230 */ /* 0x020fcc0000004100 */
[----:B------:R-:W0:Y:S02]  /*7db0*/  F2I.FTZ.TRUNC.NTZ R23, R23 ;  /* 0x0000001700177305 */ /* 0x000e24000021f100 */
[----:B0-----:R-:W-:Y:S01]  /*7dc0*/  STG.E [R2.64], R23 ;  /* 0x0000001702007986 */ /* 0x001fe2000c101924 */
[----:B------:R-:W-:Y:S05]  /*7dd0*/  EXIT ;  /* 0x000000000000794d */ /* 0x000fea0003800000 */
.L_x_1137:
[----:B-----5:R-:W-:-:S06]  /*7de0*/  HADD2.F32 R23, -RZ, R23.H0_H0 ;  /* 0x20000017ff177230 */ /* 0x020fcc0000004100 */
[----:B------:R-:W0:Y:S02]  /*7df0*/  F2I.FTZ.TRUNC.NTZ R23, R23 ;  /* 0x0000001700177305 */ /* 0x000e24000021f100 */
[----:B0-----:R-:W-:Y:S01]  /*7e00*/  STG.E.U16 [R2.64], R23 ;  /* 0x0000001702007986 */ /* 0x001fe2000c101524 */
[----:B------:R-:W-:Y:S05]  /*7e10*/  EXIT ;  /* 0x000000000000794d */ /* 0x000fea0003800000 */
.L_x_1133:
[----:B------:R-:W-:-:S13]  /*7e20*/  ISETP.GT.AND P0, PT, R0, 0x6, PT ;  /* 0x000000060000780c */ /* 0x000fda0003f04270 */
[----:B------:R-:W-:Y:S05]  /*7e30*/  @P0 BRA `(.L_x_1139) ;  /* 0x0000009000000947 */ /* 0x000fea0003800000 */
[----:B------:R-:W-:-:S13]  /*7e40*/  ISETP.NE.AND P0, PT, R0, 0x5, PT ;  /* 0x000000050000780c */ /* 0x000fda0003f05270 */
[----:B------:R-:W-:Y:S05]  /*7e50*/  @!P0 BRA `(.L_x_1140) ;  /* 0x0000005000008947 */ /* 0x000fea0003800000 */
[----:B------:R-:W-:-:S13]  /*7e60*/  ISETP.NE.AND P0, PT, R0, 0x6, PT ;  /* 0x000000060000780c */ /* 0x000fda0003f05270 */
[----:B------:R-:W-:Y:S05]  /*7e70*/  @P0 BRA `(.L_x_1136) ;  /* 0x00000b1000000947 */ /* 0x000fea0003800000 */
[----:B-----5:R-:W-:-:S05]  /*7e80*/  HADD2.F32 R23, -RZ, R23.H0_H0 ;  /* 0x20000017ff177230 */ /* 0x020fca0000004100 */
[----:B------:R-:W-:Y:S01]  /*7e90*/  STG.E [R2.64], R23 ;  /* 0x0000001702007986 */ /* 0x000fe2000c101924 */
[----:B------:R-:W-:Y:S05]  /*7ea0*/  EXIT ;  /* 0x000000000000794d */ /* 0x000fea0003800000 */
.L_x_1140:
[----:B-----5:R-:W-:Y:S01]  /*7eb0*/  STG.E.U16 [R2.64], R23 ;  /* 0x0000001702007986 */ /* 0x020fe2000c101524 */
[----:B------:R-:W-:Y:S05]  /*7ec0*/  EXIT ;  /* 0x000000000000794d */ /* 0x000fea0003800000 */
.L_x_1139:
        /* <DEDUP_REMOVED lines=8> */
[----:B------:R-:W-:Y:S01]  /*7f50*/  STG.E.64 [R2.64], R4 ;  /* 0x0000000402007986 */ /* 0x000fe2000c101b24 */
[----:B------:R-:W-:Y:S05]  /*7f60*/  EXIT ;  /* 0x000000000000794d */ /* 0x000fea0003800000 */
.L_x_1142:
[----:B-----5:R-:W-:-:S05]  /*7f70*/  HADD2.F32 R0, -RZ, R23.H0_H0 ;  /* 0x20000017ff007230 */ /* 0x020fca0000004100 */
[----:B------:R-:W-:-:S04]  /*7f80*/  F2FP.PACK_AB R0, RZ, R0 ;  /* 0x00000000ff00723e */ /* 0x000fc800000000ff */
[----:B------:R-:W-:-:S05]  /*7f90*/  PRMT R0, R0, 0x5410, RZ ;  /* 0x0000541000007816 */ /* 0x000fca00000000ff */
[----:B------:R-:W-:Y:S01]  /*7fa0*/  STG.E [R2.64], R0 ;  /* 0x0000000002007986 */ /* 0x000fe2000c101924 */
[----:B------:R-:W-:Y:S05]  /*7fb0*/  EXIT ;  /* 0x000000000000794d */ /* 0x000fea0003800000 */
.L_x_1141:
[----:B-----5:R-:W-:-:S05]  /*7fc0*/  HADD2.F32 R4, -RZ, R23.H0_H0 ;  /* 0x20000017ff047230 */ /* 0x020fca0000004100 */
[----:B------:R-:W-:-:S06]  /*7fd0*/  FMUL.FTZ R4, R4, 1 ;  /* 0x3f80000004047820 */ /* 0x000fcc0000410000 */
[----:B------:R-:W0:Y:S02]  /*7fe0*/  F2F.F64.F32 R4, R4 ;  /* 0x0000000400047310 */ /* 0x000e240000201800 */
[----:B0-----:R-:W-:Y:S01]  /*7ff0*/  STG.E.64 [R2.64], R4 ;  /* 0x0000000402007986 */ /* 0x001fe2000c101b24 */
[----:B------:R-:W-:Y:S05]  /*8000*/  EXIT ;  /* 0x000000000000794d */ /* 0x000fea0003800000 */
.L_x_1132:
        /* <DEDUP_REMOVED lines=11> */
[----:B------:R-:W-:Y:S01]  /*80c0*/  STG.E.U8 [R2.64], R5 ;  /* 0x0000000502007986 */ /* 0x000fe2000c101124 */
[----:B------:R-:W-:Y:S05]  /*80d0*/  EXIT ;  /* 0x000000000000794d */ /* 0x000fea0003800000 */
.L_x_1145:
[----:B-----5:R-:W-:Y:S01]  /*80e0*/  HADD2.F32 R23, -RZ, R23.H0_H0 ;  /* 0x20000017ff177230 */ /* 0x020fe20000004100 */
[----:B------:R-:W-:-:S04]  /*80f0*/  CS2R R6, SRZ ;  /* 0x0000000000067805 */ /* 0x000fc8000001ff00 */
[----:B------:R-:W-:-:S06]  /*8100*/  FMUL.FTZ R4, R23, 1 ;  /* 0x3f80000017047820 */ /* 0x000fcc0000410000 */
[----:B------:R-:W0:Y:S02]  /*8110*/  F2F.F64.F32 R4, R4 ;  /* 0x0000000400047310 */ /* 0x000e240000201800 */
[----:B0-----:R-:W-:Y:S01]  /*8120*/  STG.E.128 [R2.64], R4 ;  /* 0x0000000402007986 */ /* 0x001fe2000c101d24 */
[----:B------:R-:W-:Y:S05]  /*8130*/  EXIT ;  /* 0x000000000000794d */ /* 0x000fea0003800000 */
.L_x_1144:
        /* <DEDUP_REMOVED lines=21> */
.L_x_1149:
[----:B------:R-:W-:Y:S05]  /*8290*/  BSYNC B0 ;  /* 0x0000000000007941 */ /* 0x000fea0003800000 */
.L_x_1148:
[----:B------:R-:W-:-:S05]  /*82a0*/  LOP3.LUT R5, R0, R5, RZ, 0xfc, !PT ;  /* 0x0000000500057212 */ /* 0x000fca00078efcff */
[----:B------:R-:W-:Y:S01]  /*82b0*/  STG.E.U8 [R2.64], R5 ;  /* 0x0000000502007986 */ /* 0x000fe2000c101124 */
[----:B------:R-:W-:Y:S05]  /*82c0*/  EXIT ;  /* 0x000000000000794d */ /* 0x000fea0003800000 */
.L_x_1147:
        /* <DEDUP_REMOVED lines=13> */
.L_x_1151:
[----:B------:R-:W-:Y:S01]  /*83a0*/  IMAD.MOV.U32 R0, RZ, RZ, 0x7f ;  /* 0x0000007fff007424 */ /* 0x000fe200078e00ff */
[----:B------:R-:W-:-:S04]  /*83b0*/  ISETP.GT.U32.AND P0, PT, R4, 0x7f800000, PT ;  /* 0x7f8000000400780c */ /* 0x000fc80003f04070 */
[----:B------:R-:W-:-:S04]  /*83c0*/  SEL R0, R0, 0x7c, P0 ;  /* 0x0000007c00007807 */ /* 0x000fc80000000000 */
.L_x_1152:
[----:B------:R-:W-:Y:S05]  /*83d0*/  BSYNC B0 ;  /* 0x0000000000007941 */ /* 0x000fea0003800000 */
.L_x_1150:
[----:B------:R-:W-:-:S04]  /*83e0*/  LOP3.LUT R4, R23, 0x80000000, RZ, 0xc0, !PT ;  /* 0x8000000017047812 */ /* 0x000fc800078ec0ff */
[----:B------:R-:W-:-:S04]  /*83f0*/  SHF.R.U32.HI R5, RZ, 0x18, R4 ;  /* 0x00000018ff057819 */ /* 0x000fc80000011604 */
[----:B------:R-:W-:-:S05]  /*8400*/  LOP3.LUT R5, R0, R5, RZ, 0xfc, !PT ;  /* 0x0000000500057212 */ /* 0x000fca00078efcff */
[----:B------:R-:W-:Y:S01]  /*8410*/  STG.E.U8 [R2.64], R5 ;  /* 0x0000000502007986 */ /* 0x000fe2000c101124 */
[----:B------:R-:W-:Y:S05]  /*8420*/  EXIT ;  /* 0x000000000000794d */ /* 0x000fea0003800000 */
.L_x_1146:
[----:B-----5:R-:W-:-:S05]  /*8430*/  HADD2.F32 R0, -RZ, R23.H0_H0 ;  /* 0x20000017ff007230 */ /* 0x020fca0000004100 */
[----:B------:R-:W-:-:S05]  /*8440*/  F2FP.BF16.PACK_AB R0, RZ, R0 ;  /* 0x00000000ff00723e */ /* 0x000fca00000010ff */
[----:B------:R-:W-:Y:S01]  /*8450*/  STG.E.U16 [R2.64], R0 ;  /* 0x0000000002007986 */ /* 0x000fe2000c101524 */
[----:B------:R-:W-:Y:S05]  /*8460*/  EXIT ;  /* 0x000000000000794d */ /* 0x000fea0003800000 */
.L_x_1143:
        /* <DEDUP_REMOVED lines=10> */
[----:B0-----:R-:W-:Y:S01]  /*8510*/  STG.E.U16 [R2.64], R5 ;  /* 0x0000000502007986 */ /* 0x001fe2000c101524 */
[----:B------:R-:W-:Y:S05]  /*8520*/  EXIT ;  /* 0x000000000000794d */ /* 0x000fea0003800000 */
.L_x_1155:
        /* <DEDUP_REMOVED lines=17> */
.L_x_1158:
[----:B------:R-:W-:-:S04]  /*8640*/  LOP3.LUT R0, R23, 0x80000000, RZ, 0xc0, !PT ;  /* 0x8000000017007812 */ /* 0x000fc800078ec0ff */
[----:B------:R-:W-:-:S04]  /*8650*/  SHF.R.U32.HI R5, RZ, 0x18, R0 ;  /* 0x00000018ff057819 */ /* 0x000fc80000011600 */
[----:B------:R-:W-:-:S04]  /*8660*/  LOP3.LUT R4, R4, R5, RZ, 0xfc, !PT ;  /* 0x0000000504047212 */ /* 0x000fc800078efcff */
[----:B------:R-:W-:Y:S02]  /*8670*/  PRMT R0, R4, 0x7610, R0 ;  /* 0x0000761004007816 */ /* 0x000fe40000000000 */
.L_x_1157:
[----:B------:R-:W-:Y:S05]  /*8680*/  BSYNC B0 ;  /* 0x0000000000007941 */ /* 0x000fea0003800000 */
.L_x_1156:
[----:B------:R-:W-:Y:S01]  /*8690*/  STG.E.U8 [R2.64], R0 ;  /* 0x0000000002007986 */ /* 0x000fe2000c101124 */
[----:B------:R-:W-:Y:S05]  /*86a0*/  EXIT ;  /* 0x000000000000794d */ /* 0x000fea0003800000 */
.L_x_1154:
        /* <DEDUP_REMOVED lines=17> */
.L_x_1161:
[----:B------:R-:W-:-:S04]  /*87c0*/  LOP3.LUT R0, R23, 0x80000000, RZ, 0xc0, !PT ;  /* 0x8000000017007812 */ /* 0x000fc800078ec0ff */
[----:B------:R-:W-:-:S04]  /*87d0*/  SHF.R.U32.HI R5, RZ, 0x18, R0 ;  /* 0x00000018ff057819 */ /* 0x000fc80000011600 */
[----:B------:R-:W-:-:S04]  /*87e0*/  LOP3.LUT R4, R4, R5, RZ, 0xfc, !PT ;  /* 0x0000000504047212 */ /* 0x000fc800078efcff */
[----:B------:R-:W-:Y:S02]  /*87f0*/  PRMT R0, R4, 0x7610, R0 ;  /* 0x0000761004007816 */ /* 0x000fe40000000000 */
.L_x_1160:
[----:B------:R-:W-:Y:S05]  /*8800*/  BSYNC B0 ;  /* 0x0000000000007941 */ /* 0x000fea0003800000 */
.L_x_1159:
[----:B------:R-:W-:Y:S01]  /*8810*/  STG.E.U8 [R2.64], R0 ;  /* 0x0000000002007986 */ /* 0x000fe2000c101124 */
[----:B------:R-:W-:Y:S05]  /*8820*/  EXIT ;  /* 0x000000000000794d */ /* 0x000fea0003800000 */
.L_x_1153:
        /* <DEDUP_REMOVED lines=22> */
.L_x_1136:
        /* <DEDUP_REMOVED lines=20> */
.L_x_1163:
[----:B-----5:R-:W-:-:S06]  /*8ad0*/  HADD2.F32 R4, -RZ, R23.H0_H0 ;  /* 0x20000017ff047230 */ /* 0x020fcc0000004100 */
[----:B------:R-:W0:Y:S02]  /*8ae0*/  F2I.U64.TRUNC R4, R4 ;  /* 0x0000000400047311 */ /* 0x000e24000020d800 */
[----:B0-----:R-:W-:Y:S01]  /*8af0*/  STG.E.64 [R2.64], R4 ;  /* 0x0000000402007986 */ /* 0x001fe2000c101b24 */
[----:B------:R-:W-:Y:S05]  /*8b00*/  EXIT ;  /* 0x000000000000794d */ /* 0x000fea0003800000 */
.L_x_1162:
[----:B-----5:R-:W-:-:S06]  /*8b10*/  HADD2.F32 R23, -RZ, R23.H0_H0 ;  /* 0x20000017ff177230 */ /* 0x020fcc0000004100 */
[----:B------:R-:W0:Y:S02]  /*8b20*/  F2I.FTZ.U32.TRUNC.NTZ R23, R23 ;  /* 0x0000001700177305 */ /* 0x000e24000021f000 */
[----:B0-----:R-:W-:Y:S01]  /*8b30*/  STG.E [R2.64], R23 ;  /* 0x0000001702007986 */ /* 0x001fe2000c101924 */
[----:B------:R-:W-:Y:S05]  /*8b40*/  EXIT ;  /* 0x000000000000794d */ /* 0x000fea0003800000 */
.L_x_1164:
        /* <DEDUP_REMOVED lines=11> */
.L_x_2521:


//--------------------- .text._ZN2at6native18elementwise_kernelILi128ELi4EZNS0_22gpu_kernel_impl_nocastIZZZNS0_16atan_kernel_cudaERNS_18TensorIteratorBaseEENKUlvE0_clEvENKUlvE1_clEvEUlN3c104HalfEE_EEvS4_RKT_EUliE_EEviT1_ --------------------------
	.section	.text._ZN2at6native18elementwise_kernelILi128ELi4EZNS0_22gpu_kernel_impl_nocastIZZZNS0_16atan_kernel_cudaERNS_18TensorIteratorBaseEENKUlvE0_clEvENKUlvE1_clEvEUlN3c104HalfEE_EEvS4_RKT_EUliE_EEviT1_,"ax",@progbits
	.sectioninfo	@"SHI_REGISTERS=12"
	.align	128
        .global         _ZN2at6native18elementwise_kernelILi128ELi4EZNS0_22gpu_kernel_impl_nocastIZZZNS0_16atan_kernel_cudaERNS_18TensorIteratorBaseEENKUlvE0_clEvENKUlvE1_clEvEUlN3c104HalfEE_EEvS4_RKT_EUliE_EEviT1_
        .type           _ZN2at6native18elementwise_kernelILi128ELi4EZNS0_22gpu_kernel_impl_nocastIZZZNS0_16atan_kernel_cudaERNS_18TensorIteratorBaseEENKUlvE0_clEvENKUlvE1_clEvEUlN3c104HalfEE_EEvS4_RKT_EUliE_EEviT1_,@function
        .size           _ZN2at6native18elementwise_kernelILi128ELi4EZNS0_22gpu_kernel_impl_nocastIZZZNS0_16atan_kernel_cudaERNS_18TensorIteratorBaseEENKUlvE0_clEvENKUlvE1_clEvEUlN3c104HalfEE_EEvS4_RKT_EUliE_EEviT1_,(.L_x_2522 - _ZN2at6native18elementwise_kernelILi128ELi4EZNS0_22gpu_kernel_impl_nocastIZZZNS0_16atan_kernel_cudaERNS_18TensorIteratorBaseEENKUlvE0_clEvENKUlvE1_clEvEUlN3c104HalfEE_EEvS4_RKT_EUliE_EEviT1_)
        .other          _ZN2at6native18elementwise_kernelILi128ELi4EZNS0_22gpu_kernel_impl_nocastIZZZNS0_16atan_kernel_cudaERNS_18TensorIteratorBaseEENKUlvE0_clEvENKUlvE1_clEvEUlN3c104HalfEE_EEvS4_RKT_EUliE_EEviT1_,@"STO_CUDA_ENTRY STV_DEFAULT"
_ZN2at6native18elementwise_kernelILi128ELi4EZNS0_22gpu_kernel_impl_nocastIZZZNS0_16atan_kernel_cudaERNS_18TensorIteratorBaseEENKUlvE0_clEvENKUlvE1_clEvEUlN3c104HalfEE_EEvS4_RKT_EUliE_EEviT1_:
.text._ZN2at6native18elementwise_kernelILi128ELi4EZNS0_22gpu_kernel_impl_nocastIZZZNS0_16atan_kernel_cudaERNS_18TensorIteratorBaseEENKUlvE0_clEvENKUlvE1_clEvEUlN3c104HalfEE_EEvS4_RKT_EUliE_EEviT1_:
        /* <DEDUP_REMOVED lines=235> */
.L_x_1167:
[----:B------:R-:W-:-:S04]  /*0eb0*/  IADD3 R4, P0, R3, c[0x0][0x368], RZ ;  /* 0x0000da0003047a10 */ /* 0x000fc80007f1e0ff */
[----:B------:R-:W-:-:S05]  /*0ec0*/  IADD3.X R5, RZ, c[0x0][0x36c], RZ, P0, !PT ;  /* 0x0000db00ff057a10 */ /* 0x000fca00007fe4ff */
[----:B------:R-:W2:Y:S01]  /*0ed0*/  LDG.E.U16 R4, [R4.64] ;  /* 0x0000000404047981 */ /* 0x000ea2000c1e1500 */
[----:B------:R-:W-:Y:S02]  /*0ee0*/  MOV R7, 0x3b2090aa ;  /* 0x3b2090aa00077802 */ /* 0x000fe40000000f00 */
[----:B------:R-:W-:Y:S01]  /*0ef0*/  IADD3 R0, R0, 0x80, RZ ;  /* 0x0000008000007810 */ /* 0x000fe20007ffe0ff */
[----:B--2---:R-:W-:-:S05]  /*0f00*/  HADD2.F32 R8, -RZ, R4.H0_H0 ;  /* 0x20000004ff087230 */ /* 0x004fca0000004100 */
        /* <DEDUP_REMOVED lines=19> */
[----:B------:R-:W-:Y:S02]  /*1040*/  F2FP.PACK_AB R4, RZ, R4 ;  /* 0x00000004ff04723e */ /* 0x000fe400000000ff */
[----:B------:R-:W-:-:S05]  /*1050*/  IADD3.X R3, RZ, c[0x0][0x364], RZ, P0, !PT ;  /* 0x0000d900ff037a10 */ /* 0x000fca00007fe4ff */
[----:B------:R0:W-:Y:S04]  /*1060*/  STG.E.U16 [R2.64], R4 ;  /* 0x0000000402007986 */ /* 0x0001e8000c101504 */
.L_x_1166:
[----:B------:R-:W-:Y:S05]  /*1070*/  BSYNC B0 ;  /* 0x0000000000007941 */ /* 0x000fea0003800000 */
.L_x_1165:
[----:B------:R-:W-:Y:S01]  /*1080*/  ISETP.GE.AND P0, PT, R0, c[0x0][0x160], PT ;  /* 0x0000580000007a0c */ /* 0x000fe20003f06270 */
[----:B------:R-:W-:-:S12]  /*1090*/  BSSY B0, `(.L_x_1168) ;  /* 0x0000202000007945 */ /* 0x000fd80003800000 */
[----:B------:R-:W-:Y:S05]  /*10a0*/  @P0 BRA `(.L_x_1169) ;  /* 0x0000200000000947 */ /* 0x000fea0003800000 */
[----:B------:R-:W-:Y:S01]  /*10b0*/  ISETP.NE.AND P0, PT, RZ, c[0x0][0x168], PT ;  /* 0x00005a00ff007a0c */ /* 0x000fe20003f05270 */
[----:B0-----:R-:W-:-:S12]  /*10c0*/  CS2R R2, SRZ ;  /* 0x0000000000027805 */ /* 0x001fd8000001ff00 */
        /* <DEDUP_REMOVED lines=225> */
.L_x_1170:
        /* <DEDUP_REMOVED lines=26> */
[----:B------:R-:W-:Y:S02]  /*2080*/  IADD3.X R3, RZ, c[0x0][0x364], RZ, P0, !PT ;  /* 0x0000d900ff037a10 */ /* 0x000fe400007fe4ff */
[----:B------:R-:W-:-:S03]  /*2090*/  ISETP.GE.AND P0, PT, R0, c[0x0][0x160], PT ;  /* 0x0000580000007a0c */ /* 0x000fc60003f06270 */
[----:B------:R0:W-:Y:S10]  /*20a0*/  STG.E.U16 [R2.64], R4 ;  /* 0x0000000402007986 */ /* 0x0001f4000c101504 */
        /* <DEDUP_REMOVED lines=228> */
.L_x_1171:
        /* <DEDUP_REMOVED lines=28> */
.L_x_1169:
[----:B------:R-:W-:Y:S05]  /*30b0*/  BSYNC B0 ;  /* 0x0000000000007941 */ /* 0x000fea0003800000 */
.L_x_1168:
[----:B------:R-:W-:-:S13]  /*30c0*/  ISETP.GE.AND P0, PT, R0, c[0x0][0x160], PT ;  /* 0x0000580000007a0c */ /* 0x000fda0003f06270 */
[----:B------:R-:W-:Y:S05]  /*30d0*/  @P0 EXIT ;  /* 0x000000000000094d */ /* 0x000fea0003800000 */
        /* <DEDUP_REMOVED lines=227> */
.L_x_1172:
[----:B------:R-:W-:-:S04]  /*3f10*/  IADD3 R4, P0, R3, c[0x0][0x368], RZ ;  /* 0x0000da0003047a10 */ /* 0x000fc80007f1e0ff */
[----:B------:R-:W-:-:S05]  /*3f20*/  IADD3.X R5, RZ, c[0x0][0x36c], RZ, P0, !PT ;  /* 0x0000db00ff057a10 */ /* 0x000fca00007fe4ff */
[----:B------:R-:W2:Y:S01]  /*3f30*/  LDG.E.U16 R4, [R4.64] ;  /* 0x0000000404047981 */ /* 0x000ea2000c1e1500 */
[----:B------:R-:W-:Y:S01]  /*3f40*/  MOV R6, 0x3b2090aa ;  /* 0x3b2090aa00067802 */ /* 0x000fe20000000f00 */
        /* <DEDUP_REMOVED lines=22> */
[----:B------:R-:W-:Y:S01]  /*40b0*/  STG.E.U16 [R2.64], R0 ;  /* 0x0000000002007986 */ /* 0x000fe2000c101504 */
[----:B------:R-:W-:Y:S05]  /*40c0*/  EXIT ;  /* 0x000000000000794d */ /* 0x000fea0003800000 */
.L_x_1173:
        /* <DEDUP_REMOVED lines=11> */
.L_x_2522:


//--------------------- .text._ZN2at6native27unrolled_elementwise_kernelIZZZNS0_16atan_kernel_cudaERNS_18TensorIteratorBaseEENKUlvE0_clEvENKUlvE1_clEvEUlN3c104HalfEE_St5arrayIPcLm2EELi4E23TrivialOffsetCalculatorILi1EjESD_NS0_6memory15LoadWithoutCastENSE_16StoreWithoutCastEEEviT_T0_T2_T3_T4_T5_ --------------------------
	.section	.text._ZN2at6native27unrolled_elementwise_kernelIZZZNS0_16atan_kernel_cudaERNS_18TensorIteratorBaseEENKUlvE0_clEvENKUlvE1_clEvEUlN3c104HalfEE_St5arrayIPcLm2EELi4E23TrivialOffsetCalculatorILi1EjESD_NS0_6memory15LoadWithoutCastENSE_16StoreWithoutCastEEEviT_T0_T2_T3_T4_T5_,"ax",@progbits
	.sectioninfo	@"SHI_REGISTERS=22"
	.align	128
        .global         _ZN2at6native27unrolled_elementwise_kernelIZZZNS0_16atan_kernel_cudaERNS_18TensorIteratorBaseEENKUlvE0_clEvENKUlvE1_clEvEUlN3c104HalfEE_St5arrayIPcLm2EELi4E23TrivialOffsetCalculatorILi1EjESD_NS0_6memory15LoadWithoutCastENSE_16StoreWithoutCastEEEviT_T0_T2_T3_T4_T5_
        .type           _ZN2at6native27unrolled_elementwise_kernelIZZZNS0_16atan_kernel_cudaERNS_18TensorIteratorBaseEENKUlvE0_clEvENKUlvE1_clEvEUlN3c104HalfEE_St5arrayIPcLm2EELi4E23TrivialOffsetCalculatorILi1EjESD_NS0_6memory15LoadWithoutCastENSE_16StoreWithoutCastEEEviT_T0_T2_T3_T4_T5_,@function
        .size           _ZN2at6native27unrolled_elementwise_kernelIZZZNS0_16atan_kernel_cudaERNS_18TensorIteratorBaseEENKUlvE0_clEvENKUlvE1_clEvEUlN3c104HalfEE_St5arrayIPcLm2EELi4E23TrivialOffsetCalculatorILi1EjESD_NS0_6memory15LoadWithoutCastENSE_16StoreWithoutCastEEEviT_T0_T2_T3_T4_T5_,(.L_x_2523 - _ZN2at6native27unrolled_elementwise_kernelIZZZNS0_16atan_kernel_cudaERNS_18TensorIteratorBaseEENKUlvE0_clEvENKUlvE1_clEvEUlN3c104HalfEE_St5arrayIPcLm2EELi4E23TrivialOffsetCalculatorILi1EjESD_NS0_6memory15LoadWithoutCastENSE_16StoreWithoutCastEEEviT_T0_T2_T3_T4_T5_)
        .other          _ZN2at6native27unrolled_elementwise_kernelIZZZNS0_16atan_kernel_cudaERNS_18TensorIteratorBaseEENKUlvE0_clEvENKUlvE1_clEvEUlN3c104HalfEE_St5arrayIPcLm2EELi4E23TrivialOffsetCalculatorILi1EjESD_NS0_6memory15LoadWithoutCastENSE_16StoreWithoutCastEEEviT_T0_T2_T3_T4_T5_,@"STO_CUDA_ENTRY STV_DEFAULT"
_ZN2at6native27unrolled_elementwise_kernelIZZZNS0_16atan_kernel_cudaERNS_18TensorIteratorBaseEENKUlvE0_clEvENKUlvE1_clEvEUlN3c104HalfEE_St5arrayIPcLm2EELi4E23TrivialOffsetCalculatorILi1EjESD_NS0_6memory15LoadWithoutCastENSE_16StoreWithoutCastEEEviT_T0_T2_T3_T4_T5_:
.text._ZN2at6native27unrolled_elementwise_kernelIZZZNS0_16atan_kernel_cudaERNS_18TensorIteratorBaseEENKUlvE0_clEvENKUlvE1_clEvEUlN3c104HalfEE_St5arrayIPcLm2EELi4E23TrivialOffsetCalculatorILi1EjESD_NS0_6memory15LoadWithoutCastENSE_16StoreWithoutCastEEEviT_T0_T2_T3_T4_T5_:
[----:B------:R-:W-:Y:S02]  /*0000*/  MOV R1, c[0x0][0x28] ;  /* 0x00000a0000017a02 */ /* 0x000fe40000000f00 */
[----:B------:R-:W0:Y:S01]  /*0010*/  S2R R0, SR_CTAID.X ;  /* 0x0000000000007919 */ /* 0x000e220000002500 */
[----:B------:R-:W-:Y:S01]  /*0020*/  MOV R5, 0xfffffe00 ;  /* 0xfffffe0000057802 */ /* 0x000fe20000000f00 */
[----:B------:R-:W-:Y:S01]  /*0030*/  ULDC.64 UR4, c[0x0][0x118] ;  /* 0x0000460000047ab9 */ /* 0x000fe20000000a00 */
[----:B------:R-:W-:Y:S01]  /*0040*/  PRMT R6, RZ, 0x7610, R6 ;  /* 0x00007610ff067816 */ /* 0x000fe20000000006 */
[----:B------:R-:W1:Y:S01]  /*0050*/  S2R R3, SR_TID.X ;  /* 0x0000000000037919 */ /* 0x000e620000002100 */
[----:B------:R-:W-:Y:S01]  /*0060*/  PRMT R4, RZ, 0x7610, R4 ;  /* 0x00007610ff047816 */ /* 0x000fe20000000004 */
[----:B0-----:R-:W-:Y:S01]  /*0070*/  IMAD R2, R0, R5, c[0x0][0x160] ;  /* 0x0000580000027624 */ /* 0x001fe200078e0205 */
[----:B------:R-:W-:Y:S02]  /*0080*/  PRMT R16, RZ, 0x7610, R16 ;  /* 0x00007610ff107816 */ /* 0x000fe40000000010 */
[----:B------:R-:W-:Y:S01]  /*0090*/  PRMT R5, RZ, 0x7610, R5 ;  /* 0x00007610ff057816 */ /* 0x000fe20000000005 */
[----:B-1----:R-:W-:Y:S01]  /*00a0*/  IMAD.MOV.U32 R7, RZ, RZ, R3 ;  /* 0x000000ffff077224 */ /* 0x002fe200078e0003 */
[----:B------:R-:W-:-:S13]  /*00b0*/  ISETP.GE.AND P0, PT, R3, R2, PT ;  /* 0x000000020300720c */ /* 0x000fda0003f06270 */
[----:B------:R-:W-:Y:S02]  /*00c0*/  @!P0 LEA R8, R0, R7, 0x9 ;  /* 0x0000000700088211 */ /* 0x000fe400078e48ff */
[----:B------:R-:W-:Y:S02]  /*00d0*/  @!P0 MOV R9, 0x2 ;  /* 0x0000000200098802 */ /* 0x000fe40000000f00 */
[----:B------:R-:W-:-:S03]  /*00e0*/  @!P0 IADD3 R7, R7, 0x80, RZ ;  /* 0x0000008007078810 */ /* 0x000fc60007ffe0ff */
[----:B------:R-:W-:Y:S01]  /*00f0*/  @!P0 IMAD.WIDE.U32 R8, R8, R9, c[0x0][0x170] ;  /* 0x00005c0008088625 */ /* 0x000fe200078e0009 */
[----:B------:R-:W-:-:S04]  /*0100*/  ISETP.GE.AND P1, PT, R7, R2, PT ;  /* 0x000000020700720c */ /* 0x000fc80003f26270 */
[----:B------:R0:W5:Y:S09]  /*0110*/  @!P0 LDG.E.U16 R16, [R8.64] ;  /* 0x0000000408108981 */ /* 0x000172000c1e1500 */
[----:B------:R-:W-:Y:S02]  /*0120*/  @!P1 LEA R12, R0, R7, 0x9 ;  /* 0x00000007000c9211 */ /* 0x000fe400078e48ff */
[----:B------:R-:W-:-:S02]  /*0130*/  @!P1 IADD3 R7, R7, 0x80, RZ ;  /* 0x0000008007079810 */ /* 0x000fc40007ffe0ff */
[----:B------:R-:W-:Y:S02]  /*0140*/  @!P1 MOV R13, 0x2 ;  /* 0x00000002000d9802 */ /* 0x000fe40000000f00 */
[----:B------:R-:W-:-:S03]  /*0150*/  ISETP.GE.AND P3, PT, R7, R2, PT ;  /* 0x000000020700720c */ /* 0x000fc60003f66270 */
[----:B------:R-:W-:Y:S01]  /*0160*/  @!P1 IMAD.WIDE.U32 R12, R12, R13, c[0x0][0x170] ;  /* 0x00005c000c0c9625 */ /* 0x000fe200078e000d */
[C---:B------:R-:W-:Y:S01]  /*0170*/  IADD3 R17, R3.reuse, 0x100, RZ ;  /* 0x0000010003117810 */ /* 0x040fe20007ffe0ff */
[----:B------:R-:W-:Y:S01]  /*0180*/  BSSY B0, `(.L_x_1174) ;  /* 0x0000028000007945 */ /* 0x000fe20003800000 */
[----:B------:R-:W-:Y:S02]  /*0190*/  IADD3 R19, R3, 0x180, RZ ;  /* 0x0000018003137810 */ /* 0x000fe40007ffe0ff */
[----:B------:R0:W5:Y:S05]  /*01a0*/  @!P1 LDG.E.U16 R5, [R12.64] ;  /* 0x000000040c059981 */ /* 0x00016a000c1e1500 */
[----:B------:R-:W-:Y:S01]  /*01b0*/  @!P3 IMAD R14, R0, 0x200, R7 ;  /* 0x00000200000eb824 */ /* 0x000fe200078e0207 */
[----:B------:R-:W-:-:S02]  /*01c0*/  @!P3 IADD3 R7, R7, 0x80, RZ ;  /* 0x000000800707b810 */ /* 0x000fc40007ffe0ff */
[----:B------:R-:W-:Y:S02]  /*01d0*/  @!P3 MOV R15, 0x2 ;  /* 0x00000002000fb802 */ /* 0x000fe40000000f00 */
[----:B------:R-:W-:-:S03]  /*01e0*/  ISETP.GE.AND P2, PT, R7, R2, PT ;  /* 0x000000020700720c */ /* 0x000fc60003f46270 */
[----:B------:R-:W-:Y:S01]  /*01f0*/  @!P3 IMAD.WIDE.U32 R14, R14, R15, c[0x0][0x170] ;  /* 0x00005c000e0eb625 */ /* 0x000fe200078e000f */
[-C--:B------:R-:W-:Y:S02]  /*0200*/  ISETP.GE.AND P1, PT, R17, R2.reuse, PT ;  /* 0x000000021100720c */ /* 0x080fe40003f26270 */
[C---:B------:R-:W-:Y:S02]  /*0210*/  ISETP.GE.AND P4, PT, R3.reuse, R2, PT ;  /* 0x000000020300720c */ /* 0x040fe40003f86270 */
[----:B------:R0:W5:Y:S05]  /*0220*/  @!P3 LDG.E.U16 R6, [R14.64] ;  /* 0x000000040e06b981 */ /* 0x00016a000c1e1500 */
[----:B------:R-:W-:Y:S01]  /*0230*/  @!P2 MOV R11, 0x2 ;  /* 0x00000002000ba802 */ /* 0x000fe20000000f00 */
[----:B------:R-:W-:Y:S01]  /*0240*/  @!P2 IMAD R10, R0, 0x200, R7 ;  /* 0x00000200000aa824 */ /* 0x000fe200078e0207 */
[----:B------:R-:W-:-:S03]  /*0250*/  IADD3 R7, R3, 0x80, RZ ;  /* 0x0000008003077810 */ /* 0x000fc60007ffe0ff */
[----:B------:R-:W-:Y:S01]  /*0260*/  @!P2 IMAD.WIDE.U32 R10, R10, R11, c[0x0][0x170] ;  /* 0x00005c000a0aa625 */ /* 0x000fe200078e000b */
[----:B------:R-:W-:-:S04]  /*0270*/  ISETP.GE.AND P3, PT, R7, R2, PT ;  /* 0x000000020700720c */ /* 0x000fc80003f66270 */
[----:B------:R0:W5:Y:S01]  /*0280*/  @!P2 LDG.E.U16 R4, [R10.64] ;  /* 0x000000040a04a981 */ /* 0x000162000c1e1500 */
[----:B------:R-:W-:Y:S01]  /*0290*/  ISETP.GE.AND P2, PT, R19, R2, PT ;  /* 0x000000021300720c */ /* 0x000fe20003f46270 */
[----:B------:R-:W-:Y:S07]  /*02a0*/  @P0 BRA `(.L_x_1175) ;  /* 0x0000015000000947 */ /* 0x000fee0003800000 */
[----:B0----5:R-:W-:Y:S01]  /*02b0*/  HADD2.F32 R13, -RZ, R16.H0_H0 ;  /* 0x20000010ff0d7230 */ /* 0x021fe20000004100 */
[----:B------:R-:W-:-:S04]  /*02c0*/  IMAD.MOV.U32 R10, RZ, RZ, 0x3b2090aa ;  /* 0x3b2090aaff0a7424 */ /* 0x000fc800078e00ff */
        /* <DEDUP_REMOVED lines=19> */
.L_x_1175:
[----:B------:R-:W-:Y:S05]  /*0400*/  BSYNC B0 ;  /* 0x0000000000007941 */ /* 0x000fea0003800000 */
.L_x_1174:
[----:B------:R-:W-:Y:S01]  /*0410*/  BSSY B0, `(.L_x_1176) ;  /* 0x0000017000007945 */ /* 0x000fe20003800000 */
[----:B------:R-:W-:Y:S05]  /*0420*/  @P3 BRA `(.L_x_1177) ;  /* 0x0000015000003947 */ /* 0x000fea0003800000 */
[----:B0----5:R-:W-:Y:S01]  /*0430*/  HADD2.F32 R12, -RZ, R5.H0_H0 ;  /* 0x20000005ff0c7230 */ /* 0x021fe20000004100 */
[----:B------:R-:W-:-:S04]  /*0440*/  HFMA2.MMA R10, -RZ, RZ, 0.890625, -0.00056934356689453125 ;  /* 0x3b2090aaff0a7435 */ /* 0x000fc800000001ff */
        /* <DEDUP_REMOVED lines=19> */
.L_x_1177:
[----:B------:R-:W-:Y:S05]  /*0580*/  BSYNC B0 ;  /* 0x0000000000007941 */ /* 0x000fea0003800000 */
.L_x_1176:
[----:B------:R-:W-:Y:S01]  /*0590*/  BSSY B0, `(.L_x_1178) ;  /* 0x0000017000007945 */ /* 0x000fe20003800000 */
[----:B------:R-:W-:Y:S05]  /*05a0*/  @P1 BRA `(.L_x_1179) ;  /* 0x0000015000001947 */ /* 0x000fea0003800000 */
[----:B0----5:R-:W-:Y:S01]  /*05b0*/  HADD2.F32 R11, -RZ, R6.H0_H0 ;  /* 0x20000006ff0b7230 */ /* 0x021fe20000004100 */
[----:B------:R-:W-:-:S04]  /*05c0*/  MOV R10, 0x3b2090aa ;  /* 0x3b2090aa000a7802 */ /* 0x000fc80000000f00 */
        /* <DEDUP_REMOVED lines=19> */
.L_x_1179:
[----:B------:R-:W-:Y:S05]  /*0700*/  BSYNC B0 ;  /* 0x0000000000007941 */ /* 0x000fea0003800000 */
.L_x_1178:
[----:B------:R-:W-:Y:S01]  /*0710*/  BSSY B0, `(.L_x_1180) ;  /* 0x0000017000007945 */ /* 0x000fe20003800000 */
[----:B------:R-:W-:Y:S05]  /*0720*/  @P2 BRA `(.L_x_1181) ;  /* 0x0000015000002947 */ /* 0x000fea0003800000 */
        /* <DEDUP_REMOVED lines=21> */
.L_x_1181:
[----:B------:R-:W-:Y:S05]  /*0880*/  BSYNC B0 ;  /* 0x0000000000007941 */ /* 0x000fea0003800000 */
.L_x_1180:
[----:B------:R-:W-:Y:S01]  /*0890*/  BSSY B0, `(.L_x_1182) ;  /* 0x0000019000007945 */ /* 0x000fe20003800000 */
[----:B------:R-:W-:Y:S01]  /*08a0*/  BSSY B1, `(.L_x_1183) ;  /* 0x0000011000017945 */ /* 0x000fe20003800000 */
[----:B------:R-:W-:Y:S05]  /*08b0*/  @P4 BRA `(.L_x_1184) ;  /* 0x000000f000004947 */ /* 0x000fea0003800000 */
[----:B0-----:R-:W-:Y:S01]  /*08c0*/  LEA R9, R0, R3, 0x9 ;  /* 0x0000000300097211 */ /* 0x001fe200078e48ff */
[----:B-----5:R-:W-:Y:S01]  /*08d0*/  IMAD.MOV.U32 R4, RZ, RZ, 0x2 ;  /* 0x00000002ff047424 */ /* 0x020fe200078e00ff */
[----:B------:R-:W-:Y:S02]  /*08e0*/  PRMT R11, R8, 0x7610, R11 ;  /* 0x00007610080b7816 */ /* 0x000fe4000000000b */
[----:B------:R-:W-:Y:S01]  /*08f0*/  MOV R3, R7 ;  /* 0x0000000700037202 */ /* 0x000fe20000000f00 */
[----:B------:R-:W-:-:S03]  /*0900*/  IMAD.WIDE.U32 R8, R9, R4, c[0x0][0x168] ;  /* 0x00005a0009087625 */ /* 0x000fc600078e0004 */
[----:B------:R-:W-:Y:S02]  /*0910*/  ISETP.GE.AND P0, PT, R3, R2, PT ;  /* 0x000000020300720c */ /* 0x000fe40003f06270 */
[----:B------:R0:W-:Y:S11]  /*0920*/  STG.E.U16 [R8.64], R11 ;  /* 0x0000000b08007986 */ /* 0x0001f6000c101504 */
[----:B------:R-:W-:Y:S01]  /*0930*/  @P0 BREAK B1 ;  /* 0x0000000000010942 */ /* 0x000fe20003800000 */
[----:B------:R-:W-:Y:S05]  /*0940*/  @P0 BRA `(.L_x_1185) ;  /* 0x000000d000000947 */ /* 0x000fea0003800000 */
[----:B0-----:R-:W-:Y:S01]  /*0950*/  HFMA2.MMA R7, -RZ, RZ, 0, 1.1920928955078125e-07 ;  /* 0x00000002ff077435 */ /* 0x001fe200000001ff */
[----:B------:R-:W-:-:S02]  /*0960*/  LEA R4, R0, R3, 0x9 ;  /* 0x0000000300047211 */ /* 0x000fc400078e48ff */
[----:B------:R-:W-:Y:S02]  /*0970*/  PRMT R8, R5, 0x7610, R8 ;  /* 0x0000761005087816 */ /* 0x000fe40000000008 */
[----:B------:R-:W-:-:S05]  /*0980*/  IADD3 R3, R3, 0x80, RZ ;  /* 0x0000008003037810 */ /* 0x000fca0007ffe0ff */
[----:B------:R-:W-:-:S05]  /*0990*/  IMAD.WIDE.U32 R4, R4, R7, c[0x0][0x168] ;  /* 0x00005a0004047625 */ /* 0x000fca00078e0007 */
[----:B------:R0:W-:Y:S02]  /*09a0*/  STG.E.U16 [R4.64], R8 ;  /* 0x0000000804007986 */ /* 0x0001e4000c101504 */
.L_x_1184:
[----:B------:R-:W-:Y:S05]  /*09b0*/  BSYNC B1 ;  /* 0x0000000000017941 */ /* 0x000fea0003800000 */
.L_x_1183:
[----:B------:R-:W-:-:S13]  /*09c0*/  ISETP.GE.AND P0, PT, R3, R2, PT ;  /* 0x000000020300720c */ /* 0x000fda0003f06270 */
[----:B0----5:R-:W-:Y:S01]  /*09d0*/  @!P0 MOV R5, 0x2 ;  /* 0x0000000200058802 */ /* 0x021fe20000000f00 */
[----:B------:R-:W-:Y:S01]  /*09e0*/  @!P0 IMAD R4, R0, 0x200, R3 ;  /* 0x0000020000048824 */ /* 0x000fe200078e0203 */
[----:B------:R-:W-:-:S03]  /*09f0*/  @!P0 IADD3 R3, R3, 0x80, RZ ;  /* 0x0000008003038810 */ /* 0x000fc60007ffe0ff */
[----:B------:R-:W-:-:S05]  /*0a00*/  @!P0 IMAD.WIDE.U32 R4, R4, R5, c[0x0][0x168] ;  /* 0x00005a0004048625 */ /* 0x000fca00078e0005 */
[----:B------:R0:W-:Y:S02]  /*0a10*/  @!P0 STG.E.U16 [R4.64], R6 ;  /* 0x0000000604008986 */ /* 0x0001e4000c101504 */
.L_x_1185:
[----:B0-----:R-:W-:Y:S05]  /*0a20*/  BSYNC B0 ;  /* 0x0000000000007941 */ /* 0x001fea0003800000 */
.L_x_1182:
        /* <DEDUP_REMOVED lines=8> */
.L_x_1186:
        /* <DEDUP_REMOVED lines=13> */
.L_x_2523:


//--------------------- .text._ZN2at6native29vectorized_elementwise_kernelILi2EZZZNS0_16atan_kernel_cudaERNS_18TensorIteratorBaseEENKUlvE0_clEvENKUlvE1_clEvEUlN3c104HalfEE_St5arrayIPcLm2EEEEviT0_T1_ --------------------------
	.section	.text._ZN2at6native29vectorized_elementwise_kernelILi2EZZZNS0_16atan_kernel_cudaERNS_18TensorIteratorBaseEENKUlvE0_clEvENKUlvE1_clEvEUlN3c104HalfEE_St5arrayIPcLm2EEEEviT0_T1_,"ax",@progbits
	.sectioninfo	@"SHI_REGISTERS=28"
	.align	128
        .global         _ZN2at6native29vectorized_elementwise_kernelILi2EZZZNS0_16atan_kernel_cudaERNS_18TensorIteratorBaseEENKUlvE0_clEvENKUlvE1_clEvEUlN3c104HalfEE_St5arrayIPcLm2EEEEviT0_T1_
        .type           _ZN2at6native29vectorized_elementwise_kernelILi2EZZZNS0_16atan_kernel_cudaERNS_18TensorIteratorBaseEENKUlvE0_clEvENKUlvE1_clEvEUlN3c104HalfEE_St5arrayIPcLm2EEEEviT0_T1_,@function
        .size           _ZN2at6native29vectorized_elementwise_kernelILi2EZZZNS0_16atan_kernel_cudaERNS_18TensorIteratorBaseEENKUlvE0_clEvENKUlvE1_clEvEUlN3c104HalfEE_St5arrayIPcLm2EEEEviT0_T1_,(.L_x_2524 - _ZN2at6native29vectorized_elementwise_kernelILi2EZZZNS0_16atan_kernel_cudaERNS_18TensorIteratorBaseEENKUlvE0_clEvENKUlvE1_clEvEUlN3c104HalfEE_St5arrayIPcLm2EEEEviT0_T1_)
        .other          _ZN2at6native29vectorized_elementwise_kernelILi2EZZZNS0_16atan_kernel_cudaERNS_18TensorIteratorBaseEENKUlvE0_clEvENKUlvE1_clEvEUlN3c104HalfEE_St5arrayIPcLm2EEEEviT0_T1_,@"STO_CUDA_ENTRY STV_DEFAULT"
_ZN2at6native29vectorized_elementwise_kernelILi2EZZZNS0_16atan_kernel_cudaERNS_18TensorIteratorBaseEENKUlvE0_clEvENKUlvE1_clEvEUlN3c104HalfEE_St5arrayIPcLm2EEEEviT0_T1_:
.text._ZN2at6native29vectorized_elementwise_kernelILi2EZZZNS0_16atan_kernel_cudaERNS_18TensorIteratorBaseEENKUlvE0_clEvENKUlvE1_clEvEUlN3c104HalfEE_St5arrayIPcLm2EEEEviT0_T1_:
        /* <DEDUP_REMOVED lines=12> */
[----:B------:R-:W3:Y:S04]  /*00c0*/  LDG.E R4, [R6.64+0x200] ;  /* 0x0002000406047981 */ /* 0x000ee8000c1e1900 */
[----:B------:R0:W4:Y:S04]  /*00d0*/  LDG.E R11, [R6.64+0x400] ;  /* 0x00040004060b7981 */ /* 0x000128000c1e1900 */
[----:B------:R0:W5:Y:S01]  /*00e0*/  LDG.E R10, [R6.64+0x600] ;  /* 0x00060004060a7981 */ /* 0x000162000c1e1900 */
[----:B------:R-:W-:Y:S01]  /*00f0*/  MOV R8, 0x3b2090aa ;  /* 0x3b2090aa00087802 */ /* 0x000fe20000000f00 */
[----:B--2---:R-:W-:-:S02]  /*0100*/  HADD2.F32 R12, -RZ, R5.H0_H0 ;  /* 0x20000005ff0c7230 */ /* 0x004fc40000004100 */
[----:B------:R-:W-:Y:S02]  /*0110*/  HADD2.F32 R5, -RZ, R5.H1_H1 ;  /* 0x30000005ff057230 */ /* 0x000fe40000004100 */
[--C-:B---3--:R-:W-:Y:S01]  /*0120*/  HADD2.F32 R9, -RZ, R4.reuse.H0_H0 ;  /* 0x20000004ff097230 */ /* 0x108fe20000004100 */
[C---:B------:R-:W-:Y:S01]  /*0130*/  FSETP.GT.FTZ.AND P3, PT, |R12|.reuse, 1, PT ;  /* 0x3f8000000c00780b */ /* 0x040fe20003f74200 */
[C---:B------:R-:W-:Y:S01]  /*0140*/  FADD.FTZ R15, |R12|.reuse, -RZ ;  /* 0x800000ff0c0f7221 */ /* 0x040fe20000010200 */
[C---:B------:R-:W-:Y:S01]  /*0150*/  FSETP.GT.FTZ.AND P0, PT, |R5|.reuse, 1, PT ;  /* 0x3f8000000500780b */ /* 0x040fe20003f14200 */
[----:B------:R-:W-:Y:S01]  /*0160*/  FADD.FTZ R14, |R5|, -RZ ;  /* 0x800000ff050e7221 */ /* 0x000fe20000010200 */
[----:B------:R-:W-:Y:S01]  /*0170*/  HADD2.F32 R4, -RZ, R4.H1_H1 ;  /* 0x30000004ff047230 */ /* 0x000fe20000004100 */
[----:B------:R-:W-:Y:S02]  /*0180*/  FSETP.GT.FTZ.AND P1, PT, |R9|, 1, PT ;  /* 0x3f8000000900780b */ /* 0x000fe40003f34200 */
[----:B------:R-:W-:-:S02]  /*0190*/  FSETP.GTU.FTZ.AND P4, PT, |R12|, +INF , PT ;  /* 0x7f8000000c00780b */ /* 0x000fc40003f9c200 */
[C---:B------:R-:W-:Y:S01]  /*01a0*/  FSETP.GT.FTZ.AND P2, PT, |R4|.reuse, 1, PT ;  /* 0x3f8000000400780b */ /* 0x040fe20003f54200 */
[----:B0-----:R-:W-:-:S03]  /*01b0*/  FADD.FTZ R7, |R4|, -RZ ;  /* 0x800000ff04077221 */ /* 0x001fc60000010200 */
[----:B------:R-:W0:Y:S02]  /*01c0*/  @P3 MUFU.RCP R15, R15 ;  /* 0x0000000f000f3308 */ /* 0x000e240000001000 */
[----:B------:R-:W-:-:S06]  /*01d0*/  @P0 MOV R21, 0x3fd774eb ;  /* 0x3fd774eb00150802 */ /* 0x000fcc0000000f00 */
[----:B------:R-:W1:Y:S01]  /*01e0*/  @P0 MUFU.RCP R14, R14 ;  /* 0x0000000e000e0308 */ /* 0x000e620000001000 */
[----:B0-----:R-:W-:-:S07]  /*01f0*/  FMUL.FTZ R19, R15, R15 ;  /* 0x0000000f0f137220 */ /* 0x001fce0000410000 */
[----:B------:R-:W-:Y:S01]  /*0200*/  @P2 MUFU.RCP R7, R7 ;  /* 0x0000000700072308 */ /* 0x000fe20000001000 */
[C---:B------:R-:W-:Y:S02]  /*0210*/  FFMA.FTZ R2, R19.reuse, R8, -0.014396979473531246185 ;  /* 0xbc6be14f13027423 */ /* 0x040fe40000010008 */
[----:B-1----:R-:W-:Y:S02]  /*0220*/  FMUL.FTZ R17, R14, R14 ;  /* 0x0000000e0e117220 */ /* 0x002fe40000410000 */
[----:B------:R-:W-:Y:S02]  /*0230*/  FFMA.FTZ R2, R19, R2, 0.039849750697612762451 ;  /* 0x3d23397e13027423 */ /* 0x000fe40000010002 */
[----:B------:R-:W-:Y:S02]  /*0240*/  FFMA.FTZ R6, R17, R8, -0.014396979473531246185 ;  /* 0xbc6be14f11067423 */ /* 0x000fe40000010008 */
[----:B------:R-:W-:Y:S02]  /*0250*/  FFMA.FTZ R2, R19, R2, -0.072529748082160949707 ;  /* 0xbd948a7a13027423 */ /* 0x000fe40000010002 */
[----:B------:R-:W-:-:S02]  /*0260*/  FFMA.FTZ R6, R17, R6, 0.039849750697612762451 ;  /* 0x3d23397e11067423 */ /* 0x000fc40000010006 */
[----:B------:R-:W-:Y:S02]  /*0270*/  FFMA.FTZ R2, R19, R2, 0.10518480092287063599 ;  /* 0x3dd76b2113027423 */ /* 0x000fe40000010002 */
[----:B------:R-:W-:Y:S02]  /*0280*/  FFMA.FTZ R16, R17, R6, -0.072529748082160949707 ;  /* 0xbd948a7a11107423 */ /* 0x000fe40000010006 */
[----:B------:R-:W-:Y:S02]  /*0290*/  FADD.FTZ R6, |R9|, -RZ ;  /* 0x800000ff09067221 */ /* 0x000fe40000010200 */
[----:B------:R-:W-:Y:S02]  /*02a0*/  FFMA.FTZ R16, R17, R16, 0.10518480092287063599 ;  /* 0x3dd76b2111107423 */ /* 0x000fe40000010010 */
[----:B------:R-:W-:Y:S02]  /*02b0*/  FFMA.FTZ R2, R19, R2, -0.14171802997589111328 ;  /* 0xbe111e8813027423 */ /* 0x000fe40000010002 */
[----:B------:R-:W0:Y:S01]  /*02c0*/  @P1 MUFU.RCP R6, R6 ;  /* 0x0000000600061308 */ /* 0x000e220000001000 */
[----:B------:R-:W-:-:S02]  /*02d0*/  FFMA.FTZ R16, R17, R16, -0.14171802997589111328 ;  /* 0xbe111e8811107423 */ /* 0x000fc40000010010 */
[----:B------:R-:W-:Y:S02]  /*02e0*/  FFMA.FTZ R2, R19, R2, 0.19988775253295898438 ;  /* 0x3e4caf6013027423 */ /* 0x000fe40000010002 */
[----:B------:R-:W-:Y:S02]  /*02f0*/  FFMA.FTZ R18, R17, R16, 0.19988775253295898438 ;  /* 0x3e4caf6011127423 */ /* 0x000fe40000010010 */
[----:B------:R-:W-:Y:S02]  /*0300*/  FFMA.FTZ R16, R19, R2, -0.33332940936088562012 ;  /* 0xbeaaaa2713107423 */ /* 0x000fe40000010002 */
[----:B------:R-:W-:Y:S02]  /*0310*/  FFMA.FTZ R18, R17, R18, -0.33332940936088562012 ;  /* 0xbeaaaa2711127423 */ /* 0x000fe40000010012 */
[----:B------:R-:W-:Y:S02]  /*0320*/  FMUL.FTZ R16, R19, R16 ;  /* 0x0000001013107220 */ /* 0x000fe40000410000 */
[----:B------:R-:W-:Y:S01]  /*0330*/  FMUL.FTZ R17, R17, R18 ;  /* 0x0000001211117220 */ /* 0x000fe20000410000 */
[----:B------:R-:W-:Y:S01]  /*0340*/  @P3 MOV R18, 0x3fd774eb ;  /* 0x3fd774eb00123802 */ /* 0x000fe20000000f00 */
[----:B------:R-:W-:-:S02]  /*0350*/  FFMA.FTZ R15, R15, R16, R15 ;  /* 0x000000100f0f7223 */ /* 0x000fc4000001000f */
[----:B0-----:R-:W-:Y:S02]  /*0360*/  FMUL.FTZ R19, R6, R6 ;  /* 0x0000000606137220 */ /* 0x001fe40000410000 */
[----:B------:R-:W-:Y:S02]  /*0370*/  FFMA.FTZ R16, R14, R17, R14 ;  /* 0x000000110e107223 */ /* 0x000fe4000001000e */
[----:B------:R-:W-:Y:S02]  /*0380*/  FMUL.FTZ R17, R7, R7 ;  /* 0x0000000707117220 */ /* 0x000fe40000410000 */
[-C--:B------:R-:W-:Y:S02]  /*0390*/  FFMA.FTZ R14, R19, R8.reuse, -0.014396979473531246185 ;  /* 0xbc6be14f130e7423 */ /* 0x080fe40000010008 */
[----:B------:R-:W-:Y:S02]  /*03a0*/  @P3 FFMA.FTZ R15, R18, 0.93318945169448852539, -R15 ;  /* 0x3f6ee581120f3823 */ /* 0x000fe4000001080f */
[----:B------:R-:W-:-:S02]  /*03b0*/  FFMA.FTZ R18, R17, R8, -0.014396979473531246185 ;  /* 0xbc6be14f11127423 */ /* 0x000fc40000010008 */
[----:B------:R-:W-:Y:S01]  /*03c0*/  FFMA.FTZ R14, R19, R14, 0.039849750697612762451 ;  /* 0x3d23397e130e7423 */ /* 0x000fe2000001000e */
[----:B------:R-:W-:Y:S01]  /*03d0*/  LOP3.LUT R12, R15, 0x80000000, R12, 0xb8, !PT ;  /* 0x800000000f0c7812 */ /* 0x000fe200078eb80c */
[----:B------:R-:W-:Y:S02]  /*03e0*/  FFMA.FTZ R20, R17, R18, 0.039849750697612762451 ;  /* 0x3d23397e11147423 */ /* 0x000fe40000010012 */
[----:B------:R-:W-:Y:S01]  /*03f0*/  FFMA.FTZ R18, R19, R14, -0.072529748082160949707 ;  /* 0xbd948a7a13127423 */ /* 0x000fe2000001000e */
[----:B------:R-:W-:Y:S01]  /*0400*/  FSEL R12, R12, R15, !P4 ;  /* 0x0000000f0c0c7208 */ /* 0x000fe20006000000 */
[----:B------:R-:W-:Y:S02]  /*0410*/  FFMA.FTZ R20, R17, R20, -0.072529748082160949707 ;  /* 0xbd948a7a11147423 */ /* 0x000fe40000010014 */
[----:B------:R-:W-:Y:S02]  /*0420*/  FFMA.FTZ R18, R19, R18, 0.10518480092287063599 ;  /* 0x3dd76b2113127423 */ /* 0x000fe40000010012 */
[----:B------:R-:W-:Y:S01]  /*0430*/  IMAD.WIDE.U32 R2, R0, R3, c[0x0][0x168] ;  /* 0x00005a0000027625 */ /* 0x000fe200078e0003 */
[----:B----4-:R-:W-:-:S02]  /*0440*/  HADD2.F32 R0, -RZ, R11.H0_H0 ;  /* 0x2000000bff007230 */ /* 0x010fc40000004100 */
[----:B------:R-:W-:Y:S01]  /*0450*/  HADD2.F32 R11, -RZ, R11.H1_H1 ;  /* 0x3000000bff0b7230 */ /* 0x000fe20000004100 */
[----:B------:R-:W-:Y:S02]  /*0460*/  FFMA.FTZ R20, R17, R20, 0.10518480092287063599 ;  /* 0x3dd76b2111147423 */ /* 0x000fe40000010014 */
[----:B------:R-:W-:Y:S01]  /*0470*/  FFMA.FTZ R18, R19, R18, -0.14171802997589111328 ;  /* 0xbe111e8813127423 */ /* 0x000fe20000010012 */
[----:B------:R-:W-:Y:S01]  /*0480*/  FSETP.GT.FTZ.AND P3, PT, |R0|, 1, PT ;  /* 0x3f8000000000780b */ /* 0x000fe20003f74200 */
[----:B------:R-:W-:Y:S01]  /*0490*/  IMAD.WIDE R2, R13, 0x4, R2 ;  /* 0x000000040d027825 */ /* 0x000fe200078e0202 */
[--C-:B-----5:R-:W-:Y:S01]  /*04a0*/  HADD2.F32 R13, -RZ, R10.reuse.H0_H0 ;  /* 0x2000000aff0d7230 */ /* 0x120fe20000004100 */
[----:B------:R-:W-:Y:S01]  /*04b0*/  FSETP.GT.FTZ.AND P6, PT, |R11|, 1, PT ;  /* 0x3f8000000b00780b */ /* 0x000fe20003fd4200 */
[----:B------:R-:W-:Y:S01]  /*04c0*/  HADD2.F32 R10, -RZ, R10.H1_H1 ;  /* 0x3000000aff0a7230 */ /* 0x000fe20000004100 */
[----:B------:R-:W-:Y:S02]  /*04d0*/  FFMA.FTZ R20, R17, R20, -0.14171802997589111328 ;  /* 0xbe111e8811147423 */ /* 0x000fe40000010014 */
[----:B------:R-:W-:Y:S01]  /*04e0*/  FFMA.FTZ R18, R19, R18, 0.19988775253295898438 ;  /* 0x3e4caf6013127423 */ /* 0x000fe20000010012 */
[----:B------:R-:W-:Y:S01]  /*04f0*/  FSETP.GT.FTZ.AND P5, PT, |R13|, 1, PT ;  /* 0x3f8000000d00780b */ /* 0x000fe20003fb4200 */
[----:B------:R-:W-:Y:S01]  /*0500*/  FFMA.FTZ R22, R17, R20, 0.19988775253295898438 ;  /* 0x3e4caf6011167423 */ /* 0x000fe20000010014 */
[----:B------:R-:W-:Y:S01]  /*0510*/  FSETP.GT.FTZ.AND P4, PT, |R10|, 1, PT ;  /* 0x3f8000000a00780b */ /* 0x000fe20003f94200 */
[----:B------:R-:W-:-:S02]  /*0520*/  FFMA.FTZ R20, R19, R18, -0.33332940936088562012 ;  /* 0xbeaaaa2713147423 */ /* 0x000fc40000010012 */
[----:B------:R-:W-:Y:S02]  /*0530*/  FADD.FTZ R15, |R11|, -RZ ;  /* 0x800000ff0b0f7221 */ /* 0x000fe40000010200 */
[----:B------:R-:W-:Y:S02]  /*0540*/  FMUL.FTZ R19, R19, R20 ;  /* 0x0000001413137220 */ /* 0x000fe40000410000 */
[----:B------:R-:W-:Y:S02]  /*0550*/  FADD.FTZ R14, |R0|, -RZ ;  /* 0x800000ff000e7221 */ /* 0x000fe40000010200 */
[----:B------:R-:W-:Y:S01]  /*0560*/  FFMA.FTZ R22, R17, R22, -0.33332940936088562012 ;  /* 0xbeaaaa2711167423 */ /* 0x000fe20000010016 */
[----:B------:R-:W-:Y:S01]  /*0570*/  @P6 MUFU.RCP R15, R15 ;  /* 0x0000000f000f6308 */ /* 0x000fe20000001000 */
[----:B------:R-:W-:Y:S02]  /*0580*/  FADD.FTZ R18, |R13|, -RZ ;  /* 0x800000ff0d127221 */ /* 0x000fe40000010200 */
[----:B------:R-:W-:-:S02]  /*0590*/  FFMA.FTZ R20, R6, R19, R6 ;  /* 0x0000001306147223 */ /* 0x000fc40000010006 */
[----:B------:R-:W-:Y:S02]  /*05a0*/  FADD.FTZ R6, |R10|, -RZ ;  /* 0x800000ff0a067221 */ /* 0x000fe40000010200 */
[----:B------:R-:W-:Y:S01]  /*05b0*/  FMUL.FTZ R22, R17, R22 ;  /* 0x0000001611167220 */ /* 0x000fe20000410000 */
[----:B------:R-:W0:Y:S01]  /*05c0*/  @P3 MUFU.RCP R14, R14 ;  /* 0x0000000e000e3308 */ /* 0x000e220000001000 */
[----:B------:R-:W-:Y:S01]  /*05d0*/  @P1 MOV R17, 0x3fd774eb ;  /* 0x3fd774eb00111802 */ /* 0x000fe20000000f00 */
[----:B------:R-:W-:Y:S01]  /*05e0*/  @P0 FFMA.FTZ R16, R21, 0.93318945169448852539, -R16 ;  /* 0x3f6ee58115100823 */ /* 0x000fe20000010810 */
[----:B------:R-:W-:Y:S01]  /*05f0*/  FSETP.GTU.FTZ.AND P0, PT, |R5|, +INF , PT ;  /* 0x7f8000000500780b */ /* 0x000fe20003f1c200 */
[----:B------:R-:W-:Y:S01]  /*0600*/  FFMA.FTZ R7, R7, R22, R7 ;  /* 0x0000001607077223 */ /* 0x000fe20000010007 */
[----:B------:R-:W-:Y:S01]  /*0610*/  @P2 MOV R22, 0x3fd774eb ;  /* 0x3fd774eb00162802 */ /* 0x000fe20000000f00 */
[----:B------:R-:W-:Y:S01]  /*0620*/  @P1 FFMA.FTZ R20, R17, 0.93318945169448852539, -R20 ;  /* 0x3f6ee58111141823 */ /* 0x000fe20000010814 */
[----:B------:R-:W-:Y:S01]  /*0630*/  LOP3.LUT R5, R16, 0x80000000, R5, 0xb8, !PT ;  /* 0x8000000010057812 */ /* 0x000fe200078eb805 */
[----:B------:R-:W1:Y:S01]  /*0640*/  @P5 MUFU.RCP R18, R18 ;  /* 0x0000001200125308 */ /* 0x000e620000001000 */
[----:B------:R-:W-:Y:S01]  /*0650*/  FSETP.GTU.FTZ.AND P1, PT, |R9|, +INF , PT ;  /* 0x7f8000000900780b */ /* 0x000fe20003f3c200 */
[----:B------:R-:W-:Y:S01]  /*0660*/  @P2 FFMA.FTZ R7, R22, 0.93318945169448852539, -R7 ;  /* 0x3f6ee58116072823 */ /* 0x000fe20000010807 */
[----:B------:R-:W-:-:S02]  /*0670*/  LOP3.LUT R9, R20, 0x80000000, R9, 0xb8, !PT ;  /* 0x8000000014097812 */ /* 0x000fc400078eb809 */
[----:B------:R-:W-:Y:S02]  /*0680*/  FSEL R5, R5, R16, !P0 ;  /* 0x0000001005057208 */ /* 0x000fe40004000000 */
[----:B------:R-:W-:Y:S01]  /*0690*/  FSETP.GTU.FTZ.AND P0, PT, |R4|, +INF , PT ;  /* 0x7f8000000400780b */ /* 0x000fe20003f1c200 */
[----:B------:R-:W2:Y:S01]  /*06a0*/  @P4 MUFU.RCP R6, R6 ;  /* 0x0000000600064308 */ /* 0x000ea20000001000 */
[----:B------:R-:W-:Y:S01]  /*06b0*/  LOP3.LUT R16, R7, 0x80000000, R4, 0xb8, !PT ;  /* 0x8000000007107812 */ /* 0x000fe200078eb804 */
[----:B0-----:R-:W-:Y:S01]  /*06c0*/  FMUL.FTZ R19, R14, R14 ;  /* 0x0000000e0e137220 */ /* 0x001fe20000410000 */
[----:B------:R-:W-:Y:S01]  /*06d0*/  FSEL R4, R9, R20, !P1 ;  /* 0x0000001409047208 */ /* 0x000fe20004800000 */
[----:B------:R-:W-:Y:S01]  /*06e0*/  FMUL.FTZ R9, R15, R15 ;  /* 0x0000000f0f097220 */ /* 0x000fe20000410000 */
[----:B------:R-:W-:Y:S01]  /*06f0*/  FSEL R7, R16, R7, !P0 ;  /* 0x0000000710077208 */ /* 0x000fe20004000000 */
[----:B------:R-:W-:Y:S01]  /*0700*/  FFMA.FTZ R16, R19, R8, -0.014396979473531246185 ;  /* 0xbc6be14f13107423 */ /* 0x000fe20000010008 */
[----:B------:R-:W-:Y:S01]  /*0710*/  FSETP.GTU.FTZ.AND P1, PT, |R11|, +INF , PT ;  /* 0x7f8000000b00780b */ /* 0x000fe20003f3c200 */
[----:B-1----:R-:W-:Y:S01]  /*0720*/  FMUL.FTZ R21, R18, R18 ;  /* 0x0000001212157220 */ /* 0x002fe20000410000 */
[----:B------:R-:W-:Y:S01]  /*0730*/  FSETP.GTU.FTZ.AND P0, PT, |R0|, +INF , PT ;  /* 0x7f8000000000780b */ /* 0x000fe20003f1c200 */
[-C--:B------:R-:W-:Y:S01]  /*0740*/  FFMA.FTZ R20, R9, R8.reuse, -0.014396979473531246185 ;  /* 0xbc6be14f09147423 */ /* 0x080fe20000010008 */
[----:B------:R-:W-:Y:S01]  /*0750*/  FSETP.GTU.FTZ.AND P2, PT, |R13|, +INF , PT ;  /* 0x7f8000000d00780b */ /* 0x000fe20003f5c200 */
[----:B------:R-:W-:Y:S01]  /*0760*/  FFMA.FTZ R22, R21, R8, -0.014396979473531246185 ;  /* 0xbc6be14f15167423 */ /* 0x000fe20000010008 */
[----:B------:R-:W-:Y:S01]  /*0770*/  F2FP.PACK_AB R5, R5, R12 ;  /* 0x0000000c0505723e */ /* 0x000fe200000000ff */
[----:B------:R-:W-:Y:S01]  /*0780*/  FFMA.FTZ R20, R9, R20, 0.039849750697612762451 ;  /* 0x3d23397e09147423 */ /* 0x000fe20000010014 */
[----:B------:R-:W-:Y:S01]  /*0790*/  F2FP.PACK_AB R7, R7, R4 ;  /* 0x000000040707723e */ /* 0x000fe200000000ff */
[----:B--2---:R-:W-:-:S02]  /*07a0*/  FMUL.FTZ R17, R6, R6 ;  /* 0x0000000606117220 */ /* 0x004fc40000410000 */
[----:B------:R-:W-:Y:S01]  /*07b0*/  FFMA.FTZ R16, R19, R16, 0.039849750697612762451 ;  /* 0x3d23397e13107423 */ /* 0x000fe20000010010 */
[----:B------:R-:W-:Y:S01]  /*07c0*/  STG.E [R2.64], R5 ;  /* 0x0000000502007986 */ /* 0x000fe2000c101904 */
[----:B------:R-:W-:Y:S02]  /*07d0*/  FFMA.FTZ R8, R17, R8, -0.014396979473531246185 ;  /* 0xbc6be14f11087423 */ /* 0x000fe40000010008 */
[----:B------:R-:W-:Y:S01]  /*07e0*/  FFMA.FTZ R22, R21, R22, 0.039849750697612762451 ;  /* 0x3d23397e15167423 */ /* 0x000fe20000010016 */
[----:B------:R-:W-:Y:S01]  /*07f0*/  STG.E [R2.64+0x200], R7 ;  /* 0x0002000702007986 */ /* 0x000fe2000c101904 */
[----:B------:R-:W-:Y:S02]  /*0800*/  FFMA.FTZ R8, R17, R8, 0.039849750697612762451 ;  /* 0x3d23397e11087423 */ /* 0x000fe40000010008 */
[----:B------:R-:W-:Y:S02]  /*0810*/  FFMA.FTZ R20, R9, R20, -0.072529748082160949707 ;  /* 0xbd948a7a09147423 */ /* 0x000fe40000010014 */
[----:B------:R-:W-:-:S02]  /*0820*/  FFMA.FTZ R16, R19, R16, -0.072529748082160949707 ;  /* 0xbd948a7a13107423 */ /* 0x000fc40000010010 */
        /* <DEDUP_REMOVED lines=30> */
[----:B------:R-:W-:Y:S02]  /*0a10*/  @P6 FFMA.FTZ R20, R15, 0.93318945169448852539, -R20 ;  /* 0x3f6ee5810f146823 */ /* 0x000fe40000010814 */
[----:B------:R-:W-:Y:S01]  /*0a20*/  @P3 FFMA.FTZ R9, R8, 0.93318945169448852539, -R9 ;  /* 0x3f6ee58108093823 */ /* 0x000fe20000010809 */
[----:B------:R-:W-:Y:S01]  /*0a30*/  FSETP.GTU.FTZ.AND P3, PT, |R10|, +INF , PT ;  /* 0x7f8000000a00780b */ /* 0x000fe20003f7c200 */
        /* <DEDUP_REMOVED lines=10> */
[----:B------:R-:W-:Y:S02]  /*0ae0*/  F2FP.PACK_AB R9, R20, R9 ;  /* 0x000000091409723e */ /* 0x000fe400000000ff */
[----:B------:R-:W-:-:S03]  /*0af0*/  F2FP.PACK_AB R11, R10, R11 ;  /* 0x0000000b0a0b723e */ /* 0x000fc600000000ff */
[----:B------:R-:W-:Y:S04]  /*0b00*/  STG.E [R2.64+0x400], R9 ;  /* 0x0004000902007986 */ /* 0x000fe8000c101904 */
[----:B------:R-:W-:Y:S01]  /*0b10*/  STG.E [R2.64+0x600], R11 ;  /* 0x0006000b02007986 */ /* 0x000fe2000c101904 */
[----:B------:R-:W-:Y:S05]  /*0b20*/  EXIT ;  /* 0x000000000000794d */ /* 0x000fea0003800000 */
.L_x_1187:
        /* <DEDUP_REMOVED lines=70> */
[----:B-1---5:R-:W-:Y:S01]  /*0f90*/  HADD2.F32 R22, -RZ, R22.H0_H0 ;  /* 0x20000016ff167230 */ /* 0x022fe20000004100 */
[----:B------:R-:W-:-:S04]  /*0fa0*/  HFMA2.MMA R5, -RZ, RZ, 0.890625, -0.00056934356689453125 ;  /* 0x3b2090aaff057435 */ /* 0x000fc800000001ff */
        /* <DEDUP_REMOVED lines=19> */
.L_x_1189:
[----:B-1----:R-:W-:Y:S05]  /*10e0*/  BSYNC B0 ;  /* 0x0000000000007941 */ /* 0x002fea0003800000 */
.L_x_1188:
[----:B------:R-:W-:Y:S01]  /*10f0*/  BSSY B0, `(.L_x_1190) ;  /* 0x0000019000007945 */ /* 0x000fe20003800000 */
[----:B------:R-:W-:Y:S02]  /*1100*/  ISETP.GE.AND P1, PT, R2, R11, PT ;  /* 0x0000000b0200720c */ /* 0x000fe40003f26270 */
[----:B------:R-:W-:Y:S01]  /*1110*/  IADD3 R2, R12, 0x380, RZ ;  /* 0x000003800c027810 */ /* 0x000fe20007ffe0ff */
[----:B------:R-:W-:Y:S05]  /*1120*/  @P6 BRA `(.L_x_1191) ;  /* 0x0000015000006947 */ /* 0x000fea0003800000 */
[----:B-----5:R-:W-:Y:S01]  /*1130*/  HADD2.F32 R18, -RZ, R18.H0_H0 ;  /* 0x20000012ff127230 */ /* 0x020fe20000004100 */
        /* <DEDUP_REMOVED lines=20> */
.L_x_1191:
[----:B------:R-:W-:Y:S05]  /*1280*/  BSYNC B0 ;  /* 0x0000000000007941 */ /* 0x000fea0003800000 */
.L_x_1190:
[----:B------:R-:W-:Y:S01]  /*1290*/  ISETP.GE.AND P6, PT, R2, R11, PT ;  /* 0x0000000b0200720c */ /* 0x000fe20003fc6270 */
[----:B------:R-:W-:Y:S01]  /*12a0*/  BSSY B0, `(.L_x_1192) ;  /* 0x000001a000007945 */ /* 0x000fe20003800000 */
[----:B------:R-:W-:Y:S02]  /*12b0*/  @!P0 IADD3 R2, R0, R12, RZ ;  /* 0x0000000c00028210 */ /* 0x000fe40007ffe0ff */
[----:B------:R-:W-:-:S05]  /*12c0*/  @!P0 MOV R3, 0x2 ;  /* 0x0000000200038802 */ /* 0x000fca0000000f00 */
[----:B------:R-:W-:Y:S01]  /*12d0*/  @!P0 IMAD.WIDE.U32 R2, R2, R3, c[0x0][0x168] ;  /* 0x00005a0002028625 */ /* 0x000fe200078e0003 */
        /* <DEDUP_REMOVED lines=22> */
.L_x_1193:
[----:B------:R-:W-:Y:S05]  /*1440*/  BSYNC B0 ;  /* 0x0000000000007941 */ /* 0x000fea0003800000 */
.L_x_1192:
[----:B------:R-:W-:Y:S01]  /*1450*/  BSSY B0, `(.L_x_1194) ;  /* 0x0000017000007945 */ /* 0x000fe20003800000 */
        /* <DEDUP_REMOVED lines=22> */
.L_x_1195:
[----:B------:R-:W-:Y:S05]  /*15c0*/  BSYNC B0 ;  /* 0x0000000000007941 */ /* 0x000fea0003800000 */
.L_x_1194:
        /* <DEDUP_REMOVED lines=23> */
.L_x_1197:
[----:B------:R-:W-:Y:S05]  /*1740*/  BSYNC B0 ;  /* 0x0000000000007941 */ /* 0x000fea0003800000 */
.L_x_1196:
        /* <DEDUP_REMOVED lines=23> */
.L_x_1199:
[----:B------:R-:W-:Y:S05]  /*18c0*/  BSYNC B0 ;  /* 0x0000000000007941 */ /* 0x000fea0003800000 */
.L_x_1198:
        /* <DEDUP_REMOVED lines=23> */
.L_x_1201:
[----:B------:R-:W-:Y:S05]  /*1a40*/  BSYNC B0 ;  /* 0x0000000000007941 */ /* 0x000fea0003800000 */
.L_x_1200:
        /* <DEDUP_REMOVED lines=23> */
.L_x_1203:
[----:B------:R-:W-:Y:S05]  /*1bc0*/  BSYNC B0 ;  /* 0x0000000000007941 */ /* 0x000fea0003800000 */
.L_x_1202:
        /* <DEDUP_REMOVED lines=18> */
.L_x_1206:
[----:B0-----:R-:W-:-:S13]  /*1cf0*/  ISETP.GE.AND P0, PT, R12, R11, PT ;  /* 0x0000000b0c00720c */ /* 0x001fda0003f06270 */
[----:B------:R-:W-:Y:S05]  /*1d00*/  @P0 BRA `(.L_x_1208) ;  /* 0x000000c000000947 */ /* 0x000fea0003800000 */
[----:B------:R-:W-:Y:S02]  /*1d10*/  IADD3 R2, R0, R12, RZ ;  /* 0x0000000c00027210 */ /* 0x000fe40007ffe0ff */
[----:B------:R-:W-:Y:S02]  /*1d20*/  MOV R3, 0x2 ;  /* 0x0000000200037802 */ /* 0x000fe40000000f00 */
[----:B------:R-:W-:-:S03]  /*1d30*/  IADD3 R12, R12, 0x80, RZ ;  /* 0x000000800c0c7810 */ /* 0x000fc60007ffe0ff */
[----:B------:R-:W-:-:S05]  /*1d40*/  IMAD.WIDE.U32 R2, R2, R3, c[0x0][0x168] ;  /* 0x00005a0002027625 */ /* 0x000fca00078e0003 */
[----:B------:R0:W-:Y:S02]  /*1d50*/  STG.E.U16 [R2.64], R7 ;  /* 0x0000000702007986 */ /* 0x0001e4000c101504 */
.L_x_1207:
[----:B------:R-:W-:-:S13]  /*1d60*/  ISETP.GE.AND P0, PT, R12, R11, PT ;  /* 0x0000000b0c00720c */ /* 0x000fda0003f06270 */
[----:B------:R-:W-:Y:S05]  /*1d70*/  @P0 BRA `(.L_x_1209) ;  /* 0x000000d000000947 */ /* 0x000fea0003800000 */
[----:B0-----:R-:W-:Y:S01]  /*1d80*/  HFMA2.MMA R3, -RZ, RZ, 0, 1.1920928955078125e-07 ;  /* 0x00000002ff037435 */ /* 0x001fe200000001ff */
[----:B------:R-:W-:Y:S02]  /*1d90*/  IADD3 R2, R0, R12, RZ ;  /* 0x0000000c00027210 */ /* 0x000fe40007ffe0ff */
[----:B------:R-:W-:-:S07]  /*1da0*/  IADD3 R12, R12, 0x80, RZ ;  /* 0x000000800c0c7810 */ /* 0x000fce0007ffe0ff */
[----:B------:R-:W-:-:S05]  /*1db0*/  IMAD.WIDE.U32 R2, R2, R3, c[0x0][0x168] ;  /* 0x00005a0002027625 */ /* 0x000fca00078e0003 */
[----:B------:R0:W-:Y:S02]  /*1dc0*/  STG.E.U16 [R2.64], R8 ;  /* 0x0000000802007986 */ /* 0x0001e4000c101504 */
.L_x_1208:
        /* <DEDUP_REMOVED lines=8> */
.L_x_1209:
[----:B------:R-:W-:Y:S05]  /*1e50*/  BSYNC B1 ;  /* 0x0000000000017941 */ /* 0x000fea0003800000 */
.L_x_1205:
[----:B------:R-:W-:-:S13]  /*1e60*/  ISETP.GE.AND P0, PT, R12, R11, PT ;  /* 0x0000000b0c00720c */ /* 0x000fda0003f06270 */
[----:B0-----:R-:W-:Y:S02]  /*1e70*/  @!P0 IADD3 R2, R0, R12, RZ ;  /* 0x0000000c00028210 */ /* 0x001fe40007ffe0ff */
[----:B------:R-:W-:Y:S02]  /*1e80*/  @!P0 MOV R3, 0x2 ;  /* 0x0000000200038802 */ /* 0x000fe40000000f00 */
[----:B------:R-:W-:-:S03]  /*1e90*/  @!P0 IADD3 R12, R12, 0x80, RZ ;  /* 0x000000800c0c8810 */ /* 0x000fc60007ffe0ff */
[----:B------:R-:W-:-:S05]  /*1ea0*/  @!P0 IMAD.WIDE.U32 R2, R2, R3, c[0x0][0x168] ;  /* 0x00005a0002028625 */ /* 0x000fca00078e0003 */
[----:B-----5:R0:W-:Y:S02]  /*1eb0*/  @!P0 STG.E.U16 [R2.64], R13 ;  /* 0x0000000d02008986 */ /* 0x0201e4000c101504 */
.L_x_1210:
[----:B------:R-:W-:Y:S05]  /*1ec0*/  BSYNC B0 ;  /* 0x0000000000007941 */ /* 0x000fea0003800000 */
.L_x_1204:
        /* <DEDUP_REMOVED lines=8> */
.L_x_1211:
        /* <DEDUP_REMOVED lines=11> */
.L_x_2524:


//--------------------- .text._ZN2at6native29vectorized_elementwise_kernelILi4EZZZNS0_16atan_kernel_cudaERNS_18TensorIteratorBaseEENKUlvE0_clEvENKUlvE1_clEvEUlN3c104HalfEE_St5arrayIPcLm2EEEEviT0_T1_ --------------------------
	.section	.text._ZN2at6native29vectorized_elementwise_kernelILi4EZZZNS0_16atan_kernel_cudaERNS_18TensorIteratorBaseEENKUlvE0_clEvENKUlvE1_clEvEUlN3c104HalfEE_St5arrayIPcLm2EEEEviT0_T1_,"ax",@progbits
	.sectioninfo	@"SHI_REGISTERS=28"
	.align	128
        .global         _ZN2at6native29vectorized_elementwise_kernelILi4EZZZNS0_16atan_kernel_cudaERNS_18TensorIteratorBaseEENKUlvE0_clEvENKUlvE1_clEvEUlN3c104HalfEE_St5arrayIPcLm2EEEEviT0_T1_
        .type           _ZN2at6native29vectorized_elementwise_kernelILi4EZZZNS0_16atan_kernel_cudaERNS_18TensorIteratorBaseEENKUlvE0_clEvENKUlvE1_clEvEUlN3c104HalfEE_St5arrayIPcLm2EEEEviT0_T1_,@function
        .size           _ZN2at6native29vectorized_elementwise_kernelILi4EZZZNS0_16atan_kernel_cudaERNS_18TensorIteratorBaseEENKUlvE0_clEvENKUlvE1_clEvEUlN3c104HalfEE_St5arrayIPcLm2EEEEviT0_T1_,(.L_x_2525 - _ZN2at6native29vectorized_elementwise_kernelILi4EZZZNS0_16atan_kernel_cudaERNS_18TensorIteratorBaseEENKUlvE0_clEvENKUlvE1_clEvEUlN3c104HalfEE_St5arrayIPcLm2EEEEviT0_T1_)
        .other          _ZN2at6native29vectorized_elementwise_kernelILi4EZZZNS0_16atan_kernel_cudaERNS_18TensorIteratorBaseEENKUlvE0_clEvENKUlvE1_clEvEUlN3c104HalfEE_St5arrayIPcLm2EEEEviT0_T1_,@"STO_CUDA_ENTRY STV_DEFAULT"
_ZN2at6native29vectorized_elementwise_kernelILi4EZZZNS0_16atan_kernel_cudaERNS_18TensorIteratorBaseEENKUlvE0_clEvENKUlvE1_clEvEUlN3c104HalfEE_St5arrayIPcLm2EEEEviT0_T1_:
.text._ZN2at6native29vectorized_elementwise_kernelILi4EZZZNS0_16atan_kernel_cudaERNS_18TensorIteratorBaseEENKUlvE0_clEvENKUlvE1_clEvEUlN3c104HalfEE_St5arrayIPcLm2EEEEviT0_T1_:
        /* <DEDUP_REMOVED lines=11> */
[----:B------:R-:W2:Y:S04]  /*00b0*/  LDG.E.64 R14, [R6.64] ;  /* 0x00000004060e7981 */ /* 0x000ea8000c1e1b00 */
[----:B------:R-:W3:Y:S01]  /*00c0*/  LDG.E.64 R4, [R6.64+0x400] ;  /* 0x0004000406047981 */ /* 0x000ee2000c1e1b00 */
[----:B------:R-:W-:Y:S01]  /*00d0*/  MOV R0, 0x3b2090aa ;  /* 0x3b2090aa00007802 */ /* 0x000fe20000000f00 */
[----:B------:R-:W-:-:S06]  /*00e0*/  IMAD.WIDE.U32 R2, R2, R3, c[0x0][0x168] ;  /* 0x00005a0002027625 */ /* 0x000fcc00078e0003 */
[----:B------:R-:W-:Y:S01]  /*00f0*/  IMAD.WIDE R2, R13, 0x8, R2 ;  /* 0x000000080d027825 */ /* 0x000fe200078e0202 */
[--C-:B--2---:R-:W-:Y:S02]  /*0100*/  HADD2.F32 R16, -RZ, R14.reuse.H0_H0 ;  /* 0x2000000eff107230 */ /* 0x104fe40000004100 */
[----:B------:R-:W-:Y:S02]  /*0110*/  HADD2.F32 R9, -RZ, R14.H1_H1 ;  /* 0x3000000eff097230 */ /* 0x000fe40000004100 */
[--C-:B------:R-:W-:Y:S01]  /*0120*/  HADD2.F32 R11, -RZ, R15.reuse.H0_H0 ;  /* 0x2000000fff0b7230 */ /* 0x100fe20000004100 */
[C---:B------:R-:W-:Y:S01]  /*0130*/  FSETP.GT.FTZ.AND P6, PT, |R16|.reuse, 1, PT ;  /* 0x3f8000001000780b */ /* 0x040fe20003fd4200 */
[----:B------:R-:W-:Y:S01]  /*0140*/  HADD2.F32 R10, -RZ, R15.H1_H1 ;  /* 0x3000000fff0a7230 */ /* 0x000fe20000004100 */
[----:B------:R-:W-:Y:S01]  /*0150*/  FADD.FTZ R18, |R16|, -RZ ;  /* 0x800000ff10127221 */ /* 0x000fe20000010200 */
[C---:B------:R-:W-:Y:S01]  /*0160*/  FSETP.GT.FTZ.AND P0, PT, |R9|.reuse, 1, PT ;  /* 0x3f8000000900780b */ /* 0x040fe20003f14200 */
[----:B------:R-:W-:Y:S01]  /*0170*/  FADD.FTZ R14, |R9|, -RZ ;  /* 0x800000ff090e7221 */ /* 0x000fe20000010200 */
[C---:B------:R-:W-:Y:S01]  /*0180*/  FSETP.GT.FTZ.AND P1, PT, |R11|.reuse, 1, PT ;  /* 0x3f8000000b00780b */ /* 0x040fe20003f34200 */
[----:B------:R-:W-:Y:S01]  /*0190*/  FADD.FTZ R17, |R11|, -RZ ;  /* 0x800000ff0b117221 */ /* 0x000fe20000010200 */
[C---:B------:R-:W-:Y:S01]  /*01a0*/  FSETP.GT.FTZ.AND P2, PT, |R10|.reuse, 1, PT ;  /* 0x3f8000000a00780b */ /* 0x040fe20003f54200 */
[----:B------:R-:W-:Y:S01]  /*01b0*/  FADD.FTZ R15, |R10|, -RZ ;  /* 0x800000ff0a0f7221 */ /* 0x000fe20000010200 */
[----:B---3--:R-:W-:-:S02]  /*01c0*/  HADD2.F32 R7, -RZ, R5.H0_H0 ;  /* 0x20000005ff077230 */ /* 0x008fc40000004100 */
[----:B------:R-:W-:Y:S02]  /*01d0*/  HADD2.F32 R5, -RZ, R5.H1_H1 ;  /* 0x30000005ff057230 */ /* 0x000fe40000004100 */
[----:B------:R-:W0:Y:S01]  /*01e0*/  @P6 MUFU.RCP R18, R18 ;  /* 0x0000001200126308 */ /* 0x000e220000001000 */
[----:B------:R-:W-:Y:S02]  /*01f0*/  @P6 MOV R24, 0x3fd774eb ;  /* 0x3fd774eb00186802 */ /* 0x000fe40000000f00 */
[----:B------:R-:W-:-:S05]  /*0200*/  FSETP.GT.FTZ.AND P5, PT, |R7|, 1, PT ;  /* 0x3f8000000700780b */ /* 0x000fca0003fb4200 */
[----:B------:R-:W1:Y:S08]  /*0210*/  @P0 MUFU.RCP R14, R14 ;  /* 0x0000000e000e0308 */ /* 0x000e700000001000 */
[----:B------:R-:W2:Y:S01]  /*0220*/  @P1 MUFU.RCP R17, R17 ;  /* 0x0000001100111308 */ /* 0x000ea20000001000 */
[----:B0-----:R-:W-:-:S04]  /*0230*/  FMUL.FTZ R25, R18, R18 ;  /* 0x0000001212197220 */ /* 0x001fc80000410000 */
[----:B------:R-:W-:-:S03]  /*0240*/  FFMA.FTZ R6, R25, R0, -0.014396979473531246185 ;  /* 0xbc6be14f19067423 */ /* 0x000fc60000010000 */
[----:B------:R-:W0:Y:S01]  /*0250*/  @P2 MUFU.RCP R15, R15 ;  /* 0x0000000f000f2308 */ /* 0x000e220000001000 */
[C---:B------:R-:W-:Y:S02]  /*0260*/  FFMA.FTZ R6, R25.reuse, R6, 0.039849750697612762451 ;  /* 0x3d23397e19067423 */ /* 0x040fe40000010006 */
[----:B-1----:R-:W-:Y:S02]  /*0270*/  FMUL.FTZ R21, R14, R14 ;  /* 0x0000000e0e157220 */ /* 0x002fe40000410000 */
[----:B------:R-:W-:Y:S02]  /*0280*/  FFMA.FTZ R6, R25, R6, -0.072529748082160949707 ;  /* 0xbd948a7a19067423 */ /* 0x000fe40000010006 */
[----:B------:R-:W-:Y:S02]  /*0290*/  FFMA.FTZ R8, R21, R0, -0.014396979473531246185 ;  /* 0xbc6be14f15087423 */ /* 0x000fe40000010000 */
[----:B--2---:R-:W-:Y:S02]  /*02a0*/  FMUL.FTZ R19, R17, R17 ;  /* 0x0000001111137220 */ /* 0x004fe40000410000 */
[----:B------:R-:W-:-:S02]  /*02b0*/  FFMA.FTZ R6, R25, R6, 0.10518480092287063599 ;  /* 0x3dd76b2119067423 */ /* 0x000fc40000010006 */
[----:B------:R-:W-:Y:S02]  /*02c0*/  FFMA.FTZ R12, R19, R0, -0.014396979473531246185 ;  /* 0xbc6be14f130c7423 */ /* 0x000fe40000010000 */
[----:B------:R-:W-:Y:S02]  /*02d0*/  FFMA.FTZ R8, R21, R8, 0.039849750697612762451 ;  /* 0x3d23397e15087423 */ /* 0x000fe40000010008 */
[----:B0-----:R-:W-:Y:S02]  /*02e0*/  FMUL.FTZ R23, R15, R15 ;  /* 0x0000000f0f177220 */ /* 0x001fe40000410000 */
[----:B------:R-:W-:Y:S02]  /*02f0*/  FFMA.FTZ R12, R19, R12, 0.039849750697612762451 ;  /* 0x3d23397e130c7423 */ /* 0x000fe4000001000c */
[----:B------:R-:W-:Y:S02]  /*0300*/  FFMA.FTZ R20, R23, R0, -0.014396979473531246185 ;  /* 0xbc6be14f17147423 */ /* 0x000fe40000010000 */
[----:B------:R-:W-:-:S02]  /*0310*/  FFMA.FTZ R6, R25, R6, -0.14171802997589111328 ;  /* 0xbe111e8819067423 */ /* 0x000fc40000010006 */
[----:B------:R-:W-:Y:S02]  /*0320*/  FFMA.FTZ R20, R23, R20, 0.039849750697612762451 ;  /* 0x3d23397e17147423 */ /* 0x000fe40000010014 */
[----:B------:R-:W-:Y:S02]  /*0330*/  FFMA.FTZ R8, R21, R8, -0.072529748082160949707 ;  /* 0xbd948a7a15087423 */ /* 0x000fe40000010008 */
[----:B------:R-:W-:Y:S02]  /*0340*/  FFMA.FTZ R12, R19, R12, -0.072529748082160949707 ;  /* 0xbd948a7a130c7423 */ /* 0x000fe4000001000c */
[----:B------:R-:W-:Y:S02]  /*0350*/  FFMA.FTZ R20, R23, R20, -0.072529748082160949707 ;  /* 0xbd948a7a17147423 */ /* 0x000fe40000010014 */
[----:B------:R-:W-:Y:S02]  /*0360*/  FFMA.FTZ R6, R25, R6, 0.19988775253295898438 ;  /* 0x3e4caf6019067423 */ /* 0x000fe40000010006 */
[----:B------:R-:W-:-:S02]  /*0370*/  FFMA.FTZ R8, R21, R8, 0.10518480092287063599 ;  /* 0x3dd76b2115087423 */ /* 0x000fc40000010008 */
[----:B------:R-:W-:Y:S02]  /*0380*/  FFMA.FTZ R12, R19, R12, 0.10518480092287063599 ;  /* 0x3dd76b21130c7423 */ /* 0x000fe4000001000c */
[----:B------:R-:W-:Y:S02]  /*0390*/  FFMA.FTZ R20, R23, R20, 0.10518480092287063599 ;  /* 0x3dd76b2117147423 */ /* 0x000fe40000010014 */
[----:B------:R-:W-:Y:S02]  /*03a0*/  FFMA.FTZ R6, R25, R6, -0.33332940936088562012 ;  /* 0xbeaaaa2719067423 */ /* 0x000fe40000010006 */
[----:B------:R-:W-:Y:S02]  /*03b0*/  FFMA.FTZ R8, R21, R8, -0.14171802997589111328 ;  /* 0xbe111e8815087423 */ /* 0x000fe40000010008 */
[----:B------:R-:W-:Y:S02]  /*03c0*/  FFMA.FTZ R12, R19, R12, -0.14171802997589111328 ;  /* 0xbe111e88130c7423 */ /* 0x000fe4000001000c */
[----:B------:R-:W-:-:S02]  /*03d0*/  FFMA.FTZ R22, R23, R20, -0.14171802997589111328 ;  /* 0xbe111e8817167423 */ /* 0x000fc40000010014 */
[----:B------:R-:W-:Y:S01]  /*03e0*/  FMUL.FTZ R25, R25, R6 ;  /* 0x0000000619197220 */ /* 0x000fe20000410000 */
[--C-:B------:R-:W-:Y:S01]  /*03f0*/  HADD2.F32 R6, -RZ, R4.reuse.H0_H0 ;  /* 0x20000004ff067230 */ /* 0x100fe20000004100 */
[----:B------:R-:W-:Y:S01]  /*0400*/  FFMA.FTZ R8, R21, R8, 0.19988775253295898438 ;  /* 0x3e4caf6015087423 */ /* 0x000fe20000010008 */
[----:B------:R-:W-:Y:S01]  /*0410*/  HADD2.F32 R4, -RZ, R4.H1_H1 ;  /* 0x30000004ff047230 */ /* 0x000fe20000004100 */
[----:B------:R-:W-:Y:S02]  /*0420*/  FFMA.FTZ R20, R19, R12, 0.19988775253295898438 ;  /* 0x3e4caf6013147423 */ /* 0x000fe4000001000c */
[----:B------:R-:W-:Y:S01]  /*0430*/  FFMA.FTZ R22, R23, R22, 0.19988775253295898438 ;  /* 0x3e4caf6017167423 */ /* 0x000fe20000010016 */
[----:B------:R-:W-:Y:S01]  /*0440*/  FSETP.GT.FTZ.AND P3, PT, |R6|, 1, PT ;  /* 0x3f8000000600780b */ /* 0x000fe20003f74200 */
[----:B------:R-:W-:Y:S01]  /*0450*/  FFMA.FTZ R25, R18, R25, R18 ;  /* 0x0000001912197223 */ /* 0x000fe20000010012 */
[----:B------:R-:W-:Y:S01]  /*0460*/  FSETP.GT.FTZ.AND P4, PT, |R4|, 1, PT ;  /* 0x3f8000000400780b */ /* 0x000fe20003f94200 */
[----:B------:R-:W-:-:S02]  /*0470*/  FFMA.FTZ R12, R21, R8, -0.33332940936088562012 ;  /* 0xbeaaaa27150c7423 */ /* 0x000fc40000010008 */
[----:B------:R-:W-:Y:S02]  /*0480*/  FFMA.FTZ R20, R19, R20, -0.33332940936088562012 ;  /* 0xbeaaaa2713147423 */ /* 0x000fe40000010014 */
[----:B------:R-:W-:Y:S02]  /*0490*/  FFMA.FTZ R22, R23, R22, -0.33332940936088562012 ;  /* 0xbeaaaa2717167423 */ /* 0x000fe40000010016 */
[----:B------:R-:W-:Y:S01]  /*04a0*/  @P6 FFMA.FTZ R25, R24, 0.93318945169448852539, -R25 ;  /* 0x3f6ee58118196823 */ /* 0x000fe20000010819 */
[----:B------:R-:W-:Y:S01]  /*04b0*/  FSETP.GT.FTZ.AND P6, PT, |R5|, 1, PT ;  /* 0x3f8000000500780b */ /* 0x000fe20003fd4200 */
[----:B------:R-:W-:Y:S02]  /*04c0*/  FMUL.FTZ R21, R21, R12 ;  /* 0x0000000c15157220 */ /* 0x000fe40000410000 */
[----:B------:R-:W-:Y:S01]  /*04d0*/  FMUL.FTZ R20, R19, R20 ;  /* 0x0000001413147220 */ /* 0x000fe20000410000 */
[----:B------:R-:W-:Y:S01]  /*04e0*/  @P0 MOV R19, 0x3fd774eb ;  /* 0x3fd774eb00130802 */ /* 0x000fe20000000f00 */
[----:B------:R-:W-:-:S02]  /*04f0*/  FMUL.FTZ R22, R23, R22 ;  /* 0x0000001617167220 */ /* 0x000fc40000410000 */
[----:B------:R-:W-:Y:S02]  /*0500*/  FFMA.FTZ R18, R14, R21, R14 ;  /* 0x000000150e127223 */ /* 0x000fe4000001000e */
[----:B------:R-:W-:Y:S02]  /*0510*/  FADD.FTZ R8, |R6|, -RZ ;  /* 0x800000ff06087221 */ /* 0x000fe40000010200 */
[----:B------:R-:W-:Y:S02]  /*0520*/  FADD.FTZ R14, |R7|, -RZ ;  /* 0x800000ff070e7221 */ /* 0x000fe40000010200 */
[----:B------:R-:W-:Y:S02]  /*0530*/  FFMA.FTZ R20, R17, R20, R17 ;  /* 0x0000001411147223 */ /* 0x000fe40000010011 */
[----:B------:R-:W-:Y:S01]  /*0540*/  FADD.FTZ R12, |R4|, -RZ ;  /* 0x800000ff040c7221 */ /* 0x000fe20000010200 */
[----:B------:R-:W0:Y:S01]  /*0550*/  @P3 MUFU.RCP R8, R8 ;  /* 0x0000000800083308 */ /* 0x000e220000001000 */
[----:B------:R-:W-:Y:S01]  /*0560*/  FFMA.FTZ R17, R15, R22, R15 ;  /* 0x000000160f117223 */ /* 0x000fe2000001000f */
[----:B------:R-:W-:Y:S01]  /*0570*/  @P2 MOV R22, 0x3fd774eb ;  /* 0x3fd774eb00162802 */ /* 0x000fe20000000f00 */
[----:B------:R-:W-:-:S02]  /*0580*/  FADD.FTZ R15, |R5|, -RZ ;  /* 0x800000ff050f7221 */ /* 0x000fc40000010200 */
[----:B------:R-:W-:Y:S01]  /*0590*/  @P0 FFMA.FTZ R18, R19, 0.93318945169448852539, -R18 ;  /* 0x3f6ee58113120823 */ /* 0x000fe20000010812 */
[----:B------:R-:W-:Y:S01]  /*05a0*/  @P1 MOV R19, 0x3fd774eb ;  /* 0x3fd774eb00131802 */ /* 0x000fe20000000f00 */
[----:B------:R-:W-:Y:S01]  /*05b0*/  @P2 FFMA.FTZ R17, R22, 0.93318945169448852539, -R17 ;  /* 0x3f6ee58116112823 */ /* 0x000fe20000010811 */
[----:B------:R-:W1:Y:S01]  /*05c0*/  @P5 MUFU.RCP R14, R14 ;  /* 0x0000000e000e5308 */ /* 0x000e620000001000 */
[----:B------:R-:W-:Y:S02]  /*05d0*/  FSETP.GTU.FTZ.AND P0, PT, |R16|, +INF , PT ;  /* 0x7f8000001000780b */ /* 0x000fe40003f1c200 */
[----:B------:R-:W-:Y:S01]  /*05e0*/  @P1 FFMA.FTZ R20, R19, 0.93318945169448852539, -R20 ;  /* 0x3f6ee58113141823 */ /* 0x000fe20000010814 */
[----:B------:R-:W-:Y:S02]  /*05f0*/  LOP3.LUT R16, R25, 0x80000000, R16, 0xb8, !PT ;  /* 0x8000000019107812 */ /* 0x000fe400078eb810 */
[----:B------:R-:W-:Y:S02]  /*0600*/  FSETP.GTU.FTZ.AND P1, PT, |R11|, +INF , PT ;  /* 0x7f8000000b00780b */ /* 0x000fe40003f3c200 */
[----:B------:R-:W2:Y:S01]  /*0610*/  @P4 MUFU.RCP R12, R12 ;  /* 0x0000000c000c4308 */ /* 0x000ea20000001000 */
[----:B------:R-:W-:Y:S01]  /*0620*/  LOP3.LUT R11, R20, 0x80000000, R11, 0xb8, !PT ;  /* 0x80000000140b7812 */ /* 0x000fe200078eb80b */
[----:B0-----:R-:W-:Y:S01]  /*0630*/  FMUL.FTZ R21, R8, R8 ;  /* 0x0000000808157220 */ /* 0x001fe20000410000 */
[----:B------:R-:W-:-:S02]  /*0640*/  FSEL R16, R16, R25, !P0 ;  /* 0x0000001910107208 */ /* 0x000fc40004000000 */
[----:B------:R-:W-:Y:S02]  /*0650*/  FSETP.GTU.FTZ.AND P2, PT, |R10|, +INF , PT ;  /* 0x7f8000000a00780b */ /* 0x000fe40003f5c200 */
[----:B------:R-:W-:Y:S01]  /*0660*/  FSETP.GTU.FTZ.AND P0, PT, |R9|, +INF , PT ;  /* 0x7f8000000900780b */ /* 0x000fe20003f1c200 */
[----:B------:R-:W0:Y:S01]  /*0670*/  @P6 MUFU.RCP R15, R15 ;  /* 0x0000000f000f6308 */ /* 0x000e220000001000 */
[----:B------:R-:W-:Y:S01]  /*0680*/  LOP3.LUT R10, R17, 0x80000000, R10, 0xb8, !PT ;  /* 0x80000000110a7812 */ /* 0x000fe200078eb80a */
[----:B-1----:R-:W-:Y:S01]  /*0690*/  FMUL.FTZ R13, R14, R14 ;  /* 0x0000000e0e0d7220 */ /* 0x002fe20000410000 */
[----:B------:R-:W-:Y:S02]  /*06a0*/  LOP3.LUT R9, R18, 0x80000000, R9, 0xb8, !PT ;  /* 0x8000000012097812 */ /* 0x000fe400078eb809 */
[----:B------:R-:W-:Y:S01]  /*06b0*/  FSEL R20, R11, R20, !P1 ;  /* 0x000000140b147208 */ /* 0x000fe20004800000 */
[----:B------:R-:W-:Y:S01]  /*06c0*/  FFMA.FTZ R22, R13, R0, -0.014396979473531246185 ;  /* 0xbc6be14f0d167423 */ /* 0x000fe20000010000 */
[----:B------:R-:W-:Y:S01]  /*06d0*/  FSEL R17, R10, R17, !P2 ;  /* 0x000000110a117208 */ /* 0x000fe20005000000 */
[----:B--2---:R-:W-:Y:S01]  /*06e0*/  FMUL.FTZ R19, R12, R12 ;  /* 0x0000000c0c137220 */ /* 0x004fe20000410000 */
[----:B------:R-:W-:Y:S01]  /*06f0*/  FSEL R9, R9, R18, !P0 ;  /* 0x0000001209097208 */ /* 0x000fe20004000000 */
[-C--:B------:R-:W-:Y:S01]  /*0700*/  FFMA.FTZ R10, R21, R0.reuse, -0.014396979473531246185 ;  /* 0xbc6be14f150a7423 */ /* 0x080fe20000010000 */
[----:B------:R-:W-:Y:S01]  /*0710*/  FSETP.GTU.FTZ.AND P0, PT, |R6|, +INF , PT ;  /* 0x7f8000000600780b */ /* 0x000fe20003f1c200 */
[----:B------:R-:W-:Y:S01]  /*0720*/  FFMA.FTZ R18, R19, R0, -0.014396979473531246185 ;  /* 0xbc6be14f13127423 */ /* 0x000fe20000010000 */
[----:B------:R-:W-:Y:S01]  /*0730*/  FSETP.GTU.FTZ.AND P1, PT, |R4|, +INF , PT ;  /* 0x7f8000000400780b */ /* 0x000fe20003f3c200 */
[----:B------:R-:W-:Y:S01]  /*0740*/  FFMA.FTZ R10, R21, R10, 0.039849750697612762451 ;  /* 0x3d23397e150a7423 */ /* 0x000fe2000001000a */
[----:B------:R-:W-:Y:S01]  /*0750*/  FSETP.GTU.FTZ.AND P2, PT, |R7|, +INF , PT ;  /* 0x7f8000000700780b */ /* 0x000fe20003f5c200 */
[----:B0-----:R-:W-:Y:S01]  /*0760*/  FMUL.FTZ R11, R15, R15 ;  /* 0x0000000f0f0b7220 */ /* 0x001fe20000410000 */
[----:B------:R-:W-:Y:S01]  /*0770*/  F2FP.PACK_AB R16, R9, R16 ;  /* 0x000000100910723e */ /* 0x000fe200000000ff */
[----:B------:R-:W-:Y:S01]  /*0780*/  FFMA.FTZ R22, R13, R22, 0.039849750697612762451 ;  /* 0x3d23397e0d167423 */ /* 0x000fe20000010016 */
[----:B------:R-:W-:Y:S01]  /*0790*/  F2FP.PACK_AB R17, R17, R20 ;  /* 0x000000141111723e */ /* 0x000fe200000000ff */
[----:B------:R-:W-:-:S02]  /*07a0*/  FFMA.FTZ R0, R11, R0, -0.014396979473531246185 ;  /* 0xbc6be14f0b007423 */ /* 0x000fc40000010000 */
[----:B------:R-:W-:Y:S02]  /*07b0*/  FFMA.FTZ R18, R19, R18, 0.039849750697612762451 ;  /* 0x3d23397e13127423 */ /* 0x000fe40000010012 */
[----:B------:R-:W-:Y:S01]  /*07c0*/  FFMA.FTZ R0, R11, R0, 0.039849750697612762451 ;  /* 0x3d23397e0b007423 */ /* 0x000fe20000010000 */
[----:B------:R-:W-:Y:S01]  /*07d0*/  STG.E.64 [R2.64], R16 ;  /* 0x0000001002007986 */ /* 0x000fe2000c101b04 */
[----:B------:R-:W-:Y:S02]  /*07e0*/  FFMA.FTZ R10, R21, R10, -0.072529748082160949707 ;  /* 0xbd948a7a150a7423 */ /* 0x000fe4000001000a */
[----:B------:R-:W-:Y:S02]  /*07f0*/  FFMA.FTZ R22, R13, R22, -0.072529748082160949707 ;  /* 0xbd948a7a0d167423 */ /* 0x000fe40000010016 */
[----:B------:R-:W-:Y:S02]  /*0800*/  FFMA.FTZ R18, R19, R18, -0.072529748082160949707 ;  /* 0xbd948a7a13127423 */ /* 0x000fe40000010012 */
[----:B------:R-:W-:-:S02]  /*0810*/  FFMA.FTZ R0, R11, R0, -0.072529748082160949707 ;  /* 0xbd948a7a0b007423 */ /* 0x000fc40000010000 */
[----:B------:R-:W-:Y:S02]  /*0820*/  FFMA.FTZ R10, R21, R10, 0.10518480092287063599 ;  /* 0x3dd76b21150a7423 */ /* 0x000fe4000001000a */
[----:B------:R-:W-:Y:S02]  /*0830*/  FFMA.FTZ R22, R13, R22, 0.10518480092287063599 ;  /* 0x3dd76b210d167423 */ /* 0x000fe40000010016 */
[----:B------:R-:W-:Y:S02]  /*0840*/  FFMA.FTZ R18, R19, R18, 0.10518480092287063599 ;  /* 0x3dd76b2113127423 */ /* 0x000fe40000010012 */
[----:B------:R-:W-:Y:S02]  /*0850*/  FFMA.FTZ R0, R11, R0, 0.10518480092287063599 ;  /* 0x3dd76b210b007423 */ /* 0x000fe40000010000 */
[----:B------:R-:W-:Y:S02]  /*0860*/  FFMA.FTZ R10, R21, R10, -0.14171802997589111328 ;  /* 0xbe111e88150a7423 */ /* 0x000fe4000001000a */
[----:B------:R-:W-:-:S02]  /*0870*/  FFMA.FTZ R22, R13, R22, -0.14171802997589111328 ;  /* 0xbe111e880d167423 */ /* 0x000fc40000010016 */
[----:B------:R-:W-:Y:S02]  /*0880*/  FFMA.FTZ R18, R19, R18, -0.14171802997589111328 ;  /* 0xbe111e8813127423 */ /* 0x000fe40000010012 */
[----:B------:R-:W-:Y:S02]  /*0890*/  FFMA.FTZ R0, R11, R0, -0.14171802997589111328 ;  /* 0xbe111e880b007423 */ /* 0x000fe40000010000 */
[----:B------:R-:W-:Y:S02]  /*08a0*/  FFMA.FTZ R10, R21, R10, 0.19988775253295898438 ;  /* 0x3e4caf60150a7423 */ /* 0x000fe4000001000a */
[----:B------:R-:W-:Y:S02]  /*08b0*/  FFMA.FTZ R22, R13, R22, 0.19988775253295898438 ;  /* 0x3e4caf600d167423 */ /* 0x000fe40000010016 */
[----:B------:R-:W-:Y:S02]  /*08c0*/  FFMA.FTZ R18, R19, R18, 0.19988775253295898438 ;  /* 0x3e4caf6013127423 */ /* 0x000fe40000010012 */
[----:B------:R-:W-:-:S02]  /*08d0*/  FFMA.FTZ R0, R11, R0, 0.19988775253295898438 ;  /* 0x3e4caf600b007423 */ /* 0x000fc40000010000 */
[----:B------:R-:W-:Y:S02]  /*08e0*/  FFMA.FTZ R10, R21, R10, -0.33332940936088562012 ;  /* 0xbeaaaa27150a7423 */ /* 0x000fe4000001000a */
[----:B------:R-:W-:Y:S02]  /*08f0*/  FFMA.FTZ R22, R13, R22, -0.33332940936088562012 ;  /* 0xbeaaaa270d167423 */ /* 0x000fe40000010016 */
[----:B------:R-:W-:Y:S02]  /*0900*/  FFMA.FTZ R18, R19, R18, -0.33332940936088562012 ;  /* 0xbeaaaa2713127423 */ /* 0x000fe40000010012 */
[----:B------:R-:W-:Y:S02]  /*0910*/  FFMA.FTZ R0, R11, R0, -0.33332940936088562012 ;  /* 0xbeaaaa270b007423 */ /* 0x000fe40000010000 */
[----:B------:R-:W-:Y:S01]  /*0920*/  FMUL.FTZ R21, R21, R10 ;  /* 0x0000000a15157220 */ /* 0x000fe20000410000 */
[----:B------:R-:W-:Y:S01]  /*0930*/  @P4 MOV R10, 0x3fd774eb ;  /* 0x3fd774eb000a4802 */ /* 0x000fe20000000f00 */
[----:B------:R-:W-:-:S02]  /*0940*/  FMUL.FTZ R13, R13, R22 ;  /* 0x000000160d0d7220 */ /* 0x000fc40000410000 */
[----:B------:R-:W-:Y:S02]  /*0950*/  FMUL.FTZ R19, R19, R18 ;  /* 0x0000001213137220 */ /* 0x000fe40000410000 */
[----:B------:R-:W-:Y:S01]  /*0960*/  FMUL.FTZ R0, R11, R0 ;  /* 0x000000000b007220 */ /* 0x000fe20000410000 */
[----:B------:R-:W-:Y:S01]  /*0970*/  @P5 MOV R11, 0x3fd774eb ;  /* 0x3fd774eb000b5802 */ /* 0x000fe20000000f00 */
[----:B------:R-:W-:Y:S01]  /*0980*/  FFMA.FTZ R21, R8, R21, R8 ;  /* 0x0000001508157223 */ /* 0x000fe20000010008 */
[----:B------:R-:W-:Y:S01]  /*0990*/  @P3 MOV R8, 0x3fd774eb ;  /* 0x3fd774eb00083802 */ /* 0x000fe20000000f00 */
[----:B------:R-:W-:Y:S01]  /*09a0*/  FFMA.FTZ R14, R14, R13, R14 ;  /* 0x0000000d0e0e7223 */ /* 0x000fe2000001000e */
[----:B------:R-:W-:Y:S01]  /*09b0*/  @P6 MOV R13, 0x3fd774eb ;  /* 0x3fd774eb000d6802 */ /* 0x000fe20000000f00 */
[----:B------:R-:W-:Y:S02]  /*09c0*/  FFMA.FTZ R19, R12, R19, R12 ;  /* 0x000000130c137223 */ /* 0x000fe4000001000c */
        /* <DEDUP_REMOVED lines=15> */
[----:B------:R-:W-:-:S05]  /*0ac0*/  F2FP.PACK_AB R5, R5, R14 ;  /* 0x0000000e0505723e */ /* 0x000fca00000000ff */
[----:B------:R-:W-:Y:S01]  /*0ad0*/  STG.E.64 [R2.64+0x400], R4 ;  /* 0x0004000402007986 */ /* 0x000fe2000c101b04 */
[----:B------:R-:W-:Y:S05]  /*0ae0*/  EXIT ;  /* 0x000000000000794d */ /* 0x000fea0003800000 */
.L_x_1212:
        /* <DEDUP_REMOVED lines=91> */
.L_x_1214:
[----:B-1----:R-:W-:Y:S05]  /*10a0*/  BSYNC B0 ;  /* 0x0000000000007941 */ /* 0x002fea0003800000 */
.L_x_1213:
        /* <DEDUP_REMOVED lines=25> */
.L_x_1216:
[----:B------:R-:W-:Y:S05]  /*1240*/  BSYNC B0 ;  /* 0x0000000000007941 */ /* 0x000fea0003800000 */
.L_x_1215:
        /* <DEDUP_REMOVED lines=27> */
.L_x_1218:
[----:B------:R-:W-:Y:S05]  /*1400*/  BSYNC B0 ;  /* 0x0000000000007941 */ /* 0x000fea0003800000 */
.L_x_1217:
        /* <DEDUP_REMOVED lines=23> */
.L_x_1220:
[----:B------:R-:W-:Y:S05]  /*1580*/  BSYNC B0 ;  /* 0x0000000000007941 */ /* 0x000fea0003800000 */
.L_x_1219:
        /* <DEDUP_REMOVED lines=23> */
.L_x_1222:
[----:B------:R-:W-:Y:S05]  /*1700*/  BSYNC B0 ;  /* 0x0000000000007941 */ /* 0x000fea0003800000 */
.L_x_1221:
        /* <DEDUP_REMOVED lines=23> */
.L_x_1224:
[----:B------:R-:W-:Y:S05]  /*1880*/  BSYNC B0 ;  /* 0x0000000000007941 */ /* 0x000fea0003800000 */
.L_x_1223:
        /* <DEDUP_REMOVED lines=23> */
.L_x_1226:
[----:B------:R-:W-:Y:S05]  /*1a00*/  BSYNC B0 ;  /* 0x0000000000007941 */ /* 0x000fea0003800000 */
.L_x_1225:
        /* <DEDUP_REMOVED lines=23> */
.L_x_1228:
[----:B------:R-:W-:Y:S05]  /*1b80*/  BSYNC B0 ;  /* 0x0000000000007941 */ /* 0x000fea0003800000 */
.L_x_1227:
        /* <DEDUP_REMOVED lines=18> */
.L_x_1231:
[----:B0-----:R-:W-:-:S13]  /*1cb0*/  ISETP.GE.AND P0, PT, R12, R3, PT ;  /* 0x000000030c00720c */ /* 0x001fda0003f06270 */
[----:B------:R-:W-:Y:S05]  /*1cc0*/  @P0 BRA `(.L_x_1233) ;  /* 0x000000c000000947 */ /* 0x000fea0003800000 */
[----:B------:R-:W-:Y:S02]  /*1cd0*/  IADD3 R4, R2, R12, RZ ;  /* 0x0000000c02047210 */ /* 0x000fe40007ffe0ff */
[----:B------:R-:W-:Y:S02]  /*1ce0*/  MOV R5, 0x2 ;  /* 0x0000000200057802 */ /* 0x000fe40000000f00 */
[----:B------:R-:W-:-:S03]  /*1cf0*/  IADD3 R12, R12, 0x80, RZ ;  /* 0x000000800c0c7810 */ /* 0x000fc60007ffe0ff */
[----:B------:R-:W-:-:S05]  /*1d00*/  IMAD.WIDE.U32 R4, R4, R5, c[0x0][0x168] ;  /* 0x00005a0004047625 */ /* 0x000fca00078e0005 */
[----:B------:R0:W-:Y:S02]  /*1d10*/  STG.E.U16 [R4.64], R9 ;  /* 0x0000000904007986 */ /* 0x0001e4000c101504 */
.L_x_1232:
[----:B------:R-:W-:-:S13]  /*1d20*/  ISETP.GE.AND P0, PT, R12, R3, PT ;  /* 0x000000030c00720c */ /* 0x000fda0003f06270 */
[----:B------:R-:W-:Y:S05]  /*1d30*/  @P0 BRA `(.L_x_1234) ;  /* 0x000000d000000947 */ /* 0x000fea0003800000 */
[----:B0-----:R-:W-:Y:S01]  /*1d40*/  HFMA2.MMA R5, -RZ, RZ, 0, 1.1920928955078125e-07 ;  /* 0x00000002ff057435 */ /* 0x001fe200000001ff */
[----:B------:R-:W-:Y:S02]  /*1d50*/  IADD3 R4, R2, R12, RZ ;  /* 0x0000000c02047210 */ /* 0x000fe40007ffe0ff */
[----:B------:R-:W-:-:S07]  /*1d60*/  IADD3 R12, R12, 0x80, RZ ;  /* 0x000000800c0c7810 */ /* 0x000fce0007ffe0ff */
[----:B------:R-:W-:-:S05]  /*1d70*/  IMAD.WIDE.U32 R4, R4, R5, c[0x0][0x168] ;  /* 0x00005a0004047625 */ /* 0x000fca00078e0005 */
[----:B------:R0:W-:Y:S02]  /*1d80*/  STG.E.U16 [R4.64], R10 ;  /* 0x0000000a04007986 */ /* 0x0001e4000c101504 */
.L_x_1233:
        /* <DEDUP_REMOVED lines=8> */
.L_x_1234:
[----:B------:R-:W-:Y:S05]  /*1e10*/  BSYNC B1 ;  /* 0x0000000000017941 */ /* 0x000fea0003800000 */
.L_x_1230:
[----:B------:R-:W-:-:S13]  /*1e20*/  ISETP.GE.AND P0, PT, R12, R3, PT ;  /* 0x000000030c00720c */ /* 0x000fda0003f06270 */
[----:B0-----:R-:W-:Y:S02]  /*1e30*/  @!P0 IADD3 R4, R2, R12, RZ ;  /* 0x0000000c02048210 */ /* 0x001fe40007ffe0ff */
[----:B------:R-:W-:Y:S02]  /*1e40*/  @!P0 MOV R5, 0x2 ;  /* 0x0000000200058802 */ /* 0x000fe40000000f00 */
[----:B------:R-:W-:-:S03]  /*1e50*/  @!P0 IADD3 R12, R12, 0x80, RZ ;  /* 0x000000800c0c8810 */ /* 0x000fc60007ffe0ff */
[----:B------:R-:W-:-:S05]  /*1e60*/  @!P0 IMAD.WIDE.U32 R4, R4, R5, c[0x0][0x168] ;  /* 0x00005a0004048625 */ /* 0x000fca00078e0005 */
[----:B-----5:R0:W-:Y:S02]  /*1e70*/  @!P0 STG.E.U16 [R4.64], R13 ;  /* 0x0000000d04008986 */ /* 0x0201e4000c101504 */
.L_x_1235:
[----:B------:R-:W-:Y:S05]  /*1e80*/  BSYNC B0 ;  /* 0x0000000000007941 */ /* 0x000fea0003800000 */
.L_x_1229:
[----:B------:R-:W-:Y:S01]  /*1e90*/  WARPSYNC 0xffffffff ;  /* 0xffffffff00007948 */ /* 0x000fe20003800000 */
[----:B------:R-:W-:-:S13]  /*1ea0*/  ISETP.GE.AND P0, PT, R12, R3, PT ;  /* 0x000000030c00720c */ /* 0x000fda0003f06270 */
[----:B------:R-:W-:Y:S05]  /*1eb0*/  @P0 EXIT ;  /* 0x000000000000094d */ /* 0x000fea0003800000 */
[----:B------:R-:W-:Y:S01]  /*1ec0*/  HFMA2.MMA R3, -RZ, RZ, 0, 1.1920928955078125e-07 ;  /* 0x00000002ff037435 */ /* 0x000fe200000001ff */
[----:B------:R-:W-:-:S09]  /*1ed0*/  IADD3 R2, R2, R12, RZ ;  /* 0x0000000c02027210 */ /* 0x000fd20007ffe0ff */
[----:B------:R-:W-:-:S05]  /*1ee0*/  IMAD.WIDE.U32 R2, R2, R3, c[0x0][0x168] ;  /* 0x00005a0002027625 */ /* 0x000fca00078e0003 */
[----:B-----5:R-:W-:Y:S01]  /*1ef0*/  STG.E.U16 [R2.64], R0 ;  /* 0x0000000002007986 */ /* 0x020fe2000c101504 */
[----:B------:R-:W-:Y:S05]  /*1f00*/  EXIT ;  /* 0x000000000000794d */ /* 0x000fea0003800000 */
.L_x_1236:
        /* <DEDUP_REMOVED lines=15> */
.L_x_2525:


//--------------------- .text._ZN2at6native29vectorized_elementwise_kernelILi8EZZZNS0_16atan_kernel_cudaERNS_18TensorIteratorBaseEENKUlvE0_clEvENKUlvE1_clEvEUlN3c104HalfEE_St5arrayIPcLm2EEEEviT0_T1_ --------------------------
	.section	.text._ZN2at6native29vectorized_elementwise_kernelILi8EZZZNS0_16atan_kernel_cudaERNS_18TensorIteratorBaseEENKUlvE0_clEvENKUlvE1_clEvEUlN3c104HalfEE_St5arrayIPcLm2EEEEviT0_T1_,"ax",@progbits
	.sectioninfo	@"SHI_REGISTERS=4"
	.align	128
        .global         _ZN2at6native29vectorized_elementwise_kernelILi8EZZZNS0_16atan_kernel_cudaERNS_18TensorIteratorBaseEENKUlvE0_clEvENKUlvE1_clEvEUlN3c104HalfEE_St5arrayIPcLm2EEEEviT0_T1_
        .type           _ZN2at6native29vectorized_elementwise_kernelILi8EZZZNS0_16atan_kernel_cudaERNS_18TensorIteratorBaseEENKUlvE0_clEvENKUlvE1_clEvEUlN3c104HalfEE_St5arrayIPcLm2EEEEviT0_T1_,@function
        .size           _ZN2at6native29vectorized_elementwise_kernelILi8EZZZNS0_16atan_kernel_cudaERNS_18TensorIteratorBaseEENKUlvE0_clEvENKUlvE1_clEvEUlN3c104HalfEE_St5arrayIPcLm2EEEEviT0_T1_,(.L_x_2526 - _ZN2at6native29vectorized_elementwise_kernelILi8EZZZNS0_16atan_kernel_cudaERNS_18TensorIteratorBaseEENKUlvE0_clEvENKUlvE1_clEvEUlN3c104HalfEE_St5arrayIPcLm2EEEEviT0_T1_)
        .other          _ZN2at6native29vectorized_elementwise_kernelILi8EZZZNS0_16atan_kernel_cudaERNS_18TensorIteratorBaseEENKUlvE0_clEvENKUlvE1_clEvEUlN3c104HalfEE_St5arrayIPcLm2EEEEviT0_T1_,@"STO_CUDA_ENTRY STV_DEFAULT"
_ZN2at6native29vectorized_elementwise_kernelILi8EZZZNS0_16atan_kernel_cudaERNS_18TensorIteratorBaseEENKUlvE0_clEvENKUlvE1_clEvEUlN3c104HalfEE_St5arrayIPcLm2EEEEviT0_T1_:
.text._ZN2at6native29vectorized_elementwise_kernelILi8EZZZNS0_16atan_kernel_cudaERNS_18TensorIteratorBaseEENKUlvE0_clEvENKUlvE1_clEvEUlN3c104HalfEE_St5arrayIPcLm2EEEEviT0_T1_:
[----:B------:R-:W-:Y:S02]  /*0000*/  MOV R1, c[0x0][0x28] ;  /* 0x00000a0000017a02 */ /* 0x000fe40000000f00 */
[----:B------:R-:W-:Y:S05]  /*0010*/  EXIT ;  /* 0x000000000000794d */ /* 0x000fea0003800000 */
.L_x_1237:
        /* <DEDUP_REMOVED lines=14> */
.L_x_2526:


//--------------------- .text._ZN2at6native18elementwise_kernelILi128ELi4EZNS0_15gpu_kernel_implIZZZNS0_16atan_kernel_cudaERNS_18TensorIteratorBaseEENKUlvE0_clEvENKUlvE0_clEvEUlfE_EEvS4_RKT_EUliE_EEviT1_ --------------------------
	.section	.text._ZN2at6native18elementwise_kernelILi128ELi4EZNS0_15gpu_kernel_implIZZZNS0_16atan_kernel_cudaERNS_18TensorIteratorBaseEENKUlvE0_clEvENKUlvE0_clEvEUlfE_EEvS4_RKT_EUliE_EEviT1_,"ax",@progbits
	.sectioninfo	@"SHI_REGISTERS=26"
	.align	128
        .global         _ZN2at6native18elementwise_kernelILi128ELi4EZNS0_15gpu_kernel_implIZZZNS0_16atan_kernel_cudaERNS_18TensorIteratorBaseEENKUlvE0_clEvENKUlvE0_clEvEUlfE_EEvS4_RKT_EUliE_EEviT1_
        .type           _ZN2at6native18elementwise_kernelILi128ELi4EZNS0_15gpu_kernel_implIZZZNS0_16atan_kernel_cudaERNS_18TensorIteratorBaseEENKUlvE0_clEvENKUlvE0_clEvEUlfE_EEvS4_RKT_EUliE_EEviT1_,@function
        .size           _ZN2at6native18elementwise_kernelILi128ELi4EZNS0_15gpu_kernel_implIZZZNS0_16atan_kernel_cudaERNS_18TensorIteratorBaseEENKUlvE0_clEvENKUlvE0_clEvEUlfE_EEvS4_RKT_EUliE_EEviT1_,(.L_x_2527 - _ZN2at6native18elementwise_kernelILi128ELi4EZNS0_15gpu_kernel_implIZZZNS0_16atan_kernel_cudaERNS_18TensorIteratorBaseEENKUlvE0_clEvENKUlvE0_clEvEUlfE_EEvS4_RKT_EUliE_EEviT1_)
        .other          _ZN2at6native18elementwise_kernelILi128ELi4EZNS0_15gpu_kernel_implIZZZNS0_16atan_kernel_cudaERNS_18TensorIteratorBaseEENKUlvE0_clEvENKUlvE0_clEvEUlfE_EEvS4_RKT_EUliE_EEviT1_,@"STO_CUDA_ENTRY STV_DEFAULT"
_ZN2at6native18elementwise_kernelILi128ELi4EZNS0_15gpu_kernel_implIZZZNS0_16atan_kernel_cudaERNS_18TensorIteratorBaseEENKUlvE0_clEvENKUlvE0_clEvEUlfE_EEvS4_RKT_EUliE_EEviT1_:
.text._ZN2at6native18elementwise_kernelILi128ELi4EZNS0_15gpu_kernel_implIZZZNS0_16atan_kernel_cudaERNS_18TensorIteratorBaseEENKUlvE0_clEvENKUlvE0_clEvEUlfE_EEvS4_RKT_EUliE_EEviT1_:
        /* <DEDUP_REMOVED lines=238> */
.L_x_1240:
[----:B------:R-:W0:Y:S01]  /*0ee0*/  LDC.U8 R5, c[0x0][0x372] ;  /* 0x0000dc80ff057b82 */ /* 0x000e220000000000 */
[----:B------:R-:W-:Y:S01]  /*0ef0*/  IADD3 R16, P1, R16, c[0x0][0x360], RZ ;  /* 0x0000d80010107a10 */ /* 0x000fe20007f3e0ff */
[----:B------:R-:W-:Y:S01]  /*0f00*/  BSSY B6, `(.L_x_1241) ;  /* 0x00000df000067945 */ /* 0x000fe20003800000 */
        /* <DEDUP_REMOVED lines=15> */
[----:B--2---:R-:W0:Y:S01]  /*1000*/  I2F.S16 R0, R0 ;  /* 0x0000000000007306 */ /* 0x004e220000101400 */
[----:B------:R-:W-:Y:S05]  /*1010*/  BRA `(.L_x_1247) ;  /* 0x00000cd000007947 */ /* 0x000fea0003800000 */
.L_x_1245:
[----:B------:R-:W2:Y:S02]  /*1020*/  LDG.E.U8 R0, [R2.64] ;  /* 0x0000002402007981 */ /* 0x000ea4000c1e1100 */
[----:B--2---:R-:W0:Y:S01]  /*1030*/  I2F.U16 R0, R0 ;  /* 0x0000000000007306 */ /* 0x004e220000101000 */
[----:B------:R-:W-:Y:S05]  /*1040*/  BRA `(.L_x_1247) ;  /* 0x00000ca000007947 */ /* 0x000fea0003800000 */
.L_x_1244:
[----:B------:R-:W-:-:S13]  /*1050*/  ISETP.NE.AND P0, PT, R4, 0x2, PT ;  /* 0x000000020400780c */ /* 0x000fda0003f05270 */
[----:B------:R-:W-:Y:S05]  /*1060*/  @!P0 BRA `(.L_x_1248) ;  /* 0x000000a000008947 */ /* 0x000fea0003800000 */
[----:B------:R-:W-:-:S13]  /*1070*/  ISETP.NE.AND P0, PT, R4, 0x3, PT ;  /* 0x000000030400780c */ /* 0x000fda0003f05270 */
[----:B------:R-:W-:Y:S05]  /*1080*/  @!P0 BRA `(.L_x_1249) ;  /* 0x0000005000008947 */ /* 0x000fea0003800000 */
[----:B------:R-:W-:-:S13]  /*1090*/  ISETP.NE.AND P0, PT, R4, 0x4, PT ;  /* 0x000000040400780c */ /* 0x000fda0003f05270 */
[----:B------:R-:W-:Y:S05]  /*10a0*/  @P0 BRA `(.L_x_1246) ;  /* 0x00000aa000000947 */ /* 0x000fea0003800000 */
[----:B------:R-:W2:Y:S02]  /*10b0*/  LDG.E.64 R2, [R2.64] ;  /* 0x0000002402027981 */ /* 0x000ea4000c1e1b00 */
[----:B--2---:R0:W1:Y:S01]  /*10c0*/  I2F.S64 R0, R2 ;  /* 0x0000000200007312 */ /* 0x0040620000301400 */
[----:B------:R-:W-:Y:S05]  /*10d0*/  BRA `(.L_x_1247) ;  /* 0x00000c1000007947 */ /* 0x000fea0003800000 */
.L_x_1249:
[----:B------:R-:W2:Y:S02]  /*10e0*/  LDG.E R0, [R2.64] ;  /* 0x0000002402007981 */ /* 0x000ea4000c1e1900 */
[----:B--2---:R-:W0:Y:S01]  /*10f0*/  I2F R0, R0 ;  /* 0x0000000000007306 */ /* 0x004e220000201400 */
[----:B------:R-:W-:Y:S05]  /*1100*/  BRA `(.L_x_1247) ;  /* 0x00000be000007947 */ /* 0x000fea0003800000 */
.L_x_1248:
[----:B------:R-:W2:Y:S02]  /*1110*/  LDG.E.U16 R0, [R2.64] ;  /* 0x0000002402007981 */ /* 0x000ea4000c1e1500 */
[----:B--2---:R-:W0:Y:S01]  /*1120*/  I2F.S16 R0, R0 ;  /* 0x0000000000007306 */ /* 0x004e220000101400 */
[----:B------:R-:W-:Y:S05]  /*1130*/  BRA `(.L_x_1247) ;  /* 0x00000bb000007947 */ /* 0x000fea0003800000 */
.L_x_1243:
[----:B------:R-:W-:-:S13]  /*1140*/  ISETP.GT.AND P0, PT, R4, 0x6, PT ;  /* 0x000000060400780c */ /* 0x000fda0003f04270 */
[----:B------:R-:W-:Y:S05]  /*1150*/  @P0 BRA `(.L_x_1250) ;  /* 0x0000009000000947 */ /* 0x000fea0003800000 */
[----:B------:R-:W-:-:S13]  /*1160*/  ISETP.NE.AND P0, PT, R4, 0x5, PT ;  /* 0x000000050400780c */ /* 0x000fda0003f05270 */
[----:B------:R-:W-:Y:S05]  /*1170*/  @!P0 BRA `(.L_x_1251) ;  /* 0x0000004000008947 */ /* 0x000fea0003800000 */
[----:B------:R-:W-:-:S13]  /*1180*/  ISETP.NE.AND P0, PT, R4, 0x6, PT ;  /* 0x000000060400780c */ /* 0x000fda0003f05270 */
[----:B------:R-:W-:Y:S05]  /*1190*/  @P0 BRA `(.L_x_1246) ;  /* 0x000009b000000947 */ /* 0x000fea0003800000 */
[----:B------:R0:W5:Y:S01]  /*11a0*/  LDG.E R0, [R2.64] ;  /* 0x0000002402007981 */ /* 0x000162000c1e1900 */
[----:B------:R-:W-:Y:S05]  /*11b0*/  BRA `(.L_x_1247) ;  /* 0x00000b3000007947 */ /* 0x000fea0003800000 */
.L_x_1251:
[----:B------:R-:W2:Y:S02]  /*11c0*/  LDG.E.U16 R0, [R2.64] ;  /* 0x0000002402007981 */ /* 0x000ea4000c1e1500 */
[----:B--2---:R-:W-:Y:S01]  /*11d0*/  HADD2.F32 R0, -RZ, R0.H0_H0 ;  /* 0x20000000ff007230 */ /* 0x004fe20000004100 */
[----:B------:R-:W-:Y:S05]  /*11e0*/  BRA `(.L_x_1247) ;  /* 0x00000b0000007947 */ /* 0x000fea0003800000 */
.L_x_1250:
[----:B------:R-:W-:-:S13]  /*11f0*/  ISETP.NE.AND P0, PT, R4, 0x7, PT ;  /* 0x000000070400780c */ /* 0x000fda0003f05270 */
[----:B------:R-:W-:Y:S05]  /*1200*/  @!P0 BRA `(.L_x_1252) ;  /* 0x0000009000008947 */ /* 0x000fea0003800000 */
[----:B------:R-:W-:-:S13]  /*1210*/  ISETP.NE.AND P0, PT, R4, 0x8, PT ;  /* 0x000000080400780c */ /* 0x000fda0003f05270 */
[----:B------:R-:W-:Y:S05]  /*1220*/  @!P0 BRA `(.L_x_1253) ;  /* 0x0000004000008947 */ /* 0x000fea0003800000 */
[----:B------:R-:W-:-:S13]  /*1230*/  ISETP.NE.AND P0, PT, R4, 0x9, PT ;  /* 0x000000090400780c */ /* 0x000fda0003f05270 */
[----:B------:R-:W-:Y:S05]  /*1240*/  @P0 BRA `(.L_x_1246) ;  /* 0x0000090000000947 */ /* 0x000fea0003800000 */
[----:B------:R0:W5:Y:S01]  /*1250*/  LDG.E R0, [R2.64] ;  /* 0x0000002402007981 */ /* 0x000162000c1e1900 */
[----:B------:R-:W-:Y:S05]  /*1260*/  BRA `(.L_x_1247) ;  /* 0x00000a8000007947 */ /* 0x000fea0003800000 */
.L_x_1253:
[----:B------:R-:W2:Y:S02]  /*1270*/  LDG.E.U16 R0, [R2.64] ;  /* 0x0000002402007981 */ /* 0x000ea4000c1e1500 */
[----:B--2---:R-:W-:Y:S01]  /*1280*/  HADD2.F32 R0, -RZ, R0.H0_H0 ;  /* 0x20000000ff007230 */ /* 0x004fe20000004100 */
[----:B------:R-:W-:Y:S05]  /*1290*/  BRA `(.L_x_1247) ;  /* 0x00000a5000007947 */ /* 0x000fea0003800000 */
.L_x_1252:
[----:B------:R-:W2:Y:S02]  /*12a0*/  LDG.E.64 R2, [R2.64] ;  /* 0x0000002402027981 */ /* 0x000ea4000c1e1b00 */
[----:B--2---:R-:W0:Y:S01]  /*12b0*/  F2F.F32.F64 R0, R2 ;  /* 0x0000000200007310 */ /* 0x004e220000301000 */
[----:B------:R-:W0:-:S14]  /*12c0*/  DSETP.GEU.AND P0, PT, |R2|, c[0x2][0x0], PT ;  /* 0x008000000200762a */ /* 0x000e1c0003f0e200 */
[----:B0-----:R-:W-:Y:S01]  /*12d0*/  @!P0 FMUL R0, R0, 1.175494350822287508e-38 ;  /* 0x0080000000008820 */ /* 0x001fe20000400000 */
[----:B------:R-:W-:Y:S05]  /*12e0*/  BRA `(.L_x_1247) ;  /* 0x00000a0000007947 */ /* 0x000fea0003800000 */
.L_x_1242:
        /* <DEDUP_REMOVED lines=10> */
[----:B------:R-:W-:Y:S01]  /*1390*/  FSEL R0, RZ, 1, !P0 ;  /* 0x3f800000ff007808 */ /* 0x000fe20004000000 */
[----:B------:R-:W-:Y:S05]  /*13a0*/  BRA `(.L_x_1247) ;  /* 0x0000094000007947 */ /* 0x000fea0003800000 */
.L_x_1256:
[----:B------:R-:W2:Y:S02]  /*13b0*/  LDG.E.64 R2, [R2.64] ;  /* 0x0000002402027981 */ /* 0x000ea4000c1e1b00 */
[----:B--2---:R-:W0:Y:S01]  /*13c0*/  F2F.F32.F64 R0, R2 ;  /* 0x0000000200007310 */ /* 0x004e220000301000 */
[----:B------:R-:W0:-:S14]  /*13d0*/  DSETP.GEU.AND P0, PT, |R2|, c[0x2][0x0], PT ;  /* 0x008000000200762a */ /* 0x000e1c0003f0e200 */
[----:B0-----:R-:W-:Y:S01]  /*13e0*/  @!P0 FMUL R0, R0, 1.175494350822287508e-38 ;  /* 0x0080000000008820 */ /* 0x001fe20000400000 */
[----:B------:R-:W-:Y:S05]  /*13f0*/  BRA `(.L_x_1247) ;  /* 0x000008f000007947 */ /* 0x000fea0003800000 */
.L_x_1255:
        /* <DEDUP_REMOVED lines=24> */
[----:B------:R-:W-:Y:S01]  /*1580*/  LOP3.LUT R0, R5, 0x80000000, R0, 0xf8, !PT ;  /* 0x8000000005007812 */ /* 0x000fe200078ef800 */
[----:B------:R-:W-:Y:S05]  /*1590*/  BRA `(.L_x_1247) ;  /* 0x0000075000007947 */ /* 0x000fea0003800000 */
.L_x_1258:
        /* <DEDUP_REMOVED lines=11> */
[----:B------:R-:W-:Y:S01]  /*1650*/  LOP3.LUT R0, R4, 0x80000000, R5, 0xf8, !PT ;  /* 0x8000000004007812 */ /* 0x000fe200078ef805 */
[----:B------:R-:W-:Y:S05]  /*1660*/  BRA `(.L_x_1247) ;  /* 0x0000068000007947 */ /* 0x000fea0003800000 */
.L_x_1257:
[----:B------:R-:W2:Y:S02]  /*1670*/  LDG.E.U16 R0, [R2.64] ;  /* 0x0000002402007981 */ /* 0x000ea4000c1e1500 */
[----:B--2---:R-:W-:Y:S01]  /*1680*/  PRMT R0, RZ, 0x5410, R0 ;  /* 0x00005410ff007816 */ /* 0x004fe20000000000 */
[----:B------:R-:W-:Y:S05]  /*1690*/  BRA `(.L_x_1247) ;  /* 0x0000065000007947 */ /* 0x000fea0003800000 */
.L_x_1254:
        /* <DEDUP_REMOVED lines=9> */
[----:B--2---:R-:W0:Y:S01]  /*1730*/  I2F.U16 R0, R0 ;  /* 0x0000000000007306 */ /* 0x004e220000101000 */
[----:B------:R-:W-:Y:S05]  /*1740*/  BRA `(.L_x_1247) ;  /* 0x000005a000007947 */ /* 0x000fea0003800000 */
.L_x_1261:
[----:B------:R-:W2:Y:S01]  /*1750*/  LDG.E.U8 R2, [R2.64] ;  /* 0x0000002402027981 */ /* 0x000ea2000c1e1100 */
        /* <DEDUP_REMOVED lines=19> */
.L_x_1263:
[----:B------:R-:W-:Y:S05]  /*1890*/  BSYNC B0 ;  /* 0x0000000000007941 */ /* 0x000fea0003800000 */
.L_x_1262:
[----:B------:R-:W-:Y:S01]  /*18a0*/  LEA R3, R0, 0x3b800000, 0x17 ;  /* 0x3b80000000037811 */ /* 0x000fe200078eb8ff */
[----:B------:R-:W-:-:S05]  /*18b0*/  IMAD.SHL.U32 R0, R2, 0x100000, RZ ;  /* 0x0010000002007824 */ /* 0x000fca00078e00ff */
[----:B------:R-:W-:Y:S01]  /*18c0*/  LOP3.LUT R0, R3, R0, R4, 0xfe, !PT ;  /* 0x0000000003007212 */ /* 0x000fe200078efe04 */
[----:B------:R-:W-:Y:S05]  /*18d0*/  BRA `(.L_x_1247) ;  /* 0x0000041000007947 */ /* 0x000fea0003800000 */
.L_x_1260:
        /* <DEDUP_REMOVED lines=20> */
.L_x_1265:
[----:B------:R-:W-:Y:S05]  /*1a20*/  BSYNC B0 ;  /* 0x0000000000007941 */ /* 0x000fea0003800000 */
.L_x_1264:
[----:B------:R-:W-:Y:S01]  /*1a30*/  LEA R3, R0, 0x37800000, 0x17 ;  /* 0x3780000000037811 */ /* 0x000fe200078eb8ff */
[----:B------:R-:W-:-:S05]  /*1a40*/  IMAD.SHL.U32 R0, R2, 0x200000, RZ ;  /* 0x0020000002007824 */ /* 0x000fca00078e00ff */
[----:B------:R-:W-:Y:S01]  /*1a50*/  LOP3.LUT R0, R3, R0, R4, 0xfe, !PT ;  /* 0x0000000003007212 */ /* 0x000fe200078efe04 */
[----:B------:R-:W-:Y:S05]  /*1a60*/  BRA `(.L_x_1247) ;  /* 0x0000028000007947 */ /* 0x000fea0003800000 */
.L_x_1259:
[----:B------:R-:W-:-:S13]  /*1a70*/  ISETP.NE.AND P0, PT, R4, 0x1c, PT ;  /* 0x0000001c0400780c */ /* 0x000fda0003f05270 */
[----:B------:R-:W-:Y:S05]  /*1a80*/  @!P0 BRA `(.L_x_1266) ;  /* 0x0000024000008947 */ /* 0x000fea0003800000 */
[----:B------:R-:W-:-:S13]  /*1a90*/  ISETP.NE.AND P0, PT, R4, 0x1d, PT ;  /* 0x0000001d0400780c */ /* 0x000fda0003f05270 */
[----:B------:R-:W-:Y:S05]  /*1aa0*/  @!P0 BRA `(.L_x_1267) ;  /* 0x000001f000008947 */ /* 0x000fea0003800000 */
[----:B------:R-:W-:-:S13]  /*1ab0*/  ISETP.NE.AND P0, PT, R4, 0x2c, PT ;  /* 0x0000002c0400780c */ /* 0x000fda0003f05270 */
[----:B------:R-:W-:Y:S05]  /*1ac0*/  @P0 BRA `(.L_x_1246) ;  /* 0x0000008000000947 */ /* 0x000fea0003800000 */
[----:B------:R-:W2:Y:S01]  /*1ad0*/  LDG.E.U8 R2, [R2.64] ;  /* 0x0000002402027981 */ /* 0x000ea2000c1e1100 */
[----:B------:R-:W-:Y:S01]  /*1ae0*/  IMAD.MOV.U32 R0, RZ, RZ, 0x400000 ;  /* 0x00400000ff007424 */ /* 0x000fe200078e00ff */
[----:B--2---:R-:W-:-:S13]  /*1af0*/  ISETP.NE.AND P0, PT, R2, RZ, PT ;  /* 0x000000ff0200720c */ /* 0x004fda0003f05270 */
[----:B------:R-:W-:Y:S05]  /*1b00*/  @!P0 BRA `(.L_x_1247) ;  /* 0x000001e000008947 */ /* 0x000fea0003800000 */
[----:B------:R-:W-:-:S13]  /*1b10*/  ISETP.NE.AND P0, PT, R2, 0xff, PT ;  /* 0x000000ff0200780c */ /* 0x000fda0003f05270 */
[----:B------:R-:W-:Y:S02]  /*1b20*/  @!P0 IMAD.MOV.U32 R0, RZ, RZ, 0x7f800001 ;  /* 0x7f800001ff008424 */ /* 0x000fe400078e00ff */
[----:B------:R-:W-:Y:S01]  /*1b30*/  @P0 IMAD.SHL.U32 R0, R2, 0x800000, RZ ;  /* 0x0080000002000824 */ /* 0x000fe200078e00ff */
[----:B------:R-:W-:Y:S05]  /*1b40*/  BRA `(.L_x_1247) ;  /* 0x000001a000007947 */ /* 0x000fea0003800000 */
.L_x_1246:
        /* <DEDUP_REMOVED lines=19> */
[----:B------:R-:W-:Y:S01]  /*1c80*/  IMAD.MOV.U32 R0, RZ, RZ, RZ ;  /* 0x000000ffff007224 */ /* 0x000fe200078e00ff */
[----:B------:R-:W-:Y:S05]  /*1c90*/  BRA `(.L_x_1247) ;  /* 0x0000005000007947 */ /* 0x000fea0003800000 */
.L_x_1267:
[----:B------:R-:W2:Y:S02]  /*1ca0*/  LDG.E.64 R2, [R2.64] ;  /* 0x0000002402027981 */ /* 0x000ea4000c1e1b00 */
[----:B--2---:R0:W1:Y:S01]  /*1cb0*/  I2F.U64 R0, R2 ;  /* 0x0000000200007312 */ /* 0x0040620000301000 */
[----:B------:R-:W-:Y:S05]  /*1cc0*/  BRA `(.L_x_1247) ;  /* 0x0000002000007947 */ /* 0x000fea0003800000 */
.L_x_1266:
[----:B------:R-:W2:Y:S02]  /*1cd0*/  LDG.E R0, [R2.64] ;  /* 0x0000002402007981 */ /* 0x000ea4000c1e1900 */
[----:B--2---:R-:W0:Y:S02]  /*1ce0*/  I2F.U32 R0, R0 ;  /* 0x0000000000007306 */ /* 0x004e240000201000 */
.L_x_1247:
[----:B------:R-:W-:Y:S05]  /*1cf0*/  BSYNC B6 ;  /* 0x0000000000067941 */ /* 0x000fea0003800000 */
.L_x_1241:
[C---:B01---5:R-:W-:Y:S01]  /*1d00*/  FSETP.GT.FTZ.AND P0, PT, |R0|.reuse, 1, PT ;  /* 0x3f8000000000780b */ /* 0x063fe20003f14200 */
[----:B------:R-:W-:Y:S01]  /*1d10*/  FADD.FTZ R2, |R0|, -RZ ;  /* 0x800000ff00027221 */ /* 0x000fe20000010200 */
[----:B------:R-:W0:Y:S01]  /*1d20*/  LDC.U8 R5, c[0x0][0x371] ;  /* 0x0000dc40ff057b82 */ /* 0x000e220000000000 */
[----:B------:R-:W-:-:S10]  /*1d30*/  IMAD.MOV.U32 R4, RZ, RZ, 0x3b2090aa ;  /* 0x3b2090aaff047424 */ /* 0x000fd400078e00ff */
        /* <DEDUP_REMOVED lines=17> */
[----:B------:R-:W-:Y:S01]  /*1e50*/  FSEL R2, R2, R3, !P0 ;  /* 0x0000000302027208 */ /* 0x000fe20004000000 */
        /* <DEDUP_REMOVED lines=9> */
[----:B------:R-:W0:Y:S02]  /*1ef0*/  F2I.FTZ.TRUNC.NTZ R3, R2 ;  /* 0x0000000200037305 */ /* 0x000e24000021f100 */
[----:B0-----:R0:W-:Y:S01]  /*1f00*/  STG.E.U8 [R16.64], R3 ;  /* 0x0000000310007986 */ /* 0x0011e2000c101124 */
[----:B------:R-:W-:Y:S05]  /*1f10*/  BRA `(.L_x_1273) ;  /* 0x00000d7000007947 */ /* 0x000fea0003800000 */
.L_x_1271:
[----:B------:R-:W0:Y:S02]  /*1f20*/  F2I.S64.TRUNC R2, R2 ;  /* 0x0000000200027311 */ /* 0x000e24000020d900 */
[----:B0-----:R-:W-:-:S05]  /*1f30*/  IMAD.MOV.U32 R5, RZ, RZ, R2 ;  /* 0x000000ffff057224 */ /* 0x001fca00078e0002 */
[----:B------:R0:W-:Y:S01]  /*1f40*/  STG.E.U8 [R16.64], R5 ;  /* 0x0000000510007986 */ /* 0x0001e2000c101124 */
[----:B------:R-:W-:Y:S05]  /*1f50*/  BRA `(.L_x_1273) ;  /* 0x00000d3000007947 */ /* 0x000fea0003800000 */
.L_x_1270:
[----:B------:R-:W-:-:S13]  /*1f60*/  ISETP.NE.AND P0, PT, R4, 0x2, PT ;  /* 0x000000020400780c */ /* 0x000fda0003f05270 */
[----:B------:R-:W-:Y:S05]  /*1f70*/  @!P0 BRA `(.L_x_1274) ;  /* 0x000000a000008947 */ /* 0x000fea0003800000 */
[----:B------:R-:W-:-:S13]  /*1f80*/  ISETP.NE.AND P0, PT, R4, 0x3, PT ;  /* 0x000000030400780c */ /* 0x000fda0003f05270 */
[----:B------:R-:W-:Y:S05]  /*1f90*/  @!P0 BRA `(.L_x_1275) ;  /* 0x0000005000008947 */ /* 0x000fea0003800000 */
[----:B------:R-:W-:-:S13]  /*1fa0*/  ISETP.NE.AND P0, PT, R4, 0x4, PT ;  /* 0x000000040400780c */ /* 0x000fda0003f05270 */
[----:B------:R-:W-:Y:S05]  /*1fb0*/  @P0 BRA `(.L_x_1272) ;  /* 0x00000b4000000947 */ /* 0x000fea0003800000 */
[----:B------:R-:W0:Y:S02]  /*1fc0*/  F2I.S64.TRUNC R2, R2 ;  /* 0x0000000200027311 */ /* 0x000e24000020d900 */
[----:B0-----:R0:W-:Y:S01]  /*1fd0*/  STG.E.64 [R16.64], R2 ;  /* 0x0000000210007986 */ /* 0x0011e2000c101b24 */
[----:B------:R-:W-:Y:S05]  /*1fe0*/  BRA `(.L_x_1273) ;  /* 0x00000ca000007947 */ /* 0x000fea0003800000 */
.L_x_1275:
[----:B------:R-:W0:Y:S02]  /*1ff0*/  F2I.FTZ.TRUNC.NTZ R3, R2 ;  /* 0x0000000200037305 */ /* 0x000e24000021f100 */
[----:B0-----:R0:W-:Y:S01]  /*2000*/  STG.E [R16.64], R3 ;  /* 0x0000000310007986 */ /* 0x0011e2000c101924 */
[----:B------:R-:W-:Y:S05]  /*2010*/  BRA `(.L_x_1273) ;  /* 0x00000c7000007947 */ /* 0x000fea0003800000 */
.L_x_1274:
[----:B------:R-:W0:Y:S02]  /*2020*/  F2I.FTZ.TRUNC.NTZ R3, R2 ;  /* 0x0000000200037305 */ /* 0x000e24000021f100 */
[----:B0-----:R0:W-:Y:S01]  /*2030*/  STG.E.U16 [R16.64], R3 ;  /* 0x0000000310007986 */ /* 0x0011e2000c101524 */
[----:B------:R-:W-:Y:S05]  /*2040*/  BRA `(.L_x_1273) ;  /* 0x00000c4000007947 */ /* 0x000fea0003800000 */
.L_x_1269:
[----:B------:R-:W-:-:S13]  /*2050*/  ISETP.GT.AND P0, PT, R4, 0x6, PT ;  /* 0x000000060400780c */ /* 0x000fda0003f04270 */
[----:B------:R-:W-:Y:S05]  /*2060*/  @P0 BRA `(.L_x_1276) ;  /* 0x0000009000000947 */ /* 0x000fea0003800000 */
[----:B------:R-:W-:-:S13]  /*2070*/  ISETP.NE.AND P0, PT, R4, 0x5, PT ;  /* 0x000000050400780c */ /* 0x000fda0003f05270 */
[----:B------:R-:W-:Y:S05]  /*2080*/  @!P0 BRA `(.L_x_1277) ;  /* 0x0000004000008947 */ /* 0x000fea0003800000 */
[----:B------:R-:W-:-:S13]  /*2090*/  ISETP.NE.AND P0, PT, R4, 0x6, PT ;  /* 0x000000060400780c */ /* 0x000fda0003f05270 */
[----:B------:R-:W-:Y:S05]  /*20a0*/  @P0 BRA `(.L_x_1272) ;  /* 0x00000a5000000947 */ /* 0x000fea0003800000 */
[----:B------:R0:W-:Y:S01]  /*20b0*/  STG.E [R16.64], R2 ;  /* 0x0000000210007986 */ /* 0x0001e2000c101924 */
[----:B------:R-:W-:Y:S05]  /*20c0*/  BRA `(.L_x_1273) ;  /* 0x00000bc000007947 */ /* 0x000fea0003800000 */
.L_x_1277:
[----:B------:R-:W-:-:S05]  /*20d0*/  F2FP.PACK_AB R2, RZ, R2 ;  /* 0x00000002ff02723e */ /* 0x000fca00000000ff */
[----:B------:R0:W-:Y:S01]  /*20e0*/  STG.E.U16 [R16.64], R2 ;  /* 0x0000000210007986 */ /* 0x0001e2000c101524 */
[----:B------:R-:W-:Y:S05]  /*20f0*/  BRA `(.L_x_1273) ;  /* 0x00000b9000007947 */ /* 0x000fea0003800000 */
.L_x_1276:
[----:B------:R-:W-:-:S13]  /*2100*/  ISETP.NE.AND P0, PT, R4, 0x7, PT ;  /* 0x000000070400780c */ /* 0x000fda0003f05270 */
[----:B------:R-:W-:Y:S05]  /*2110*/  @!P0 BRA `(.L_x_1278) ;  /* 0x000000b000008947 */ /* 0x000fea0003800000 */
[----:B------:R-:W-:-:S13]  /*2120*/  ISETP.NE.AND P0, PT, R4, 0x8, PT ;  /* 0x000000080400780c */ /* 0x000fda0003f05270 */
[----:B------:R-:W-:Y:S05]  /*2130*/  @!P0 BRA `(.L_x_1279) ;  /* 0x0000005000008947 */ /* 0x000fea0003800000 */
[----:B------:R-:W-:-:S13]  /*2140*/  ISETP.NE.AND P0, PT, R4, 0x9, PT ;  /* 0x000000090400780c */ /* 0x000fda0003f05270 */
[----:B------:R-:W-:Y:S05]  /*2150*/  @P0 BRA `(.L_x_1272) ;  /* 0x000009a000000947 */ /* 0x000fea0003800000 */
[----:B------:R-:W-:-:S05]  /*2160*/  IMAD.MOV.U32 R3, RZ, RZ, RZ ;  /* 0x000000ffff037224 */ /* 0x000fca00078e00ff */
[----:B------:R0:W-:Y:S01]  /*2170*/  STG.E.64 [R16.64], R2 ;  /* 0x0000000210007986 */ /* 0x0001e2000c101b24 */
[----:B------:R-:W-:Y:S05]  /*2180*/  BRA `(.L_x_1273) ;  /* 0x00000b0000007947 */ /* 0x000fea0003800000 */
.L_x_1279:
[----:B------:R-:W-:-:S04]  /*2190*/  F2FP.PACK_AB R3, RZ, R2 ;  /* 0x00000002ff03723e */ /* 0x000fc800000000ff */
[----:B------:R-:W-:-:S05]  /*21a0*/  PRMT R3, R3, 0x5410, RZ ;  /* 0x0000541003037816 */ /* 0x000fca00000000ff */
[----:B------:R0:W-:Y:S01]  /*21b0*/  STG.E [R16.64], R3 ;  /* 0x0000000310007986 */ /* 0x0001e2000c101924 */
[----:B------:R-:W-:Y:S05]  /*21c0*/  BRA `(.L_x_1273) ;  /* 0x00000ac000007947 */ /* 0x000fea0003800000 */
.L_x_1278:
[----:B------:R-:W-:-:S06]  /*21d0*/  FMUL.FTZ R2, R2, 1 ;  /* 0x3f80000002027820 */ /* 0x000fcc0000410000 */
[----:B------:R-:W0:Y:S02]  /*21e0*/  F2F.F64.F32 R2, R2 ;  /* 0x0000000200027310 */ /* 0x000e240000201800 */
[----:B0-----:R0:W-:Y:S01]  /*21f0*/  STG.E.64 [R16.64], R2 ;  /* 0x0000000210007986 */ /* 0x0011e2000c101b24 */
[----:B------:R-:W-:Y:S05]  /*2200*/  BRA `(.L_x_1273) ;  /* 0x00000a8000007947 */ /* 0x000fea0003800000 */
.L_x_1268:
        /* <DEDUP_REMOVED lines=8> */
[----:B------:R-:W-:-:S04]  /*2290*/  FSETP.NEU.FTZ.AND P0, PT, R2, RZ, PT ;  /* 0x000000ff0200720b */ /* 0x000fc80003f1d000 */
[----:B------:R-:W-:-:S05]  /*22a0*/  SEL R3, RZ, 0x1, !P0 ;  /* 0x00000001ff037807 */ /* 0x000fca0004000000 */
[----:B------:R0:W-:Y:S01]  /*22b0*/  STG.E.U8 [R16.64], R3 ;  /* 0x0000000310007986 */ /* 0x0001e2000c101124 */
[----:B------:R-:W-:Y:S05]  /*22c0*/  BRA `(.L_x_1273) ;  /* 0x000009c000007947 */ /* 0x000fea0003800000 */
.L_x_1282:
[----:B------:R-:W-:Y:S01]  /*22d0*/  FMUL.FTZ R4, R2, 1 ;  /* 0x3f80000002047820 */ /* 0x000fe20000410000 */
[----:B------:R-:W-:-:S05]  /*22e0*/  CS2R R6, SRZ ;  /* 0x0000000000067805 */ /* 0x000fca000001ff00 */
[----:B------:R-:W0:Y:S02]  /*22f0*/  F2F.F64.F32 R4, R4 ;  /* 0x0000000400047310 */ /* 0x000e240000201800 */
[----:B0-----:R0:W-:Y:S01]  /*2300*/  STG.E.128 [R16.64], R4 ;  /* 0x0000000410007986 */ /* 0x0011e2000c101d24 */
[----:B------:R-:W-:Y:S05]  /*2310*/  BRA `(.L_x_1273) ;  /* 0x0000097000007947 */ /* 0x000fea0003800000 */
.L_x_1281:
[----:B------:R-:W-:-:S13]  /*2320*/  ISETP.NE.AND P0, PT, R4, 0xf, PT ;  /* 0x0000000f0400780c */ /* 0x000fda0003f05270 */
[----:B------:R-:W-:Y:S05]  /*2330*/  @!P0 BRA `(.L_x_1283) ;  /* 0x000002b000008947 */ /* 0x000fea0003800000 */
[----:B------:R-:W-:-:S13]  /*2340*/  ISETP.NE.AND P0, PT, R4, 0x17, PT ;  /* 0x000000170400780c */ /* 0x000fda0003f05270 */
[----:B------:R-:W-:Y:S05]  /*2350*/  @!P0 BRA `(.L_x_1284) ;  /* 0x0000014000008947 */ /* 0x000fea0003800000 */
[----:B------:R-:W-:-:S13]  /*2360*/  ISETP.NE.AND P0, PT, R4, 0x18, PT ;  /* 0x000000180400780c */ /* 0x000fda0003f05270 */
[----:B------:R-:W-:Y:S05]  /*2370*/  @P0 BRA `(.L_x_1272) ;  /* 0x0000078000000947 */ /* 0x000fea0003800000 */
[C---:B------:R-:W-:Y:S01]  /*2380*/  LOP3.LUT R4, R2.reuse, 0x7fffffff, RZ, 0xc0, !PT ;  /* 0x7fffffff02047812 */ /* 0x040fe200078ec0ff */
[----:B------:R-:W-:Y:S01]  /*2390*/  BSSY B0, `(.L_x_1285) ;  /* 0x000000d000007945 */ /* 0x000fe20003800000 */
[----:B------:R-:W-:Y:S02]  /*23a0*/  LOP3.LUT R0, R2, 0x80000000, RZ, 0xc0, !PT ;  /* 0x8000000002007812 */ /* 0x000fe400078ec0ff */
[----:B------:R-:W-:Y:S02]  /*23b0*/  ISETP.GT.U32.AND P0, PT, R4, 0x43efffff, PT ;  /* 0x43efffff0400780c */ /* 0x000fe40003f04070 */
[----:B------:R-:W-:Y:S01]  /*23c0*/  SHF.R.U32.HI R5, RZ, 0x18, R0 ;  /* 0x00000018ff057819 */ /* 0x000fe20000011600 */
[----:B------:R-:W-:-:S10]  /*23d0*/  IMAD.MOV.U32 R0, RZ, RZ, 0x7f ;  /* 0x0000007fff007424 */ /* 0x000fd400078e00ff */
[----:B------:R-:W-:Y:S05]  /*23e0*/  @P0 BRA `(.L_x_1286) ;  /* 0x0000007000000947 */ /* 0x000fea0003800000 */
[----:B------:R-:W-:-:S13]  /*23f0*/  ISETP.GE.U32.AND P0, PT, R4, 0x3c800000, PT ;  /* 0x3c8000000400780c */ /* 0x000fda0003f06070 */
[----:B------:R-:W-:-:S04]  /*2400*/  @P0 SHF.R.U32.HI R0, RZ, 0x14, R2 ;  /* 0x00000014ff000819 */ /* 0x000fc80000011602 */
[----:B------:R-:W-:-:S04]  /*2410*/  @P0 LOP3.LUT R3, R0, 0x1, RZ, 0xc0, !PT ;  /* 0x0000000100030812 */ /* 0x000fc800078ec0ff */
[----:B------:R-:W-:Y:S01]  /*2420*/  @P0 IADD3 R3, R2, 0x407ffff, R3 ;  /* 0x0407ffff02030810 */ /* 0x000fe20007ffe003 */
[----:B------:R-:W-:-:S03]  /*2430*/  @!P0 FADD.FTZ R2, R4, 16384 ;  /* 0x4680000004028421 */ /* 0x000fc60000010000 */
[----:B------:R-:W-:Y:S02]  /*2440*/  @P0 SHF.R.U32.HI R0, RZ, 0x14, R3 ;  /* 0x00000014ff000819 */ /* 0x000fe40000011603 */
[----:B------:R-:W-:Y:S02]  /*2450*/  @!P0 IADD3 R0, R2, -0x46800000, RZ ;  /* 0xb980000002008810 */ /* 0x000fe40007ffe0ff */
.L_x_1286:
[----:B------:R-:W-:Y:S05]  /*2460*/  BSYNC B0 ;  /* 0x0000000000007941 */ /* 0x000fea0003800000 */
.L_x_1285:
[----:B------:R-:W-:-:S05]  /*2470*/  LOP3.LUT R5, R0, R5, RZ, 0xfc, !PT ;  /* 0x0000000500057212 */ /* 0x000fca00078efcff */
[----:B------:R0:W-:Y:S01]  /*2480*/  STG.E.U8 [R16.64], R5 ;  /* 0x0000000510007986 */ /* 0x0001e2000c101124 */
[----:B------:R-:W-:Y:S05]  /*2490*/  BRA `(.L_x_1273) ;  /* 0x000007f000007947 */ /* 0x000fea0003800000 */
.L_x_1284:
[----:B------:R-:W-:Y:S01]  /*24a0*/  LOP3.LUT R4, R2, 0x7fffffff, RZ, 0xc0, !PT ;  /* 0x7fffffff02047812 */ /* 0x000fe200078ec0ff */
[----:B------:R-:W-:Y:S03]  /*24b0*/  BSSY B0, `(.L_x_1287) ;  /* 0x000000e000007945 */ /* 0x000fe60003800000 */
[----:B------:R-:W-:-:S13]  /*24c0*/  ISETP.GT.U32.AND P0, PT, R4, 0x477fffff, PT ;  /* 0x477fffff0400780c */ /* 0x000fda0003f04070 */
[----:B------:R-:W-:Y:S05]  /*24d0*/  @P0 BRA `(.L_x_1288) ;  /* 0x0000008000000947 */ /* 0x000fea0003800000 */
[----:B------:R-:W-:-:S13]  /*24e0*/  ISETP.GE.U32.AND P0, PT, R4, 0x38800000, PT ;  /* 0x388000000400780c */ /* 0x000fda0003f06070 */
[----:B------:R-:W-:-:S04]  /*24f0*/  @P0 SHF.R.U32.HI R0, RZ, 0x15, R2 ;  /* 0x00000015ff000819 */ /* 0x000fc80000011602 */
[----:B------:R-:W-:-:S04]  /*2500*/  @P0 LOP3.LUT R3, R0, 0x1, RZ, 0xc0, !PT ;  /* 0x0000000100030812 */ /* 0x000fc800078ec0ff */
[----:B------:R-:W-:Y:S01]  /*2510*/  @P0 IADD3 R0, R2, 0x80fffff, R3 ;  /* 0x080fffff02000810 */ /* 0x000fe20007ffe003 */
[----:B------:R-:W-:-:S03]  /*2520*/  @!P0 FADD.FTZ R3, R4, 128 ;  /* 0x4300000004038421 */ /* 0x000fc60000010000 */
[----:B------:R-:W-:Y:S02]  /*2530*/  @P0 SHF.R.U32.HI R0, RZ, 0x15, R0 ;  /* 0x00000015ff000819 */ /* 0x000fe40000011600 */
[----:B------:R-:W-:Y:S01]  /*2540*/  @!P0 IADD3 R0, R3, -0x43000000, RZ ;  /* 0xbd00000003008810 */ /* 0x000fe20007ffe0ff */
[----:B------:R-:W-:Y:S05]  /*2550*/  BRA `(.L_x_1289) ;  /* 0x0000003000007947 */ /* 0x000fea0003800000 */
.L_x_1288:
[----:B------:R-:W-:Y:S01]  /*2560*/  IMAD.MOV.U32 R0, RZ, RZ, 0x7f ;  /* 0x0000007fff007424 */ /* 0x000fe200078e00ff */
[----:B------:R-:W-:-:S04]  /*2570*/  ISETP.GT.U32.AND P0, PT, R4, 0x7f800000, PT ;  /* 0x7f8000000400780c */ /* 0x000fc80003f04070 */
[----:B------:R-:W-:-:S04]  /*2580*/  SEL R0, R0, 0x7c, P0 ;  /* 0x0000007c00007807 */ /* 0x000fc80000000000 */
.L_x_1289:
[----:B------:R-:W-:Y:S05]  /*2590*/  BSYNC B0 ;  /* 0x0000000000007941 */ /* 0x000fea0003800000 */
.L_x_1287:
[----:B------:R-:W-:-:S04]  /*25a0*/  LOP3.LUT R2, R2, 0x80000000, RZ, 0xc0, !PT ;  /* 0x8000000002027812 */ /* 0x000fc800078ec0ff */
[----:B------:R-:W-:-:S04]  /*25b0*/  SHF.R.U32.HI R3, RZ, 0x18, R2 ;  /* 0x00000018ff037819 */ /* 0x000fc80000011602 */
[----:B------:R-:W-:-:S05]  /*25c0*/  LOP3.LUT R3, R0, R3, RZ, 0xfc, !PT ;  /* 0x0000000300037212 */ /* 0x000fca00078efcff */
[----:B------:R0:W-:Y:S01]  /*25d0*/  STG.E.U8 [R16.64], R3 ;  /* 0x0000000310007986 */ /* 0x0001e2000c101124 */
[----:B------:R-:W-:Y:S05]  /*25e0*/  BRA `(.L_x_1273) ;  /* 0x000006a000007947 */ /* 0x000fea0003800000 */
.L_x_1283:
[----:B------:R-:W-:-:S05]  /*25f0*/  F2FP.BF16.PACK_AB R2, RZ, R2 ;  /* 0x00000002ff02723e */ /* 0x000fca00000010ff */
[----:B------:R0:W-:Y:S01]  /*2600*/  STG.E.U16 [R16.64], R2 ;  /* 0x0000000210007986 */ /* 0x0001e2000c101524 */
[----:B------:R-:W-:Y:S05]  /*2610*/  BRA `(.L_x_1273) ;  /* 0x0000067000007947 */ /* 0x000fea0003800000 */
.L_x_1280:
        /* <DEDUP_REMOVED lines=8> */
[----:B------:R-:W0:Y:S02]  /*26a0*/  F2I.FTZ.U32.TRUNC.NTZ R3, R2 ;  /* 0x0000000200037305 */ /* 0x000e24000021f000 */
[----:B0-----:R0:W-:Y:S01]  /*26b0*/  STG.E.U16 [R16.64], R3 ;  /* 0x0000000310007986 */ /* 0x0011e2000c101524 */
[----:B------:R-:W-:Y:S05]  /*26c0*/  BRA `(.L_x_1273) ;  /* 0x000005c000007947 */ /* 0x000fea0003800000 */
.L_x_1292:
[----:B------:R-:W-:Y:S01]  /*26d0*/  LOP3.LUT R3, R2, 0x7fffffff, RZ, 0xc0, !PT ;  /* 0x7fffffff02037812 */ /* 0x000fe200078ec0ff */
[----:B------:R-:W-:Y:S01]  /*26e0*/  BSSY B0, `(.L_x_1293) ;  /* 0x0000013000007945 */ /* 0x000fe20003800000 */
[----:B------:R-:W-:Y:S02]  /*26f0*/  IMAD.MOV.U32 R8, RZ, RZ, 0x80 ;  /* 0x00000080ff087424 */ /* 0x000fe400078e00ff */
        /* <DEDUP_REMOVED lines=13> */
.L_x_1295:
[----:B------:R-:W-:-:S04]  /*27d0*/  LOP3.LUT R2, R2, 0x80000000, RZ, 0xc0, !PT ;  /* 0x8000000002027812 */ /* 0x000fc800078ec0ff */
[----:B------:R-:W-:-:S04]  /*27e0*/  SHF.R.U32.HI R3, RZ, 0x18, R2 ;  /* 0x00000018ff037819 */ /* 0x000fc80000011602 */
[----:B------:R-:W-:-:S04]  /*27f0*/  LOP3.LUT R0, R0, R3, RZ, 0xfc, !PT ;  /* 0x0000000300007212 */ /* 0x000fc800078efcff */
[----:B------:R-:W-:Y:S02]  /*2800*/  PRMT R8, R0, 0x7610, R8 ;  /* 0x0000761000087816 */ /* 0x000fe40000000008 */
.L_x_1294:
[----:B------:R-:W-:Y:S05]  /*2810*/  BSYNC B0 ;  /* 0x0000000000007941 */ /* 0x000fea0003800000 */
.L_x_1293:
[----:B------:R0:W-:Y:S01]  /*2820*/  STG.E.U8 [R16.64], R8 ;  /* 0x0000000810007986 */ /* 0x0001e2000c101124 */
[----:B------:R-:W-:Y:S05]  /*2830*/  BRA `(.L_x_1273) ;  /* 0x0000045000007947 */ /* 0x000fea0003800000 */
.L_x_1291:
        /* <DEDUP_REMOVED lines=16> */
.L_x_1298:
[----:B------:R-:W-:-:S04]  /*2940*/  LOP3.LUT R2, R2, 0x80000000, RZ, 0xc0, !PT ;  /* 0x8000000002027812 */ /* 0x000fc800078ec0ff */
[----:B------:R-:W-:-:S04]  /*2950*/  SHF.R.U32.HI R3, RZ, 0x18, R2 ;  /* 0x00000018ff037819 */ /* 0x000fc80000011602 */
[----:B------:R-:W-:-:S04]  /*2960*/  LOP3.LUT R0, R0, R3, RZ, 0xfc, !PT ;  /* 0x0000000300007212 */ /* 0x000fc800078efcff */
[----:B------:R-:W-:Y:S02]  /*2970*/  PRMT R8, R0, 0x7610, R8 ;  /* 0x0000761000087816 */ /* 0x000fe40000000008 */
.L_x_1297:
[----:B------:R-:W-:Y:S05]  /*2980*/  BSYNC B0 ;  /* 0x0000000000007941 */ /* 0x000fea0003800000 */
.L_x_1296:
[----:B------:R0:W-:Y:S01]  /*2990*/  STG.E.U8 [R16.64], R8 ;  /* 0x0000000810007986 */ /* 0x0001e2000c101124 */
[----:B------:R-:W-:Y:S05]  /*29a0*/  BRA `(.L_x_1273) ;  /* 0x000002e000007947 */ /* 0x000fea0003800000 */
.L_x_1290:
[----:B------:R-:W-:-:S13]  /*29b0*/  ISETP.NE.AND P0, PT, R4, 0x1c, PT ;  /* 0x0000001c0400780c */ /* 0x000fda0003f05270 */
[----:B------:R-:W-:Y:S05]  /*29c0*/  @!P0 BRA `(.L_x_1299) ;  /* 0x000002a000008947 */ /* 0x000fea0003800000 */
[----:B------:R-:W-:-:S13]  /*29d0*/  ISETP.NE.AND P0, PT, R4, 0x1d, PT ;  /* 0x0000001d0400780c */ /* 0x000fda0003f05270 */
[----:B------:R-:W-:Y:S05]  /*29e0*/  @!P0 BRA `(.L_x_1300) ;  /* 0x0000025000008947 */ /* 0x000fea0003800000 */
[----:B------:R-:W-:-:S13]  /*29f0*/  ISETP.NE.AND P0, PT, R4, 0x2c, PT ;  /* 0x0000002c0400780c */ /* 0x000fda0003f05270 */
[----:B------:R-:W-:Y:S05]  /*2a00*/  @P0 BRA `(.L_x_1272) ;  /* 0x000000f000000947 */ /* 0x000fea0003800000 */
[----:B------:R-:W-:Y:S02]  /*2a10*/  SHF.R.U32.HI R4, RZ, 0x17, R2 ;  /* 0x00000017ff047819 */ /* 0x000fe40000011602 */
[----:B------:R-:W-:Y:S02]  /*2a20*/  PLOP3.LUT P0, PT, PT, PT, PT, 0x80, 0x0 ;  /* 0x000000000000781c */ /* 0x000fe40003f0f070 */
        /* <DEDUP_REMOVED lines=13> */
.L_x_1272:
        /* <DEDUP_REMOVED lines=20> */
.L_x_1300:
[----:B------:R-:W0:Y:S02]  /*2c40*/  F2I.U64.TRUNC R2, R2 ;  /* 0x0000000200027311 */ /* 0x000e24000020d800 */
[----:B0-----:R0:W-:Y:S01]  /*2c50*/  STG.E.64 [R16.64], R2 ;  /* 0x0000000210007986 */ /* 0x0011e2000c101b24 */
[----:B------:R-:W-:Y:S05]  /*2c60*/  BRA `(.L_x_1273) ;  /* 0x0000002000007947 */ /* 0x000fea0003800000 */
.L_x_1299:
[----:B------:R-:W0:Y:S02]  /*2c70*/  F2I.FTZ.U32.TRUNC.NTZ R3, R2 ;  /* 0x0000000200037305 */ /* 0x000e24000021f000 */
[----:B0-----:R0:W-:Y:S02]  /*2c80*/  STG.E [R16.64], R3 ;  /* 0x0000000310007986 */ /* 0x0011e4000c101924 */
.L_x_1273:
[----:B------:R-:W-:-:S05]  /*2c90*/  IMAD R18, R18, 0x200, R23 ;  /* 0x0000020012127824 */ /* 0x000fca00078e0217 */
[----:B------:R-:W-:Y:S02]  /*2ca0*/  IADD3 R19, R18, 0x80, RZ ;  /* 0x0000008012137810 */ /* 0x000fe40007ffe0ff */
.L_x_1239:
[----:B------:R-:W-:Y:S05]  /*2cb0*/  BSYNC B7 ;  /* 0x0000000000077941 */ /* 0x000fea0003800000 */
.L_x_1238:
[----:B------:R-:W-:Y:S01]  /*2cc0*/  ISETP.GE.AND P0, PT, R19, c[0x0][0x160], PT ;  /* 0x0000580013007a0c */ /* 0x000fe20003f06270 */
[----:B------:R-:W-:-:S12]  /*2cd0*/  BSSY B7, `(.L_x_1301) ;  /* 0x0000584000077945 */ /* 0x000fd80003800000 */
[----:B------:R-:W-:Y:S05]  /*2ce0*/  @P0 BRA `(.L_x_1302) ;  /* 0x0000582000000947 */ /* 0x000fea0003800000 */
[----:B------:R-:W-:Y:S01]  /*2cf0*/  ISETP.NE.AND P0, PT, RZ, c[0x0][0x168], PT ;  /* 0x00005a00ff007a0c */ /* 0x000fe20003f05270 */
[----:B------:R-:W-:Y:S02]  /*2d00*/  IMAD.MOV.U32 R0, RZ, RZ, RZ ;  /* 0x000000ffff007224 */ /* 0x000fe400078e00ff */
[----:B0-----:R-:W-:-:S10]  /*2d10*/  IMAD.MOV.U32 R16, RZ, RZ, RZ ;  /* 0x000000ffff107224 */ /* 0x001fd400078e00ff */
        /* <DEDUP_REMOVED lines=225> */
.L_x_1303:
        /* <DEDUP_REMOVED lines=20> */
.L_x_1308:
[----:B------:R-:W2:Y:S02]  /*3c70*/  LDG.E.U8 R0, [R2.64] ;  /* 0x0000002402007981 */ /* 0x000ea4000c1e1100 */
[----:B--2---:R-:W0:Y:S01]  /*3c80*/  I2F.U16 R0, R0 ;  /* 0x0000000000007306 */ /* 0x004e220000101000 */
[----:B------:R-:W-:Y:S05]  /*3c90*/  BRA `(.L_x_1310) ;  /* 0x00000ca000007947 */ /* 0x000fea0003800000 */
.L_x_1307:
        /* <DEDUP_REMOVED lines=9> */
.L_x_1312:
[----:B------:R-:W2:Y:S02]  /*3d30*/  LDG.E R0, [R2.64] ;  /* 0x0000002402007981 */ /* 0x000ea4000c1e1900 */
[----:B--2---:R-:W0:Y:S01]  /*3d40*/  I2F R0, R0 ;  /* 0x0000000000007306 */ /* 0x004e220000201400 */
[----:B------:R-:W-:Y:S05]  /*3d50*/  BRA `(.L_x_1310) ;  /* 0x00000be000007947 */ /* 0x000fea0003800000 */
.L_x_1311:
[----:B------:R-:W2:Y:S02]  /*3d60*/  LDG.E.U16 R0, [R2.64] ;  /* 0x0000002402007981 */ /* 0x000ea4000c1e1500 */
[----:B--2---:R-:W0:Y:S01]  /*3d70*/  I2F.S16 R0, R0 ;  /* 0x0000000000007306 */ /* 0x004e220000101400 */
[----:B------:R-:W-:Y:S05]  /*3d80*/  BRA `(.L_x_1310) ;  /* 0x00000bb000007947 */ /* 0x000fea0003800000 */
.L_x_1306:
        /* <DEDUP_REMOVED lines=8> */
.L_x_1314:
[----:B------:R-:W2:Y:S02]  /*3e10*/  LDG.E.U16 R0, [R2.64] ;  /* 0x0000002402007981 */ /* 0x000ea4000c1e1500 */
[----:B--2---:R-:W-:Y:S01]  /*3e20*/  HADD2.F32 R0, -RZ, R0.H0_H0 ;  /* 0x20000000ff007230 */ /* 0x004fe20000004100 */
[----:B------:R-:W-:Y:S05]  /*3e30*/  BRA `(.L_x_1310) ;  /* 0x00000b0000007947 */ /* 0x000fea0003800000 */
.L_x_1313:
        /* <DEDUP_REMOVED lines=8> */
.L_x_1316:
[----:B------:R-:W2:Y:S02]  /*3ec0*/  LDG.E.U16 R0, [R2.64] ;  /* 0x0000002402007981 */ /* 0x000ea4000c1e1500 */
[----:B--2---:R-:W-:Y:S01]  /*3ed0*/  HADD2.F32 R0, -RZ, R0.H0_H0 ;  /* 0x20000000ff007230 */ /* 0x004fe20000004100 */
[----:B------:R-:W-:Y:S05]  /*3ee0*/  BRA `(.L_x_1310) ;  /* 0x00000a5000007947 */ /* 0x000fea0003800000 */
.L_x_1315:
[----:B------:R-:W2:Y:S02]  /*3ef0*/  LDG.E.64 R2, [R2.64] ;  /* 0x0000002402027981 */ /* 0x000ea4000c1e1b00 */
[----:B--2---:R-:W0:Y:S01]  /*3f00*/  F2F.F32.F64 R0, R2 ;  /* 0x0000000200007310 */ /* 0x004e220000301000 */
[----:B------:R-:W0:-:S14]  /*3f10*/  DSETP.GEU.AND P0, PT, |R2|, c[0x2][0x0], PT ;  /* 0x008000000200762a */ /* 0x000e1c0003f0e200 */
[----:B0-----:R-:W-:Y:S01]  /*3f20*/  @!P0 FMUL R0, R0, 1.175494350822287508e-38 ;  /* 0x0080000000008820 */ /* 0x001fe20000400000 */
[----:B------:R-:W-:Y:S05]  /*3f30*/  BRA `(.L_x_1310) ;  /* 0x00000a0000007947 */ /* 0x000fea0003800000 */
.L_x_1305:
        /* <DEDUP_REMOVED lines=12> */
.L_x_1319:
[----:B------:R-:W2:Y:S02]  /*4000*/  LDG.E.64 R2, [R2.64] ;  /* 0x0000002402027981 */ /* 0x000ea4000c1e1b00 */
[----:B--2---:R-:W0:Y:S01]  /*4010*/  F2F.F32.F64 R0, R2 ;  /* 0x0000000200007310 */ /* 0x004e220000301000 */
[----:B------:R-:W0:-:S14]  /*4020*/  DSETP.GEU.AND P0, PT, |R2|, c[0x2][0x0], PT ;  /* 0x008000000200762a */ /* 0x000e1c0003f0e200 */
[----:B0-----:R-:W-:Y:S01]  /*4030*/  @!P0 FMUL R0, R0, 1.175494350822287508e-38 ;  /* 0x0080000000008820 */ /* 0x001fe20000400000 */
[----:B------:R-:W-:Y:S05]  /*4040*/  BRA `(.L_x_1310) ;  /* 0x000008f000007947 */ /* 0x000fea0003800000 */
.L_x_1318:
        /* <DEDUP_REMOVED lines=26> */
.L_x_1321:
        /* <DEDUP_REMOVED lines=13> */
.L_x_1320:
[----:B------:R-:W2:Y:S02]  /*42c0*/  LDG.E.U16 R0, [R2.64] ;  /* 0x0000002402007981 */ /* 0x000ea4000c1e1500 */
[----:B--2---:R-:W-:Y:S01]  /*42d0*/  PRMT R0, RZ, 0x5410, R0 ;  /* 0x00005410ff007816 */ /* 0x004fe20000000000 */
[----:B------:R-:W-:Y:S05]  /*42e0*/  BRA `(.L_x_1310) ;  /* 0x0000065000007947 */ /* 0x000fea0003800000 */
.L_x_1317:
        /* <DEDUP_REMOVED lines=11> */
.L_x_1324:
        /* <DEDUP_REMOVED lines=20> */
.L_x_1326:
[----:B------:R-:W-:Y:S05]  /*44e0*/  BSYNC B0 ;  /* 0x0000000000007941 */ /* 0x000fea0003800000 */
.L_x_1325:
[----:B------:R-:W-:Y:S01]  /*44f0*/  LEA R3, R0, 0x3b800000, 0x17 ;  /* 0x3b80000000037811 */ /* 0x000fe200078eb8ff */
[----:B------:R-:W-:-:S05]  /*4500*/  IMAD.SHL.U32 R0, R2, 0x100000, RZ ;  /* 0x0010000002007824 */ /* 0x000fca00078e00ff */
[----:B------:R-:W-:Y:S01]  /*4510*/  LOP3.LUT R0, R3, R0, R4, 0xfe, !PT ;  /* 0x0000000003007212 */ /* 0x000fe200078efe04 */
[----:B------:R-:W-:Y:S05]  /*4520*/  BRA `(.L_x_1310) ;  /* 0x0000041000007947 */ /* 0x000fea0003800000 */
.L_x_1323:
        /* <DEDUP_REMOVED lines=20> */
.L_x_1328:
[----:B------:R-:W-:Y:S05]  /*4670*/  BSYNC B0 ;  /* 0x0000000000007941 */ /* 0x000fea0003800000 */
.L_x_1327:
[----:B------:R-:W-:Y:S01]  /*4680*/  LEA R3, R0, 0x37800000, 0x17 ;  /* 0x3780000000037811 */ /* 0x000fe200078eb8ff */
[----:B------:R-:W-:-:S05]  /*4690*/  IMAD.SHL.U32 R0, R2, 0x200000, RZ ;  /* 0x0020000002007824 */ /* 0x000fca00078e00ff */
[----:B------:R-:W-:Y:S01]  /*46a0*/  LOP3.LUT R0, R3, R0, R4, 0xfe, !PT ;  /* 0x0000000003007212 */ /* 0x000fe200078efe04 */
[----:B------:R-:W-:Y:S05]  /*46b0*/  BRA `(.L_x_1310) ;  /* 0x0000028000007947 */ /* 0x000fea0003800000 */
.L_x_1322:
        /* <DEDUP_REMOVED lines=14> */
.L_x_1309:
        /* <DEDUP_REMOVED lines=21> */
.L_x_1330:
[----:B------:R-:W2:Y:S02]  /*48f0*/  LDG.E.64 R2, [R2.64] ;  /* 0x0000002402027981 */ /* 0x000ea4000c1e1b00 */
[----:B--2---:R0:W1:Y:S01]  /*4900*/  I2F.U64 R0, R2 ;  /* 0x0000000200007312 */ /* 0x0040620000301000 */
[----:B------:R-:W-:Y:S05]  /*4910*/  BRA `(.L_x_1310) ;  /* 0x0000002000007947 */ /* 0x000fea0003800000 */
.L_x_1329:
[----:B------:R-:W2:Y:S02]  /*4920*/  LDG.E R0, [R2.64] ;  /* 0x0000002402007981 */ /* 0x000ea4000c1e1900 */
[----:B--2---:R-:W0:Y:S02]  /*4930*/  I2F.U32 R0, R0 ;  /* 0x0000000000007306 */ /* 0x004e240000201000 */
.L_x_1310:
[----:B------:R-:W-:Y:S05]  /*4940*/  BSYNC B6 ;  /* 0x0000000000067941 */ /* 0x000fea0003800000 */
.L_x_1304:
[C---:B01---5:R-:W-:Y:S01]  /*4950*/  FSETP.GT.FTZ.AND P0, PT, |R0|.reuse, 1, PT ;  /* 0x3f8000000000780b */ /* 0x063fe20003f14200 */
[----:B------:R-:W-:Y:S01]  /*4960*/  FADD.FTZ R2, |R0|, -RZ ;  /* 0x800000ff00027221 */ /* 0x000fe20000010200 */
[----:B------:R-:W0:Y:S01]  /*4970*/  LDC.U8 R5, c[0x0][0x371] ;  /* 0x0000dc40ff057b82 */ /* 0x000e220000000000 */
[----:B------:R-:W-:-:S10]  /*4980*/  IMAD.MOV.U32 R4, RZ, RZ, 0x3b2090aa ;  /* 0x3b2090aaff047424 */ /* 0x000fd400078e00ff */
[----:B------:R-:W1:Y:S01]  /*4990*/  @P0 MUFU.RCP R2, R2 ;  /* 0x0000000200020308 */ /* 0x000e620000001000 */
[----:B0-----:R-:W-:Y:S01]  /*49a0*/  PRMT R6, R5, 0x9910, RZ ;  /* 0x0000991005067816 */ /* 0x001fe200000000ff */
[----:B-1----:R-:W-:-:S03]  /*49b0*/  FMUL.FTZ R3, R2, R2 ;  /* 0x0000000202037220 */ /* 0x002fc60000410000 */
[----:B------:R-:W-:Y:S01]  /*49c0*/  ISETP.GT.AND P1, PT, R6, 0x9, PT ;  /* 0x000000090600780c */ /* 0x000fe20003f24270 */
[----:B------:R-:W-:-:S04]  /*49d0*/  FFMA.FTZ R4, R3, R4, -0.014396979473531246185 ;  /* 0xbc6be14f03047423 */ /* 0x000fc80000010004 */
[----:B------:R-:W-:-:S04]  /*49e0*/  FFMA.FTZ R4, R3, R4, 0.039849750697612762451 ;  /* 0x3d23397e03047423 */ /* 0x000fc80000010004 */
[----:B------:R-:W-:-:S04]  /*49f0*/  FFMA.FTZ R4, R3, R4, -0.072529748082160949707 ;  /* 0xbd948a7a03047423 */ /* 0x000fc80000010004 */
[----:B------:R-:W-:-:S04]  /*4a00*/  FFMA.FTZ R4, R3, R4, 0.10518480092287063599 ;  /* 0x3dd76b2103047423 */ /* 0x000fc80000010004 */
[----:B------:R-:W-:-:S04]  /*4a10*/  FFMA.FTZ R4, R3, R4, -0.14171802997589111328 ;  /* 0xbe111e8803047423 */ /* 0x000fc80000010004 */
[----:B------:R-:W-:-:S04]  /*4a20*/  FFMA.FTZ R4, R3, R4, 0.19988775253295898438 ;  /* 0x3e4caf6003047423 */ /* 0x000fc80000010004 */
[----:B------:R-:W-:-:S04]  /*4a30*/  FFMA.FTZ R4, R3, R4, -0.33332940936088562012 ;  /* 0xbeaaaa2703047423 */ /* 0x000fc80000010004 */
[----:B------:R-:W-:Y:S02]  /*4a40*/  FMUL.FTZ R3, R3, R4 ;  /* 0x0000000403037220 */ /* 0x000fe40000410000 */
[----:B------:R-:W-:Y:S02]  /*4a50*/  @P0 IMAD.MOV.U32 R4, RZ, RZ, 0x3fd774eb ;  /* 0x3fd774ebff040424 */ /* 0x000fe400078e00ff */
[----:B------:R-:W-:-:S04]  /*4a60*/  FFMA.FTZ R3, R2, R3, R2 ;  /* 0x0000000302037223 */ /* 0x000fc80000010002 */
        /* <DEDUP_REMOVED lines=16> */
.L_x_1334:
[----:B------:R-:W0:Y:S02]  /*4b70*/  F2I.S64.TRUNC R2, R2 ;  /* 0x0000000200027311 */ /* 0x000e24000020d900 */
[----:B0-----:R-:W-:-:S05]  /*4b80*/  IMAD.MOV.U32 R5, RZ, RZ, R2 ;  /* 0x000000ffff057224 */ /* 0x001fca00078e0002 */
[----:B------:R0:W-:Y:S01]  /*4b90*/  STG.E.U8 [R16.64], R5 ;  /* 0x0000000510007986 */ /* 0x0001e2000c101124 */
[----:B------:R-:W-:Y:S05]  /*4ba0*/  BRA `(.L_x_1336) ;  /* 0x00000d3000007947 */ /* 0x000fea0003800000 */
.L_x_1333:
        /* <DEDUP_REMOVED lines=9> */
.L_x_1338:
[----:B------:R-:W0:Y:S02]  /*4c40*/  F2I.FTZ.TRUNC.NTZ R3, R2 ;  /* 0x0000000200037305 */ /* 0x000e24000021f100 */
[----:B0-----:R0:W-:Y:S01]  /*4c50*/  STG.E [R16.64], R3 ;  /* 0x0000000310007986 */ /* 0x0011e2000c101924 */
[----:B------:R-:W-:Y:S05]  /*4c60*/  BRA `(.L_x_1336) ;  /* 0x00000c7000007947 */ /* 0x000fea0003800000 */
.L_x_1337:
[----:B------:R-:W0:Y:S02]  /*4c70*/  F2I.FTZ.TRUNC.NTZ R3, R2 ;  /* 0x0000000200037305 */ /* 0x000e24000021f100 */
[----:B0-----:R0:W-:Y:S01]  /*4c80*/  STG.E.U16 [R16.64], R3 ;  /* 0x0000000310007986 */ /* 0x0011e2000c101524 */
[----:B------:R-:W-:Y:S05]  /*4c90*/  BRA `(.L_x_1336) ;  /* 0x00000c4000007947 */ /* 0x000fea0003800000 */
.L_x_1332:
        /* <DEDUP_REMOVED lines=8> */
.L_x_1340:
[----:B------:R-:W-:-:S05]  /*4d20*/  F2FP.PACK_AB R2, RZ, R2 ;  /* 0x00000002ff02723e */ /* 0x000fca00000000ff */
[----:B------:R0:W-:Y:S01]  /*4d30*/  STG.E.U16 [R16.64], R2 ;  /* 0x0000000210007986 */ /* 0x0001e2000c101524 */
[----:B------:R-:W-:Y:S05]  /*4d40*/  BRA `(.L_x_1336) ;  /* 0x00000b9000007947 */ /* 0x000fea0003800000 */
.L_x_1339:
        /* <DEDUP_REMOVED lines=9> */
.L_x_1342:
[----:B------:R-:W-:-:S04]  /*4de0*/  F2FP.PACK_AB R3, RZ, R2 ;  /* 0x00000002ff03723e */ /* 0x000fc800000000ff */
[----:B------:R-:W-:-:S05]  /*4df0*/  PRMT R3, R3, 0x5410, RZ ;  /* 0x0000541003037816 */ /* 0x000fca00000000ff */
[----:B------:R0:W-:Y:S01]  /*4e00*/  STG.E [R16.64], R3 ;  /* 0x0000000310007986 */ /* 0x0001e2000c101924 */
[----:B------:R-:W-:Y:S05]  /*4e10*/  BRA `(.L_x_1336) ;  /* 0x00000ac000007947 */ /* 0x000fea0003800000 */
.L_x_1341:
[----:B------:R-:W-:-:S06]  /*4e20*/  FMUL.FTZ R2, R2, 1 ;  /* 0x3f80000002027820 */ /* 0x000fcc0000410000 */
[----:B------:R-:W0:Y:S02]  /*4e30*/  F2F.F64.F32 R2, R2 ;  /* 0x0000000200027310 */ /* 0x000e240000201800 */
[----:B0-----:R0:W-:Y:S01]  /*4e40*/  STG.E.64 [R16.64], R2 ;  /* 0x0000000210007986 */ /* 0x0011e2000c101b24 */
[----:B------:R-:W-:Y:S05]  /*4e50*/  BRA `(.L_x_1336) ;  /* 0x00000a8000007947 */ /* 0x000fea0003800000 */
.L_x_1331:
        /* <DEDUP_REMOVED lines=12> */
.L_x_1345:
[----:B------:R-:W-:Y:S01]  /*4f20*/  FMUL.FTZ R4, R2, 1 ;  /* 0x3f80000002047820 */ /* 0x000fe20000410000 */
[----:B------:R-:W-:-:S05]  /*4f30*/  CS2R R6, SRZ ;  /* 0x0000000000067805 */ /* 0x000fca000001ff00 */
[----:B------:R-:W0:Y:S02]  /*4f40*/  F2F.F64.F32 R4, R4 ;  /* 0x0000000400047310 */ /* 0x000e240000201800 */
[----:B0-----:R0:W-:Y:S01]  /*4f50*/  STG.E.128 [R16.64], R4 ;  /* 0x0000000410007986 */ /* 0x0011e2000c101d24 */
[----:B------:R-:W-:Y:S05]  /*4f60*/  BRA `(.L_x_1336) ;  /* 0x0000097000007947 */ /* 0x000fea0003800000 */
.L_x_1344:
        /* <DEDUP_REMOVED lines=20> */
.L_x_1349:
[----:B------:R-:W-:Y:S05]  /*50b0*/  BSYNC B0 ;  /* 0x0000000000007941 */ /* 0x000fea0003800000 */
.L_x_1348:
[----:B------:R-:W-:-:S05]  /*50c0*/  LOP3.LUT R5, R0, R5, RZ, 0xfc, !PT ;  /* 0x0000000500057212 */ /* 0x000fca00078efcff */
[----:B------:R0:W-:Y:S01]  /*50d0*/  STG.E.U8 [R16.64], R5 ;  /* 0x0000000510007986 */ /* 0x0001e2000c101124 */
[----:B------:R-:W-:Y:S05]  /*50e0*/  BRA `(.L_x_1336) ;  /* 0x000007f000007947 */ /* 0x000fea0003800000 */
.L_x_1347:
        /* <DEDUP_REMOVED lines=12> */
.L_x_1351:
[----:B------:R-:W-:Y:S01]  /*51b0*/  IMAD.MOV.U32 R0, RZ, RZ, 0x7f ;  /* 0x0000007fff007424 */ /* 0x000fe200078e00ff */
[----:B------:R-:W-:-:S04]  /*51c0*/  ISETP.GT.U32.AND P0, PT, R4, 0x7f800000, PT ;  /* 0x7f8000000400780c */ /* 0x000fc80003f04070 */
[----:B------:R-:W-:-:S04]  /*51d0*/  SEL R0, R0, 0x7c, P0 ;  /* 0x0000007c00007807 */ /* 0x000fc80000000000 */
.L_x_1352:
[----:B------:R-:W-:Y:S05]  /*51e0*/  BSYNC B0 ;  /* 0x0000000000007941 */ /* 0x000fea0003800000 */
.L_x_1350:
[----:B------:R-:W-:-:S04]  /*51f0*/  LOP3.LUT R2, R2, 0x80000000, RZ, 0xc0, !PT ;  /* 0x8000000002027812 */ /* 0x000fc800078ec0ff */
[----:B------:R-:W-:-:S04]  /*5200*/  SHF.R.U32.HI R3, RZ, 0x18, R2 ;  /* 0x00000018ff037819 */ /* 0x000fc80000011602 */
[----:B------:R-:W-:-:S05]  /*5210*/  LOP3.LUT R3, R0, R3, RZ, 0xfc, !PT ;  /* 0x0000000300037212 */ /* 0x000fca00078efcff */
[----:B------:R0:W-:Y:S01]  /*5220*/  STG.E.U8 [R16.64], R3 ;  /* 0x0000000310007986 */ /* 0x0001e2000c101124 */
[----:B------:R-:W-:Y:S05]  /*5230*/  BRA `(.L_x_1336) ;  /* 0x000006a000007947 */ /* 0x000fea0003800000 */
.L_x_1346:
[----:B------:R-:W-:-:S05]  /*5240*/  F2FP.BF16.PACK_AB R2, RZ, R2 ;  /* 0x00000002ff02723e */ /* 0x000fca00000010ff */
[----:B------:R0:W-:Y:S01]  /*5250*/  STG.E.U16 [R16.64], R2 ;  /* 0x0000000210007986 */ /* 0x0001e2000c101524 */
[----:B------:R-:W-:Y:S05]  /*5260*/  BRA `(.L_x_1336) ;  /* 0x0000067000007947 */ /* 0x000fea0003800000 */
.L_x_1343:
        /* <DEDUP_REMOVED lines=11> */
.L_x_1355:
        /* <DEDUP_REMOVED lines=16> */
.L_x_1358:
[----:B------:R-:W-:-:S04]  /*5420*/  LOP3.LUT R2, R2, 0x80000000, RZ, 0xc0, !PT ;  /* 0x8000000002027812 */ /* 0x000fc800078ec0ff */
[----:B------:R-:W-:-:S04]  /*5430*/  SHF.R.U32.HI R3, RZ, 0x18, R2 ;  /* 0x00000018ff037819 */ /* 0x000fc80000011602 */
[----:B------:R-:W-:-:S04]  /*5440*/  LOP3.LUT R0, R0, R3, RZ, 0xfc, !PT ;  /* 0x0000000300007212 */ /* 0x000fc800078efcff */
[----:B------:R-:W-:Y:S02]  /*5450*/  PRMT R8, R0, 0x7610, R8 ;  /* 0x0000761000087816 */ /* 0x000fe40000000008 */
.L_x_1357:
[----:B------:R-:W-:Y:S05]  /*5460*/  BSYNC B0 ;  /* 0x0000000000007941 */ /* 0x000fea0003800000 */
.L_x_1356:
[----:B------:R0:W-:Y:S01]  /*5470*/  STG.E.U8 [R16.64], R8 ;  /* 0x0000000810007986 */ /* 0x0001e2000c101124 */
[----:B------:R-:W-:Y:S05]  /*5480*/  BRA `(.L_x_1336) ;  /* 0x0000045000007947 */ /* 0x000fea0003800000 */
.L_x_1354:
        /* <DEDUP_REMOVED lines=16> */
.L_x_1361:
[----:B------:R-:W-:-:S04]  /*5590*/  LOP3.LUT R2, R2, 0x80000000, RZ, 0xc0, !PT ;  /* 0x8000000002027812 */ /* 0x000fc800078ec0ff */
[----:B------:R-:W-:-:S04]  /*55a0*/  SHF.R.U32.HI R3, RZ, 0x18, R2 ;  /* 0x00000018ff037819 */ /* 0x000fc80000011602 */
[----:B------:R-:W-:-:S04]  /*55b0*/  LOP3.LUT R0, R0, R3, RZ, 0xfc, !PT ;  /* 0x0000000300007212 */ /* 0x000fc800078efcff */
[----:B------:R-:W-:Y:S02]  /*55c0*/  PRMT R8, R0, 0x7610, R8 ;  /* 0x0000761000087816 */ /* 0x000fe40000000008 */
.L_x_1360:
[----:B------:R-:W-:Y:S05]  /*55d0*/  BSYNC B0 ;  /* 0x0000000000007941 */ /* 0x000fea0003800000 */
.L_x_1359:
[----:B------:R0:W-:Y:S01]  /*55e0*/  STG.E.U8 [R16.64], R8 ;  /* 0x0000000810007986 */ /* 0x0001e2000c101124 */
[----:B------:R-:W-:Y:S05]  /*55f0*/  BRA `(.L_x_1336) ;  /* 0x000002e000007947 */ /* 0x000fea0003800000 */
.L_x_1353:
        /* <DEDUP_REMOVED lines=21> */
.L_x_1335:
        /* <DEDUP_REMOVED lines=20> */
.L_x_1363:
[----:B------:R-:W0:Y:S02]  /*5890*/  F2I.U64.TRUNC R2, R2 ;  /* 0x0000000200027311 */ /* 0x000e24000020d800 */
[----:B0-----:R0:W-:Y:S01]  /*58a0*/  STG.E.64 [R16.64], R2 ;  /* 0x0000000210007986 */ /* 0x0011e2000c101b24 */
[----:B------:R-:W-:Y:S05]  /*58b0*/  BRA `(.L_x_1336) ;  /* 0x0000002000007947 */ /* 0x000fea0003800000 */
.L_x_1362:
[----:B------:R-:W0:Y:S02]  /*58c0*/  F2I.FTZ.U32.TRUNC.NTZ R3, R2 ;  /* 0x0000000200037305 */ /* 0x000e24000021f000 */
[----:B0-----:R0:W-:Y:S02]  /*58d0*/  STG.E [R16.64], R3 ;  /* 0x0000000310007986 */ /* 0x0011e4000c101924 */
.L_x_1336:
[----:B------:R-:W-:-:S04]  /*58e0*/  IADD3 R19, R19, 0x80, RZ ;  /* 0x0000008013137810 */ /* 0x000fc80007ffe0ff */
[----:B------:R-:W-:-:S13]  /*58f0*/  ISETP.GE.AND P0, PT, R19, c[0x0][0x160], PT ;  /* 0x0000580013007a0c */ /* 0x000fda0003f06270 */
        /* <DEDUP_REMOVED lines=229> */
.L_x_1364:
        /* <DEDUP_REMOVED lines=20> */
.L_x_1369:
[----:B------:R-:W2:Y:S02]  /*6890*/  LDG.E.U8 R0, [R2.64] ;  /* 0x0000002402007981 */ /* 0x000ea4000c1e1100 */
[----:B--2---:R-:W0:Y:S01]  /*68a0*/  I2F.U16 R0, R0 ;  /* 0x0000000000007306 */ /* 0x004e220000101000 */
[----:B------:R-:W-:Y:S05]  /*68b0*/  BRA `(.L_x_1371) ;  /* 0x00000ca000007947 */ /* 0x000fea0003800000 */
.L_x_1368:
        /* <DEDUP_REMOVED lines=9> */
.L_x_1373:
[----:B------:R-:W2:Y:S02]  /*6950*/  LDG.E R0, [R2.64] ;  /* 0x0000002402007981 */ /* 0x000ea4000c1e1900 */
[----:B--2---:R-:W0:Y:S01]  /*6960*/  I2F R0, R0 ;  /* 0x0000000000007306 */ /* 0x004e220000201400 */
[----:B------:R-:W-:Y:S05]  /*6970*/  BRA `(.L_x_1371) ;  /* 0x00000be000007947 */ /* 0x000fea0003800000 */
.L_x_1372:
[----:B------:R-:W2:Y:S02]  /*6980*/  LDG.E.U16 R0, [R2.64] ;  /* 0x0000002402007981 */ /* 0x000ea4000c1e1500 */
[----:B--2---:R-:W0:Y:S01]  /*6990*/  I2F.S16 R0, R0 ;  /* 0x0000000000007306 */ /* 0x004e220000101400 */
[----:B------:R-:W-:Y:S05]  /*69a0*/  BRA `(.L_x_1371) ;  /* 0x00000bb000007947 */ /* 0x000fea0003800000 */
.L_x_1367:
        /* <DEDUP_REMOVED lines=8> */
.L_x_1375:
[----:B------:R-:W2:Y:S02]  /*6a30*/  LDG.E.U16 R0, [R2.64] ;  /* 0x0000002402007981 */ /* 0x000ea4000c1e1500 */
[----:B--2---:R-:W-:Y:S01]  /*6a40*/  HADD2.F32 R0, -RZ, R0.H0_H0 ;  /* 0x20000000ff007230 */ /* 0x004fe20000004100 */
[----:B------:R-:W-:Y:S05]  /*6a50*/  BRA `(.L_x_1371) ;  /* 0x00000b0000007947 */ /* 0x000fea0003800000 */
.L_x_1374:
        /* <DEDUP_REMOVED lines=8> */
.L_x_1377:
[----:B------:R-:W2:Y:S02]  /*6ae0*/  LDG.E.U16 R0, [R2.64] ;  /* 0x0000002402007981 */ /* 0x000ea4000c1e1500 */
[----:B--2---:R-:W-:Y:S01]  /*6af0*/  HADD2.F32 R0, -RZ, R0.H0_H0 ;  /* 0x20000000ff007230 */ /* 0x004fe20000004100 */
[----:B------:R-:W-:Y:S05]  /*6b00*/  BRA `(.L_x_1371) ;  /* 0x00000a5000007947 */ /* 0x000fea0003800000 */
.L_x_1376:
[----:B------:R-:W2:Y:S02]  /*6b10*/  LDG.E.64 R2, [R2.64] ;  /* 0x0000002402027981 */ /* 0x000ea4000c1e1b00 */
[----:B--2---:R-:W0:Y:S01]  /*6b20*/  F2F.F32.F64 R0, R2 ;  /* 0x0000000200007310 */ /* 0x004e220000301000 */
[----:B------:R-:W0:-:S14]  /*6b30*/  DSETP.GEU.AND P0, PT, |R2|, c[0x2][0x0], PT ;  /* 0x008000000200762a */ /* 0x000e1c0003f0e200 */
[----:B0-----:R-:W-:Y:S01]  /*6b40*/  @!P0 FMUL R0, R0, 1.175494350822287508e-38 ;  /* 0x0080000000008820 */ /* 0x001fe20000400000 */
[----:B------:R-:W-:Y:S05]  /*6b50*/  BRA `(.L_x_1371) ;  /* 0x00000a0000007947 */ /* 0x000fea0003800000 */
.L_x_1366:
        /* <DEDUP_REMOVED lines=12> */
.L_x_1380:
[----:B------:R-:W2:Y:S02]  /*6c20*/  LDG.E.64 R2, [R2.64] ;  /* 0x0000002402027981 */ /* 0x000ea4000c1e1b00 */
[----:B--2---:R-:W0:Y:S01]  /*6c30*/  F2F.F32.F64 R0, R2 ;  /* 0x0000000200007310 */ /* 0x004e220000301000 */
[----:B------:R-:W0:-:S14]  /*6c40*/  DSETP.GEU.AND P0, PT, |R2|, c[0x2][0x0], PT ;  /* 0x008000000200762a */ /* 0x000e1c0003f0e200 */
[----:B0-----:R-:W-:Y:S01]  /*6c50*/  @!P0 FMUL R0, R0, 1.175494350822287508e-38 ;  /* 0x0080000000008820 */ /* 0x001fe20000400000 */
[----:B------:R-:W-:Y:S05]  /*6c60*/  BRA `(.L_x_1371) ;  /* 0x000008f000007947 */ /* 0x000fea0003800000 */
.L_x_1379:
        /* <DEDUP_REMOVED lines=26> */
.L_x_1382:
        /* <DEDUP_REMOVED lines=13> */
.L_x_1381:
[----:B------:R-:W2:Y:S02]  /*6ee0*/  LDG.E.U16 R0, [R2.64] ;  /* 0x0000002402007981 */ /* 0x000ea4000c1e1500 */
[----:B--2---:R-:W-:Y:S01]  /*6ef0*/  PRMT R0, RZ, 0x5410, R0 ;  /* 0x00005410ff007816 */ /* 0x004fe20000000000 */
[----:B------:R-:W-:Y:S05]  /*6f00*/  BRA `(.L_x_1371) ;  /* 0x0000065000007947 */ /* 0x000fea0003800000 */
.L_x_1378:
        /* <DEDUP_REMOVED lines=11> */
.L_x_1385:
        /* <DEDUP_REMOVED lines=20> */
.L_x_1387:
[----:B------:R-:W-:Y:S05]  /*7100*/  BSYNC B0 ;  /* 0x0000000000007941 */ /* 0x000fea0003800000 */
.L_x_1386:
[----:B------:R-:W-:Y:S01]  /*7110*/  LEA R3, R0, 0x3b800000, 0x17 ;  /* 0x3b80000000037811 */ /* 0x000fe200078eb8ff */
[----:B------:R-:W-:-:S05]  /*7120*/  IMAD.SHL.U32 R0, R2, 0x100000, RZ ;  /* 0x0010000002007824 */ /* 0x000fca00078e00ff */
[----:B------:R-:W-:Y:S01]  /*7130*/  LOP3.LUT R0, R3, R0, R4, 0xfe, !PT ;  /* 0x0000000003007212 */ /* 0x000fe200078efe04 */
[----:B------:R-:W-:Y:S05]  /*7140*/  BRA `(.L_x_1371) ;  /* 0x0000041000007947 */ /* 0x000fea0003800000 */
.L_x_1384:
        /* <DEDUP_REMOVED lines=20> */
.L_x_1389:
[----:B------:R-:W-:Y:S05]  /*7290*/  BSYNC B0 ;  /* 0x0000000000007941 */ /* 0x000fea0003800000 */
.L_x_1388:
[----:B------:R-:W-:Y:S01]  /*72a0*/  LEA R3, R0, 0x37800000, 0x17 ;  /* 0x3780000000037811 */ /* 0x000fe200078eb8ff */
[----:B------:R-:W-:-:S05]  /*72b0*/  IMAD.SHL.U32 R0, R2, 0x200000, RZ ;  /* 0x0020000002007824 */ /* 0x000fca00078e00ff */
[----:B------:R-:W-:Y:S01]  /*72c0*/  LOP3.LUT R0, R3, R0, R4, 0xfe, !PT ;  /* 0x0000000003007212 */ /* 0x000fe200078efe04 */
[----:B------:R-:W-:Y:S05]  /*72d0*/  BRA `(.L_x_1371) ;  /* 0x0000028000007947 */ /* 0x000fea0003800000 */
.L_x_1383:
        /* <DEDUP_REMOVED lines=14> */
.L_x_1370:
        /* <DEDUP_REMOVED lines=21> */
.L_x_1391:
[----:B------:R-:W2:Y:S02]  /*7510*/  LDG.E.64 R2, [R2.64] ;  /* 0x0000002402027981 */ /* 0x000ea4000c1e1b00 */
[----:B--2---:R0:W1:Y:S01]  /*7520*/  I2F.U64 R0, R2 ;  /* 0x0000000200007312 */ /* 0x0040620000301000 */
[----:B------:R-:W-:Y:S05]  /*7530*/  BRA `(.L_x_1371) ;  /* 0x0000002000007947 */ /* 0x000fea0003800000 */
.L_x_1390:
[----:B------:R-:W2:Y:S02]  /*7540*/  LDG.E R0, [R2.64] ;  /* 0x0000002402007981 */ /* 0x000ea4000c1e1900 */
[----:B--2---:R-:W0:Y:S02]  /*7550*/  I2F.U32 R0, R0 ;  /* 0x0000000000007306 */ /* 0x004e240000201000 */
.L_x_1371:
[----:B------:R-:W-:Y:S05]  /*7560*/  BSYNC B6 ;  /* 0x0000000000067941 */ /* 0x000fea0003800000 */
.L_x_1365:
        /* <DEDUP_REMOVED lines=34> */
.L_x_1395:
[----:B------:R-:W0:Y:S02]  /*7790*/  F2I.S64.TRUNC R2, R2 ;  /* 0x0000000200027311 */ /* 0x000e24000020d900 */
[----:B0-----:R-:W-:-:S05]  /*77a0*/  IMAD.MOV.U32 R5, RZ, RZ, R2 ;  /* 0x000000ffff057224 */ /* 0x001fca00078e0002 */
[----:B------:R0:W-:Y:S01]  /*77b0*/  STG.E.U8 [R16.64], R5 ;  /* 0x0000000510007986 */ /* 0x0001e2000c101124 */
[----:B------:R-:W-:Y:S05]  /*77c0*/  BRA `(.L_x_1397) ;  /* 0x00000d3000007947 */ /* 0x000fea0003800000 */
.L_x_1394:
        /* <DEDUP_REMOVED lines=9> */
.L_x_1399:
[----:B------:R-:W0:Y:S02]  /*7860*/  F2I.FTZ.TRUNC.NTZ R3, R2 ;  /* 0x0000000200037305 */ /* 0x000e24000021f100 */
[----:B0-----:R0:W-:Y:S01]  /*7870*/  STG.E [R16.64], R3 ;  /* 0x0000000310007986 */ /* 0x0011e2000c101924 */
[----:B------:R-:W-:Y:S05]  /*7880*/  BRA `(.L_x_1397) ;  /* 0x00000c7000007947 */ /* 0x000fea0003800000 */
.L_x_1398:
[----:B------:R-:W0:Y:S02]  /*7890*/  F2I.FTZ.TRUNC.NTZ R3, R2 ;  /* 0x0000000200037305 */ /* 0x000e24000021f100 */
[----:B0-----:R0:W-:Y:S01]  /*78a0*/  STG.E.U16 [R16.64], R3 ;  /* 0x0000000310007986 */ /* 0x0011e2000c101524 */
[----:B------:R-:W-:Y:S05]  /*78b0*/  BRA `(.L_x_1397) ;  /* 0x00000c4000007947 */ /* 0x000fea0003800000 */
.L_x_1393:
        /* <DEDUP_REMOVED lines=8> */
.L_x_1401:
[----:B------:R-:W-:-:S05]  /*7940*/  F2FP.PACK_AB R2, RZ, R2 ;  /* 0x00000002ff02723e */ /* 0x000fca00000000ff */
[----:B------:R0:W-:Y:S01]  /*7950*/  STG.E.U16 [R16.64], R2 ;  /* 0x0000000210007986 */ /* 0x0001e2000c101524 */
[----:B------:R-:W-:Y:S05]  /*7960*/  BRA `(.L_x_1397) ;  /* 0x00000b9000007947 */ /* 0x000fea0003800000 */
.L_x_1400:
        /* <DEDUP_REMOVED lines=9> */
.L_x_1403:
[----:B------:R-:W-:-:S04]  /*7a00*/  F2FP.PACK_AB R3, RZ, R2 ;  /* 0x00000002ff03723e */ /* 0x000fc800000000ff */
[----:B------:R-:W-:-:S05]  /*7a10*/  PRMT R3, R3, 0x5410, RZ ;  /* 0x0000541003037816 */ /* 0x000fca00000000ff */
[----:B------:R0:W-:Y:S01]  /*7a20*/  STG.E [R16.64], R3 ;  /* 0x0000000310007986 */ /* 0x0001e2000c101924 */
[----:B------:R-:W-:Y:S05]  /*7a30*/  BRA `(.L_x_1397) ;  /* 0x00000ac000007947 */ /* 0x000fea0003800000 */
.L_x_1402:
[----:B------:R-:W-:-:S06]  /*7a40*/  FMUL.FTZ R2, R2, 1 ;  /* 0x3f80000002027820 */ /* 0x000fcc0000410000 */
[----:B------:R-:W0:Y:S02]  /*7a50*/  F2F.F64.F32 R2, R2 ;  /* 0x0000000200027310 */ /* 0x000e240000201800 */
[----:B0-----:R0:W-:Y:S01]  /*7a60*/  STG.E.64 [R16.64], R2 ;  /* 0x0000000210007986 */ /* 0x0011e2000c101b24 */
[----:B------:R-:W-:Y:S05]  /*7a70*/  BRA `(.L_x_1397) ;  /* 0x00000a8000007947 */ /* 0x000fea0003800000 */
.L_x_1392:
        /* <DEDUP_REMOVED lines=12> */
.L_x_1406:
[----:B------:R-:W-:Y:S01]  /*7b40*/  FMUL.FTZ R4, R2, 1 ;  /* 0x3f80000002047820 */ /* 0x000fe20000410000 */
[----:B------:R-:W-:-:S05]  /*7b50*/  CS2R R6, SRZ ;  /* 0x0000000000067805 */ /* 0x000fca000001ff00 */
[----:B------:R-:W0:Y:S02]  /*7b60*/  F2F.F64.F32 R4, R4 ;  /* 0x0000000400047310 */ /* 0x000e240000201800 */
[----:B0-----:R0:W-:Y:S01]  /*7b70*/  STG.E.128 [R16.64], R4 ;  /* 0x0000000410007986 */ /* 0x0011e2000c101d24 */
[----:B------:R-:W-:Y:S05]  /*7b80*/  BRA `(.L_x_1397) ;  /* 0x0000097000007947 */ /* 0x000fea0003800000 */
.L_x_1405:
        /* <DEDUP_REMOVED lines=20> */
.L_x_1410:
[----:B------:R-:W-:Y:S05]  /*7cd0*/  BSYNC B0 ;  /* 0x0000000000007941 */ /* 0x000fea0003800000 */
.L_x_1409:
[----:B------:R-:W-:-:S05]  /*7ce0*/  LOP3.LUT R5, R0, R5, RZ, 0xfc, !PT ;  /* 0x0000000500057212 */ /* 0x000fca00078efcff */
[----:B------:R0:W-:Y:S01]  /*7cf0*/  STG.E.U8 [R16.64], R5 ;  /* 0x0000000510007986 */ /* 0x0001e2000c101124 */
[----:B------:R-:W-:Y:S05]  /*7d00*/  BRA `(.L_x_1397) ;  /* 0x000007f000007947 */ /* 0x000fea0003800000 */
.L_x_1408:
        /* <DEDUP_REMOVED lines=12> */
.L_x_1412:
[----:B------:R-:W-:Y:S01]  /*7dd0*/  IMAD.MOV.U32 R0, RZ, RZ, 0x7f ;  /* 0x0000007fff007424 */ /* 0x000fe200078e00ff */
[----:B------:R-:W-:-:S04]  /*7de0*/  ISETP.GT.U32.AND P0, PT, R4, 0x7f800000, PT ;  /* 0x7f8000000400780c */ /* 0x000fc80003f04070 */
[----:B------:R-:W-:-:S04]  /*7df0*/  SEL R0, R0, 0x7c, P0 ;  /* 0x0000007c00007807 */ /* 0x000fc80000000000 */
.L_x_1413:
[----:B------:R-:W-:Y:S05]  /*7e00*/  BSYNC B0 ;  /* 0x0000000000007941 */ /* 0x000fea0003800000 */
.L_x_1411:
[----:B------:R-:W-:-:S04]  /*7e10*/  LOP3.LUT R2, R2, 0x80000000, RZ, 0xc0, !PT ;  /* 0x8000000002027812 */ /* 0x000fc800078ec0ff */
[----:B------:R-:W-:-:S04]  /*7e20*/  SHF.R.U32.HI R3, RZ, 0x18, R2 ;  /* 0x00000018ff037819 */ /* 0x000fc80000011602 */
[----:B------:R-:W-:-:S05]  /*7e30*/  LOP3.LUT R3, R0, R3, RZ, 0xfc, !PT ;  /* 0x0000000300037212 */ /* 0x000fca00078efcff */
[----:B------:R0:W-:Y:S01]  /*7e40*/  STG.E.U8 [R16.64], R3 ;  /* 0x0000000310007986 */ /* 0x0001e2000c101124 */
[----:B------:R-:W-:Y:S05]  /*7e50*/  BRA `(.L_x_1397) ;  /* 0x000006a000007947 */ /* 0x000fea0003800000 */
.L_x_1407:
[----:B------:R-:W-:-:S05]  /*7e60*/  F2FP.BF16.PACK_AB R2, RZ, R2 ;  /* 0x00000002ff02723e */ /* 0x000fca00000010ff */
[----:B------:R0:W-:Y:S01]  /*7e70*/  STG.E.U16 [R16.64], R2 ;  /* 0x0000000210007986 */ /* 0x0001e2000c101524 */
[----:B------:R-:W-:Y:S05]  /*7e80*/  BRA `(.L_x_1397) ;  /* 0x0000067000007947 */ /* 0x000fea0003800000 */
.L_x_1404:
        /* <DEDUP_REMOVED lines=11> */
.L_x_1416:
        /* <DEDUP_REMOVED lines=16> */
.L_x_1419:
[----:B------:R-:W-:-:S04]  /*8040*/  LOP3.LUT R2, R2, 0x80000000, RZ, 0xc0, !PT ;  /* 0x8000000002027812 */ /* 0x000fc800078ec0ff */
[----:B------:R-:W-:-:S04]  /*8050*/  SHF.R.U32.HI R3, RZ, 0x18, R2 ;  /* 0x00000018ff037819 */ /* 0x000fc80000011602 */
[----:B------:R-:W-:-:S04]  /*8060*/  LOP3.LUT R0, R0, R3, RZ, 0xfc, !PT ;  /* 0x0000000300007212 */ /* 0x000fc800078efcff */
[----:B------:R-:W-:Y:S02]  /*8070*/  PRMT R8, R0, 0x7610, R8 ;  /* 0x0000761000087816 */ /* 0x000fe40000000008 */
.L_x_1418:
[----:B------:R-:W-:Y:S05]  /*8080*/  BSYNC B0 ;  /* 0x0000000000007941 */ /* 0x000fea0003800000 */
.L_x_1417:
[----:B------:R0:W-:Y:S01]  /*8090*/  STG.E.U8 [R16.64], R8 ;  /* 0x0000000810007986 */ /* 0x0001e2000c101124 */
[----:B------:R-:W-:Y:S05]  /*80a0*/  BRA `(.L_x_1397) ;  /* 0x0000045000007947 */ /* 0x000fea0003800000 */
.L_x_1415:
        /* <DEDUP_REMOVED lines=16> */
.L_x_1422:
[----:B------:R-:W-:-:S04]  /*81b0*/  LOP3.LUT R2, R2, 0x80000000, RZ, 0xc0, !PT ;  /* 0x8000000002027812 */ /* 0x000fc800078ec0ff */
[----:B------:R-:W-:-:S04]  /*81c0*/  SHF.R.U32.HI R3, RZ, 0x18, R2 ;  /* 0x00000018ff037819 */ /* 0x000fc80000011602 */
[----:B------:R-:W-:-:S04]  /*81d0*/  LOP3.LUT R0, R0, R3, RZ, 0xfc, !PT ;  /* 0x0000000300007212 */ /* 0x000fc800078efcff */
[----:B------:R-:W-:Y:S02]  /*81e0*/  PRMT R8, R0, 0x7610, R8 ;  /* 0x0000761000087816 */ /* 0x000fe40000000008 */
.L_x_1421:
[----:B------:R-:W-:Y:S05]  /*81f0*/  BSYNC B0 ;  /* 0x0000000000007941 */ /* 0x000fea0003800000 */
.L_x_1420:
[----:B------:R0:W-:Y:S01]  /*8200*/  STG.E.U8 [R16.64], R8 ;  /* 0x0000000810007986 */ /* 0x0001e2000c101124 */
[----:B------:R-:W-:Y:S05]  /*8210*/  BRA `(.L_x_1397) ;  /* 0x000002e000007947 */ /* 0x000fea0003800000 */
.L_x_1414:
        /* <DEDUP_REMOVED lines=21> */
.L_x_1396:
        /* <DEDUP_REMOVED lines=20> */
.L_x_1424:
[----:B------:R-:W0:Y:S02]  /*84b0*/  F2I.U64.TRUNC R2, R2 ;  /* 0x0000000200027311 */ /* 0x000e24000020d800 */
[----:B0-----:R0:W-:Y:S01]  /*84c0*/  STG.E.64 [R16.64], R2 ;  /* 0x0000000210007986 */ /* 0x0011e2000c101b24 */
[----:B------:R-:W-:Y:S05]  /*84d0*/  BRA `(.L_x_1397) ;  /* 0x0000002000007947 */ /* 0x000fea0003800000 */
.L_x_1423:
[----:B------:R-:W0:Y:S02]  /*84e0*/  F2I.FTZ.U32.TRUNC.NTZ R3, R2 ;  /* 0x0000000200037305 */ /* 0x000e24000021f000 */
[----:B0-----:R0:W-:Y:S02]  /*84f0*/  STG.E [R16.64], R3 ;  /* 0x0000000310007986 */ /* 0x0011e4000c101924 */
.L_x_1397:
[----:B------:R-:W-:Y:S02]  /*8500*/  IADD3 R19, R19, 0x80, RZ ;  /* 0x0000008013137810 */ /* 0x000fe40007ffe0ff */
.L_x_1302:
[----:B------:R-:W-:Y:S05]  /*8510*/  BSYNC B7 ;  /* 0x0000000000077941 */ /* 0x000fea0003800000 */
.L_x_1301:
[----:B------:R-:W-:-:S13]  /*8520*/  ISETP.GE.AND P0, PT, R19, c[0x0][0x160], PT ;  /* 0x0000580013007a0c */ /* 0x000fda0003f06270 */
[----:B------:R-:W-:Y:S05]  /*8530*/  @P0 EXIT ;  /* 0x000000000000094d */ /* 0x000fea0003800000 */
        /* <DEDUP_REMOVED lines=228> */
.L_x_1425:
        /* <DEDUP_REMOVED lines=20> */
.L_x_1430:
[----:B------:R-:W2:Y:S02]  /*94c0*/  LDG.E.U8 R0, [R2.64] ;  /* 0x0000002402007981 */ /* 0x000ea4000c1e1100 */
[----:B--2---:R-:W0:Y:S01]  /*94d0*/  I2F.U16 R0, R0 ;  /* 0x0000000000007306 */ /* 0x004e220000101000 */
[----:B------:R-:W-:Y:S05]  /*94e0*/  BRA `(.L_x_1432) ;  /* 0x00000ca000007947 */ /* 0x000fea0003800000 */
.L_x_1429:
        /* <DEDUP_REMOVED lines=9> */
.L_x_1434:
[----:B------:R-:W2:Y:S02]  /*9580*/  LDG.E R0, [R2.64] ;  /* 0x0000002402007981 */ /* 0x000ea4000c1e1900 */
[----:B--2---:R-:W0:Y:S01]  /*9590*/  I2F R0, R0 ;  /* 0x0000000000007306 */ /* 0x004e220000201400 */
[----:B------:R-:W-:Y:S05]  /*95a0*/  BRA `(.L_x_1432) ;  /* 0x00000be000007947 */ /* 0x000fea0003800000 */
.L_x_1433:
[----:B------:R-:W2:Y:S02]  /*95b0*/  LDG.E.U16 R0, [R2.64] ;  /* 0x0000002402007981 */ /* 0x000ea4000c1e1500 */
[----:B--2---:R-:W0:Y:S01]  /*95c0*/  I2F.S16 R0, R0 ;  /* 0x0000000000007306 */ /* 0x004e220000101400 */
[----:B------:R-:W-:Y:S05]  /*95d0*/  BRA `(.L_x_1432) ;  /* 0x00000bb000007947 */ /* 0x000fea0003800000 */
.L_x_1428:
        /* <DEDUP_REMOVED lines=8> */
.L_x_1436:
[----:B------:R-:W2:Y:S02]  /*9660*/  LDG.E.U16 R0, [R2.64] ;  /* 0x0000002402007981 */ /* 0x000ea4000c1e1500 */
[----:B--2---:R-:W-:Y:S01]  /*9670*/  HADD2.F32 R0, -RZ, R0.H0_H0 ;  /* 0x20000000ff007230 */ /* 0x004fe20000004100 */
[----:B------:R-:W-:Y:S05]  /*9680*/  BRA `(.L_x_1432) ;  /* 0x00000b0000007947 */ /* 0x000fea0003800000 */
.L_x_1435:
        /* <DEDUP_REMOVED lines=8> */
.L_x_1438:
[----:B------:R-:W2:Y:S02]  /*9710*/  LDG.E.U16 R0, [R2.64] ;  /* 0x0000002402007981 */ /* 0x000ea4000c1e1500 */
[----:B--2---:R-:W-:Y:S01]  /*9720*/  HADD2.F32 R0, -RZ, R0.H0_H0 ;  /* 0x20000000ff007230 */ /* 0x004fe20000004100 */
[----:B------:R-:W-:Y:S05]  /*9730*/  BRA `(.L_x_1432) ;  /* 0x00000a5000007947 */ /* 0x000fea0003800000 */
.L_x_1437:
[----:B------:R-:W2:Y:S02]  /*9740*/  LDG.E.64 R2, [R2.64] ;  /* 0x0000002402027981 */ /* 0x000ea4000c1e1b00 */
[----:B--2---:R-:W0:Y:S01]  /*9750*/  F2F.F32.F64 R0, R2 ;  /* 0x0000000200007310 */ /* 0x004e220000301000 */
[----:B------:R-:W0:-:S14]  /*9760*/  DSETP.GEU.AND P0, PT, |R2|, c[0x2][0x0], PT ;  /* 0x008000000200762a */ /* 0x000e1c0003f0e200 */
[----:B0-----:R-:W-:Y:S01]  /*9770*/  @!P0 FMUL R0, R0, 1.175494350822287508e-38 ;  /* 0x0080000000008820 */ /* 0x001fe20000400000 */
[----:B------:R-:W-:Y:S05]  /*9780*/  BRA `(.L_x_1432) ;  /* 0x00000a0000007947 */ /* 0x000fea0003800000 */
.L_x_1427:
        /* <DEDUP_REMOVED lines=12> */
.L_x_1441:
[----:B------:R-:W2:Y:S02]  /*9850*/  LDG.E.64 R2, [R2.64] ;  /* 0x0000002402027981 */ /* 0x000ea4000c1e1b00 */
[----:B--2---:R-:W0:Y:S01]  /*9860*/  F2F.F32.F64 R0, R2 ;  /* 0x0000000200007310 */ /* 0x004e220000301000 */
[----:B------:R-:W0:-:S14]  /*9870*/  DSETP.GEU.AND P0, PT, |R2|, c[0x2][0x0], PT ;  /* 0x008000000200762a */ /* 0x000e1c0003f0e200 */
[----:B0-----:R-:W-:Y:S01]  /*9880*/  @!P0 FMUL R0, R0, 1.175494350822287508e-38 ;  /* 0x0080000000008820 */ /* 0x001fe20000400000 */
[----:B------:R-:W-:Y:S05]  /*9890*/  BRA `(.L_x_1432) ;  /* 0x000008f000007947 */ /* 0x000fea0003800000 */
.L_x_1440:
        /* <DEDUP_REMOVED lines=26> */
.L_x_1443:
        /* <DEDUP_REMOVED lines=13> */
.L_x_1442:
[----:B------:R-:W2:Y:S02]  /*9b10*/  LDG.E.U16 R0, [R2.64] ;  /* 0x0000002402007981 */ /* 0x000ea4000c1e1500 */
[----:B--2---:R-:W-:Y:S01]  /*9b20*/  PRMT R0, RZ, 0x5410, R0 ;  /* 0x00005410ff007816 */ /* 0x004fe20000000000 */
[----:B------:R-:W-:Y:S05]  /*9b30*/  BRA `(.L_x_1432) ;  /* 0x0000065000007947 */ /* 0x000fea0003800000 */
.L_x_1439:
        /* <DEDUP_REMOVED lines=11> */
.L_x_1446:
        /* <DEDUP_REMOVED lines=20> */
.L_x_1448:
[----:B------:R-:W-:Y:S05]  /*9d30*/  BSYNC B0 ;  /* 0x0000000000007941 */ /* 0x000fea0003800000 */
.L_x_1447:
[----:B------:R-:W-:Y:S01]  /*9d40*/  LEA R3, R0, 0x3b800000, 0x17 ;  /* 0x3b80000000037811 */ /* 0x000fe200078eb8ff */
[----:B------:R-:W-:-:S05]  /*9d50*/  IMAD.SHL.U32 R0, R2, 0x100000, RZ ;  /* 0x0010000002007824 */ /* 0x000fca00078e00ff */
[----:B------:R-:W-:Y:S01]  /*9d60*/  LOP3.LUT R0, R3, R0, R4, 0xfe, !PT ;  /* 0x0000000003007212 */ /* 0x000fe200078efe04 */
[----:B------:R-:W-:Y:S05]  /*9d70*/  BRA `(.L_x_1432) ;  /* 0x0000041000007947 */ /* 0x000fea0003800000 */
.L_x_1445:
        /* <DEDUP_REMOVED lines=20> */
.L_x_1450:
[----:B------:R-:W-:Y:S05]  /*9ec0*/  BSYNC B0 ;  /* 0x0000000000007941 */ /* 0x000fea0003800000 */
.L_x_1449:
[----:B------:R-:W-:Y:S01]  /*9ed0*/  LEA R3, R0, 0x37800000, 0x17 ;  /* 0x3780000000037811 */ /* 0x000fe200078eb8ff */
[----:B------:R-:W-:-:S05]  /*9ee0*/  IMAD.SHL.U32 R0, R2, 0x200000, RZ ;  /* 0x0020000002007824 */ /* 0x000fca00078e00ff */
[----:B------:R-:W-:Y:S01]  /*9ef0*/  LOP3.LUT R0, R3, R0, R4, 0xfe, !PT ;  /* 0x0000000003007212 */ /* 0x000fe200078efe04 */
[----:B------:R-:W-:Y:S05]  /*9f00*/  BRA `(.L_x_1432) ;  /* 0x0000028000007947 */ /* 0x000fea0003800000 */
.L_x_1444:
        /* <DEDUP_REMOVED lines=14> */
.L_x_1431:
        /* <DEDUP_REMOVED lines=21> */
.L_x_1452:
[----:B------:R-:W2:Y:S02]  /*a140*/  LDG.E.64 R2, [R2.64] ;  /* 0x0000002402027981 */ /* 0x000ea4000c1e1b00 */
[----:B--2---:R0:W1:Y:S01]  /*a150*/  I2F.U64 R0, R2 ;  /* 0x0000000200007312 */ /* 0x0040620000301000 */
[----:B------:R-:W-:Y:S05]  /*a160*/  BRA `(.L_x_1432) ;  /* 0x0000002000007947 */ /* 0x000fea0003800000 */
.L_x_1451:
[----:B------:R-:W2:Y:S02]  /*a170*/  LDG.E R0, [R2.64] ;  /* 0x0000002402007981 */ /* 0x000ea4000c1e1900 */
[----:B--2---:R-:W0:Y:S02]  /*a180*/  I2F.U32 R0, R0 ;  /* 0x0000000000007306 */ /* 0x004e240000201000 */
.L_x_1432:
[----:B------:R-:W-:Y:S05]  /*a190*/  BSYNC B6 ;  /* 0x0000000000067941 */ /* 0x000fea0003800000 */
.L_x_1426:
        /* <DEDUP_REMOVED lines=32> */
[----:B0-----:R-:W-:Y:S01]  /*a3a0*/  STG.E.U8 [R16.64], R3 ;  /* 0x0000000310007986 */ /* 0x001fe2000c101124 */
[----:B------:R-:W-:Y:S05]  /*a3b0*/  EXIT ;  /* 0x000000000000794d */ /* 0x000fea0003800000 */
.L_x_1456:
[----:B------:R-:W0:Y:S02]  /*a3c0*/  F2I.S64.TRUNC R2, R2 ;  /* 0x0000000200027311 */ /* 0x000e24000020d900 */
[----:B0-----:R-:W-:-:S05]  /*a3d0*/  IMAD.MOV.U32 R5, RZ, RZ, R2 ;  /* 0x000000ffff057224 */ /* 0x001fca00078e0002 */
[----:B------:R-:W-:Y:S01]  /*a3e0*/  STG.E.U8 [R16.64], R5 ;  /* 0x0000000510007986 */ /* 0x000fe2000c101124 */
[----:B------:R-:W-:Y:S05]  /*a3f0*/  EXIT ;  /* 0x000000000000794d */ /* 0x000fea0003800000 */
.L_x_1455:
[----:B------:R-:W-:-:S13]  /*a400*/  ISETP.NE.AND P0, PT, R6, 0x2, PT ;  /* 0x000000020600780c */ /* 0x000fda0003f05270 */
[----:B------:R-:W-:Y:S05]  /*a410*/  @!P0 BRA `(.L_x_1458) ;  /* 0x000000a000008947 */ /* 0x000fea0003800000 */
[----:B------:R-:W-:-:S13]  /*a420*/  ISETP.NE.AND P0, PT, R6, 0x3, PT ;  /* 0x000000030600780c */ /* 0x000fda0003f05270 */
[----:B------:R-:W-:Y:S05]  /*a430*/  @!P0 BRA `(.L_x_1459) ;  /* 0x0000005000008947 */ /* 0x000fea0003800000 */
[----:B------:R-:W-:-:S13]  /*a440*/  ISETP.NE.AND P0, PT, R6, 0x4, PT ;  /* 0x000000040600780c */ /* 0x000fda0003f05270 */
[----:B------:R-:W-:Y:S05]  /*a450*/  @P0 BRA `(.L_x_1457) ;  /* 0x00000b4000000947 */ /* 0x000fea0003800000 */
[----:B------:R-:W0:Y:S02]  /*a460*/  F2I.S64.TRUNC R2, R2 ;  /* 0x0000000200027311 */ /* 0x000e24000020d900 */
[----:B0-----:R-:W-:Y:S01]  /*a470*/  STG.E.64 [R16.64], R2 ;  /* 0x0000000210007986 */ /* 0x001fe2000c101b24 */
[----:B------:R-:W-:Y:S05]  /*a480*/  EXIT ;  /* 0x000000000000794d */ /* 0x000fea0003800000 */
.L_x_1459:
[----:B------:R-:W0:Y:S02]  /*a490*/  F2I.FTZ.TRUNC.NTZ R3, R2 ;  /* 0x0000000200037305 */ /* 0x000e24000021f100 */
[----:B0-----:R-:W-:Y:S01]  /*a4a0*/  STG.E [R16.64], R3 ;  /* 0x0000000310007986 */ /* 0x001fe2000c101924 */
[----:B------:R-:W-:Y:S05]  /*a4b0*/  EXIT ;  /* 0x000000000000794d */ /* 0x000fea0003800000 */
.L_x_1458:
[----:B------:R-:W0:Y:S02]  /*a4c0*/  F2I.FTZ.TRUNC.NTZ R3, R2 ;  /* 0x0000000200037305 */ /* 0x000e24000021f100 */
[----:B0-----:R-:W-:Y:S01]  /*a4d0*/  STG.E.U16 [R16.64], R3 ;  /* 0x0000000310007986 */ /* 0x001fe2000c101524 */
[----:B------:R-:W-:Y:S05]  /*a4e0*/  EXIT ;  /* 0x000000000000794d */ /* 0x000fea0003800000 */
.L_x_1454:
[----:B------:R-:W-:-:S13]  /*a4f0*/  ISETP.GT.AND P0, PT, R6, 0x6, PT ;  /* 0x000000060600780c */ /* 0x000fda0003f04270 */
[----:B------:R-:W-:Y:S05]  /*a500*/  @P0 BRA `(.L_x_1460) ;  /* 0x0000009000000947 */ /* 0x000fea0003800000 */
[----:B------:R-:W-:-:S13]  /*a510*/  ISETP.NE.AND P0, PT, R6, 0x5, PT ;  /* 0x000000050600780c */ /* 0x000fda0003f05270 */
[----:B------:R-:W-:Y:S05]  /*a520*/  @!P0 BRA `(.L_x_1461) ;  /* 0x0000004000008947 */ /* 0x000fea0003800000 */
[----:B------:R-:W-:-:S13]  /*a530*/  ISETP.NE.AND P0, PT, R6, 0x6, PT ;  /* 0x000000060600780c */ /* 0x000fda0003f05270 */
[----:B------:R-:W-:Y:S05]  /*a540*/  @P0 BRA `(.L_x_1457) ;  /* 0x00000a5000000947 */ /* 0x000fea0003800000 */
[----:B------:R-:W-:Y:S01]  /*a550*/  STG.E [R16.64], R2 ;  /* 0x0000000210007986 */ /* 0x000fe2000c101924 */
[----:B------:R-:W-:Y:S05]  /*a560*/  EXIT ;  /* 0x000000000000794d */ /* 0x000fea0003800000 */
.L_x_1461:
[----:B------:R-:W-:-:S05]  /*a570*/  F2FP.PACK_AB R2, RZ, R2 ;  /* 0x00000002ff02723e */ /* 0x000fca00000000ff */
[----:B------:R-:W-:Y:S01]  /*a580*/  STG.E.U16 [R16.64], R2 ;  /* 0x0000000210007986 */ /* 0x000fe2000c101524 */
[----:B------:R-:W-:Y:S05]  /*a590*/  EXIT ;  /* 0x000000000000794d */ /* 0x000fea0003800000 */
.L_x_1460:
[----:B------:R-:W-:-:S13]  /*a5a0*/  ISETP.NE.AND P0, PT, R6, 0x7, PT ;  /* 0x000000070600780c */ /* 0x000fda0003f05270 */
[----:B------:R-:W-:Y:S05]  /*a5b0*/  @!P0 BRA `(.L_x_1462) ;  /* 0x000000b000008947 */ /* 0x000fea0003800000 */
[----:B------:R-:W-:-:S13]  /*a5c0*/  ISETP.NE.AND P0, PT, R6, 0x8, PT ;  /* 0x000000080600780c */ /* 0x000fda0003f05270 */
[----:B------:R-:W-:Y:S05]  /*a5d0*/  @!P0 BRA `(.L_x_1463) ;  /* 0x0000005000008947 */ /* 0x000fea0003800000 */
[----:B------:R-:W-:-:S13]  /*a5e0*/  ISETP.NE.AND P0, PT, R6, 0x9, PT ;  /* 0x000000090600780c */ /* 0x000fda0003f05270 */
[----:B------:R-:W-:Y:S05]  /*a5f0*/  @P0 BRA `(.L_x_1457) ;  /* 0x000009a000000947 */ /* 0x000fea0003800000 */
[----:B------:R-:W-:-:S05]  /*a600*/  IMAD.MOV.U32 R3, RZ, RZ, RZ ;  /* 0x000000ffff037224 */ /* 0x000fca00078e00ff */
[----:B------:R-:W-:Y:S01]  /*a610*/  STG.E.64 [R16.64], R2 ;  /* 0x0000000210007986 */ /* 0x000fe2000c101b24 */
[----:B------:R-:W-:Y:S05]  /*a620*/  EXIT ;  /* 0x000000000000794d */ /* 0x000fea0003800000 */
.L_x_1463:
[----:B------:R-:W-:-:S04]  /*a630*/  F2FP.PACK_AB R3, RZ, R2 ;  /* 0x00000002ff03723e */ /* 0x000fc800000000ff */
[----:B------:R-:W-:-:S05]  /*a640*/  PRMT R3, R3, 0x5410, RZ ;  /* 0x0000541003037816 */ /* 0x000fca00000000ff */
[----:B------:R-:W-:Y:S01]  /*a650*/  STG.E [R16.64], R3 ;  /* 0x0000000310007986 */ /* 0x000fe2000c101924 */
[----:B------:R-:W-:Y:S05]  /*a660*/  EXIT ;  /* 0x000000000000794d */ /* 0x000fea0003800000 */
.L_x_1462:
[----:B------:R-:W-:-:S06]  /*a670*/  FMUL.FTZ R2, R2, 1 ;  /* 0x3f80000002027820 */ /* 0x000fcc0000410000 */
[----:B------:R-:W0:Y:S02]  /*a680*/  F2F.F64.F32 R2, R2 ;  /* 0x0000000200027310 */ /* 0x000e240000201800 */
[----:B0-----:R-:W-:Y:S01]  /*a690*/  STG.E.64 [R16.64], R2 ;  /* 0x0000000210007986 */ /* 0x001fe2000c101b24 */
[----:B------:R-:W-:Y:S05]  /*a6a0*/  EXIT ;  /* 0x000000000000794d */ /* 0x000fea0003800000 */
.L_x_1453:
        /* <DEDUP_REMOVED lines=10> */
[----:B------:R-:W-:Y:S01]  /*a750*/  STG.E.U8 [R16.64], R3 ;  /* 0x0000000310007986 */ /* 0x000fe2000c101124 */
[----:B------:R-:W-:Y:S05]  /*a760*/  EXIT ;  /* 0x000000000000794d */ /* 0x000fea0003800000 */
.L_x_1466:
[----:B------:R-:W-:Y:S01]  /*a770*/  FMUL.FTZ R4, R2, 1 ;  /* 0x3f80000002047820 */ /* 0x000fe20000410000 */
[----:B------:R-:W-:-:S05]  /*a780*/  CS2R R6, SRZ ;  /* 0x0000000000067805 */ /* 0x000fca000001ff00 */
[----:B------:R-:W0:Y:S02]  /*a790*/  F2F.F64.F32 R4, R4 ;  /* 0x0000000400047310 */ /* 0x000e240000201800 */
[----:B0-----:R-:W-:Y:S01]  /*a7a0*/  STG.E.128 [R16.64], R4 ;  /* 0x0000000410007986 */ /* 0x001fe2000c101d24 */
[----:B------:R-:W-:Y:S05]  /*a7b0*/  EXIT ;  /* 0x000000000000794d */ /* 0x000fea0003800000 */
.L_x_1465:
        /* <DEDUP_REMOVED lines=20> */
.L_x_1470:
[----:B------:R-:W-:Y:S05]  /*a900*/  BSYNC B0 ;  /* 0x0000000000007941 */ /* 0x000fea0003800000 */
.L_x_1469:
[----:B------:R-:W-:-:S05]  /*a910*/  LOP3.LUT R5, R0, R5, RZ, 0xfc, !PT ;  /* 0x0000000500057212 */ /* 0x000fca00078efcff */
[----:B------:R-:W-:Y:S01]  /*a920*/  STG.E.U8 [R16.64], R5 ;  /* 0x0000000510007986 */ /* 0x000fe2000c101124 */
[----:B------:R-:W-:Y:S05]  /*a930*/  EXIT ;  /* 0x000000000000794d */ /* 0x000fea0003800000 */
.L_x_1468:
        /* <DEDUP_REMOVED lines=12> */
.L_x_1472:
[----:B------:R-:W-:Y:S01]  /*aa00*/  IMAD.MOV.U32 R0, RZ, RZ, 0x7f ;  /* 0x0000007fff007424 */ /* 0x000fe200078e00ff */
[----:B------:R-:W-:-:S04]  /*aa10*/  ISETP.GT.U32.AND P0, PT, R4, 0x7f800000, PT ;  /* 0x7f8000000400780c */ /* 0x000fc80003f04070 */
[----:B------:R-:W-:-:S04]  /*aa20*/  SEL R0, R0, 0x7c, P0 ;  /* 0x0000007c00007807 */ /* 0x000fc80000000000 */
.L_x_1473:
[----:B------:R-:W-:Y:S05]  /*aa30*/  BSYNC B0 ;  /* 0x0000000000007941 */ /* 0x000fea0003800000 */
.L_x_1471:
[----:B------:R-:W-:-:S04]  /*aa40*/  LOP3.LUT R2, R2, 0x80000000, RZ, 0xc0, !PT ;  /* 0x8000000002027812 */ /* 0x000fc800078ec0ff */
[----:B------:R-:W-:-:S04]  /*aa50*/  SHF.R.U32.HI R3, RZ, 0x18, R2 ;  /* 0x00000018ff037819 */ /* 0x000fc80000011602 */
[----:B------:R-:W-:-:S05]  /*aa60*/  LOP3.LUT R3, R0, R3, RZ, 0xfc, !PT ;  /* 0x0000000300037212 */ /* 0x000fca00078efcff */
[----:B------:R-:W-:Y:S01]  /*aa70*/  STG.E.U8 [R16.64], R3 ;  /* 0x0000000310007986 */ /* 0x000fe2000c101124 */
[----:B------:R-:W-:Y:S05]  /*aa80*/  EXIT ;  /* 0x000000000000794d */ /* 0x000fea0003800000 */
.L_x_1467:
[----:B------:R-:W-:-:S05]  /*aa90*/  F2FP.BF16.PACK_AB R2, RZ, R2 ;  /* 0x00000002ff02723e */ /* 0x000fca00000010ff */
[----:B------:R-:W-:Y:S01]  /*aaa0*/  STG.E.U16 [R16.64], R2 ;  /* 0x0000000210007986 */ /* 0x000fe2000c101524 */
[----:B------:R-:W-:Y:S05]  /*aab0*/  EXIT ;  /* 0x000000000000794d */ /* 0x000fea0003800000 */
.L_x_1464:
        /* <DEDUP_REMOVED lines=9> */
[----:B0-----:R-:W-:Y:S01]  /*ab50*/  STG.E.U16 [R16.64], R3 ;  /* 0x0000000310007986 */ /* 0x001fe2000c101524 */
[----:B------:R-:W-:Y:S05]  /*ab60*/  EXIT ;  /* 0x000000000000794d */ /* 0x000fea0003800000 */
.L_x_1476:
        /* <DEDUP_REMOVED lines=16> */
.L_x_1479:
[----:B------:R-:W-:-:S04]  /*ac70*/  LOP3.LUT R2, R2, 0x80000000, RZ, 0xc0, !PT ;  /* 0x8000000002027812 */ /* 0x000fc800078ec0ff */
[----:B------:R-:W-:-:S04]  /*ac80*/  SHF.R.U32.HI R3, RZ, 0x18, R2 ;  /* 0x00000018ff037819 */ /* 0x000fc80000011602 */
[----:B------:R-:W-:-:S04]  /*ac90*/  LOP3.LUT R0, R0, R3, RZ, 0xfc, !PT ;  /* 0x0000000300007212 */ /* 0x000fc800078efcff */
[----:B------:R-:W-:Y:S02]  /*aca0*/  PRMT R8, R0, 0x7610, R8 ;  /* 0x0000761000087816 */ /* 0x000fe40000000008 */
.L_x_1478:
[----:B------:R-:W-:Y:S05]  /*acb0*/  BSYNC B0 ;  /* 0x0000000000007941 */ /* 0x000fea0003800000 */
.L_x_1477:
[----:B------:R-:W-:Y:S01]  /*acc0*/  STG.E.U8 [R16.64], R8 ;  /* 0x0000000810007986 */ /* 0x000fe2000c101124 */
[----:B------:R-:W-:Y:S05]  /*acd0*/  EXIT ;  /* 0x000000000000794d */ /* 0x000fea0003800000 */
.L_x_1475:
        /* <DEDUP_REMOVED lines=16> */
.L_x_1482:
[----:B------:R-:W-:-:S04]  /*ade0*/  LOP3.LUT R2, R2, 0x80000000, RZ, 0xc0, !PT ;  /* 0x8000000002027812 */ /* 0x000fc800078ec0ff */
[----:B------:R-:W-:-:S04]  /*adf0*/  SHF.R.U32.HI R3, RZ, 0x18, R2 ;  /* 0x00000018ff037819 */ /* 0x000fc80000011602 */
[----:B------:R-:W-:-:S04]  /*ae00*/  LOP3.LUT R0, R0, R3, RZ, 0xfc, !PT ;  /* 0x0000000300007212 */ /* 0x000fc800078efcff */
[----:B------:R-:W-:Y:S02]  /*ae10*/  PRMT R8, R0, 0x7610, R8 ;  /* 0x0000761000087816 */ /* 0x000fe40000000008 */
.L_x_1481:
[----:B------:R-:W-:Y:S05]  /*ae20*/  BSYNC B0 ;  /* 0x0000000000007941 */ /* 0x000fea0003800000 */
.L_x_1480:
[----:B------:R-:W-:Y:S01]  /*ae30*/  STG.E.U8 [R16.64], R8 ;  /* 0x0000000810007986 */ /* 0x000fe2000c101124 */
[----:B------:R-:W-:Y:S05]  /*ae40*/  EXIT ;  /* 0x000000000000794d */ /* 0x000fea0003800000 */
.L_x_1474:
        /* <DEDUP_REMOVED lines=21> */
.L_x_1457:
        /* <DEDUP_REMOVED lines=20> */
.L_x_1484:
[----:B------:R-:W0:Y:S02]  /*b0e0*/  F2I.U64.TRUNC R2, R2 ;  /* 0x0000000200027311 */ /* 0x000e24000020d800 */
[----:B0-----:R-:W-:Y:S01]  /*b0f0*/  STG.E.64 [R16.64], R2 ;  /* 0x0000000210007986 */ /* 0x001fe2000c101b24 */
[----:B------:R-:W-:Y:S05]  /*b100*/  EXIT ;  /* 0x000000000000794d */ /* 0x000fea0003800000 */
.L_x_1483:
[----:B------:R-:W0:Y:S02]  /*b110*/  F2I.FTZ.U32.TRUNC.NTZ R3, R2 ;  /* 0x0000000200037305 */ /* 0x000e24000021f000 */
[----:B0-----:R-:W-:Y:S01]  /*b120*/  STG.E [R16.64], R3 ;  /* 0x0000000310007986 */ /* 0x001fe2000c101924 */
[----:B------:R-:W-:Y:S05]  /*b130*/  EXIT ;  /* 0x000000000000794d */ /* 0x000fea0003800000 */
.L_x_1485:
        /* <DEDUP_REMOVED lines=12> */
.L_x_2527:


//--------------------- .text._ZN2at6native27unrolled_elementwise_kernelIZZZNS0_16atan_kernel_cudaERNS_18TensorIteratorBaseEENKUlvE0_clEvENKUlvE0_clEvEUlfE_St5arrayIPcLm2EELi4E23TrivialOffsetCalculatorILi1EjESB_NS0_6memory12LoadWithCastILi1EEENSC_13StoreWithCastILi1EEEEEviT_T0_T2_T3_T4_T5_ --------------------------
	.section	.text._ZN2at6native27unrolled_elementwise_kernelIZZZNS0_16atan_kernel_cudaERNS_18TensorIteratorBaseEENKUlvE0_clEvENKUlvE0_clEvEUlfE_St5arrayIPcLm2EELi4E23TrivialOffsetCalculatorILi1EjESB_NS0_6memory12LoadWithCastILi1EEENSC_13StoreWithCastILi1EEEEEviT_T0_T2_T3_T4_T5_,"ax",@progbits
	.sectioninfo	@"SHI_REGISTERS=28"
	.align	128
        .global         _ZN2at6native27unrolled_elementwise_kernelIZZZNS0_16atan_kernel_cudaERNS_18TensorIteratorBaseEENKUlvE0_clEvENKUlvE0_clEvEUlfE_St5arrayIPcLm2EELi4E23TrivialOffsetCalculatorILi1EjESB_NS0_6memory12LoadWithCastILi1EEENSC_13StoreWithCastILi1EEEEEviT_T0_T2_T3_T4_T5_
        .type           _ZN2at6native27unrolled_elementwise_kernelIZZZNS0_16atan_kernel_cudaERNS_18TensorIteratorBaseEENKUlvE0_clEvENKUlvE0_clEvEUlfE_St5arrayIPcLm2EELi4E23TrivialOffsetCalculatorILi1EjESB_NS0_6memory12LoadWithCastILi1EEENSC_13StoreWithCastILi1EEEEEviT_T0_T2_T3_T4_T5_,@function
        .size           _ZN2at6native27unrolled_elementwise_kernelIZZZNS0_16atan_kernel_cudaERNS_18TensorIteratorBaseEENKUlvE0_clEvENKUlvE0_clEvEUlfE_St5arrayIPcLm2EELi4E23TrivialOffsetCalculatorILi1EjESB_NS0_6memory12LoadWithCastILi1EEENSC_13StoreWithCastILi1EEEEEviT_T0_T2_T3_T4_T5_,(.L_x_2528 - _ZN2at6native27unrolled_elementwise_kernelIZZZNS0_16atan_kernel_cudaERNS_18TensorIteratorBaseEENKUlvE0_clEvENKUlvE0_clEvEUlfE_St5arrayIPcLm2EELi4E23TrivialOffsetCalculatorILi1EjESB_NS0_6memory12LoadWithCastILi1EEENSC_13StoreWithCastILi1EEEEEviT_T0_T2_T3_T4_T5_)
        .other          _ZN2at6native27unrolled_elementwise_kernelIZZZNS0_16atan_kernel_cudaERNS_18TensorIteratorBaseEENKUlvE0_clEvENKUlvE0_clEvEUlfE_St5arrayIPcLm2EELi4E23TrivialOffsetCalculatorILi1EjESB_NS0_6memory12LoadWithCastILi1EEENSC_13StoreWithCastILi1EEEEEviT_T0_T2_T3_T4_T5_,@"STO_CUDA_ENTRY STV_DEFAULT"
_ZN2at6native27unrolled_elementwise_kernelIZZZNS0_16atan_kernel_cudaERNS_18TensorIteratorBaseEENKUlvE0_clEvENKUlvE0_clEvEUlfE_St5arrayIPcLm2EELi4E23TrivialOffsetCalculatorILi1EjESB_NS0_6memory12LoadWithCastILi1EEENSC_13StoreWithCastILi1EEEEEviT_T0_T2_T3_T4_T5_:
.text._ZN2at6native27unrolled_elementwise_kernelIZZZNS0_16atan_kernel_cudaERNS_18TensorIteratorBaseEENKUlvE0_clEvENKUlvE0_clEvEUlfE_St5arrayIPcLm2EELi4E23TrivialOffsetCalculatorILi1EjESB_NS0_6memory12LoadWithCastILi1EEENSC_13StoreWithCastILi1EEEEEviT_T0_T2_T3_T4_T5_:
[----:B------:R-:W-:Y:S02]  /*0000*/  IMAD.MOV.U32 R1, RZ, RZ, c[0x0][0x28] ;  /* 0x00000a00ff017624 */ /* 0x000fe400078e00ff */
[----:B------:R-:W0:Y:S01]  /*0010*/  S2R R2, SR_CTAID.X ;  /* 0x0000000000027919 */ /* 0x000e220000002500 */
[----:B------:R-:W-:Y:S01]  /*0020*/  IMAD.MOV.U32 R3, RZ, RZ, -0x200 ;  /* 0xfffffe00ff037424 */ /* 0x000fe200078e00ff */
[----:B------:R-:W1:Y:S01]  /*0030*/  LDC.U8 R17, c[0x0][0x17c] ;  /* 0x00005f00ff117b82 */ /* 0x000e620000000000 */
[----:B------:R-:W-:Y:S01]  /*0040*/  ULDC.64 UR36, c[0x0][0x118] ;  /* 0x0000460000247ab9 */ /* 0x000fe20000000a00 */
[----:B------:R-:W2:Y:S01]  /*0050*/  S2R R23, SR_TID.X ;  /* 0x0000000000177919 */ /* 0x000ea20000002100 */
[----:B------:R-:W-:Y:S01]  /*0060*/  BSSY B7, `(.L_x_1486) ;  /* 0x00000ea000077945 */ /* 0x000fe20003800000 */
[----:B------:R-:W-:Y:S02]  /*0070*/  IMAD.MOV.U32 R22, RZ, RZ, RZ ;  /* 0x000000ffff167224 */ /* 0x000fe400078e00ff */
[----:B------:R-:W-:Y:S02]  /*0080*/  IMAD.MOV.U32 R24, RZ, RZ, RZ ;  /* 0x000000ffff187224 */ /* 0x000fe400078e00ff */
[----:B0-----:R-:W-:-:S05]  /*0090*/  IMAD R16, R2, R3, c[0x0][0x160] ;  /* 0x0000580002107624 */ /* 0x001fca00078e0203 */
[----:B--2---:R-:W-:-:S13]  /*00a0*/  ISETP.GE.AND P0, PT, R23, R16, PT ;  /* 0x000000101700720c */ /* 0x004fda0003f06270 */
[----:B------:R-:W-:Y:S05]  /*00b0*/  @P0 BRA `(.L_x_1487) ;  /* 0x00000e4000000947 */ /* 0x000fea0003800000 */
[----:B-1----:R-:W-:Y:S01]  /*00c0*/  PRMT R0, R17, 0x9910, RZ ;  /* 0x0000991011007816 */ /* 0x002fe200000000ff */
[----:B------:R-:W-:Y:S01]  /*00d0*/  IMAD R23, R2, 0x200, R23 ;  /* 0x0000020002177824 */ /* 0x000fe200078e0217 */
[----:B------:R-:W-:Y:S02]  /*00e0*/  BSSY B6, `(.L_x_1488) ;  /* 0x00000df000067945 */ /* 0x000fe40003800000 */
        /* <DEDUP_REMOVED lines=14> */
[----:B--2---:R0:W1:Y:S01]  /*01d0*/  I2F.S16 R24, R4 ;  /* 0x0000000400187306 */ /* 0x0040620000101400 */
[----:B------:R-:W-:Y:S05]  /*01e0*/  BRA `(.L_x_1494) ;  /* 0x00000ce000007947 */ /* 0x000fea0003800000 */
.L_x_1492:
[----:B------:R-:W2:Y:S02]  /*01f0*/  LDG.E.U8 R4, [R4.64] ;  /* 0x0000002404047981 */ /* 0x000ea4000c1e1100 */
[----:B--2---:R0:W1:Y:S01]  /*0200*/  I2F.U16 R24, R4 ;  /* 0x0000000400187306 */ /* 0x0040620000101000 */
[----:B------:R-:W-:Y:S05]  /*0210*/  BRA `(.L_x_1494) ;  /* 0x00000cb000007947 */ /* 0x000fea0003800000 */
.L_x_1491:
        /* <DEDUP_REMOVED lines=9> */
.L_x_1496:
[----:B------:R-:W2:Y:S02]  /*02b0*/  LDG.E R4, [R4.64] ;  /* 0x0000002404047981 */ /* 0x000ea4000c1e1900 */
[----:B--2---:R0:W1:Y:S01]  /*02c0*/  I2F R24, R4 ;  /* 0x0000000400187306 */ /* 0x0040620000201400 */
[----:B------:R-:W-:Y:S05]  /*02d0*/  BRA `(.L_x_1494) ;  /* 0x00000bf000007947 */ /* 0x000fea0003800000 */
.L_x_1495:
[----:B------:R-:W2:Y:S02]  /*02e0*/  LDG.E.U16 R4, [R4.64] ;  /* 0x0000002404047981 */ /* 0x000ea4000c1e1500 */
[----:B--2---:R0:W1:Y:S01]  /*02f0*/  I2F.S16 R24, R4 ;  /* 0x0000000400187306 */ /* 0x0040620000101400 */
[----:B------:R-:W-:Y:S05]  /*0300*/  BRA `(.L_x_1494) ;  /* 0x00000bc000007947 */ /* 0x000fea0003800000 */
.L_x_1490:
        /* <DEDUP_REMOVED lines=8> */
.L_x_1498:
[----:B------:R-:W2:Y:S02]  /*0390*/  LDG.E.U16 R4, [R4.64] ;  /* 0x0000002404047981 */ /* 0x000ea4000c1e1500 */
[----:B--2---:R-:W-:Y:S01]  /*03a0*/  HADD2.F32 R24, -RZ, R4.H0_H0 ;  /* 0x20000004ff187230 */ /* 0x004fe20000004100 */
[----:B------:R-:W-:Y:S05]  /*03b0*/  BRA `(.L_x_1494) ;  /* 0x00000b1000007947 */ /* 0x000fea0003800000 */
.L_x_1497:
        /* <DEDUP_REMOVED lines=8> */
.L_x_1500:
[----:B------:R-:W2:Y:S02]  /*0440*/  LDG.E.U16 R4, [R4.64] ;  /* 0x0000002404047981 */ /* 0x000ea4000c1e1500 */
[----:B--2---:R-:W-:Y:S01]  /*0450*/  HADD2.F32 R24, -RZ, R4.H0_H0 ;  /* 0x20000004ff187230 */ /* 0x004fe20000004100 */
[----:B------:R-:W-:Y:S05]  /*0460*/  BRA `(.L_x_1494) ;  /* 0x00000a6000007947 */ /* 0x000fea0003800000 */
.L_x_1499:
[----:B------:R-:W2:Y:S02]  /*0470*/  LDG.E.64 R4, [R4.64] ;  /* 0x0000002404047981 */ /* 0x000ea4000c1e1b00 */
[----:B--2---:R-:W0:Y:S01]  /*0480*/  F2F.F32.F64 R24, R4 ;  /* 0x0000000400187310 */ /* 0x004e220000301000 */
[----:B------:R-:W0:-:S14]  /*0490*/  DSETP.GEU.AND P0, PT, |R4|, c[0x2][0x0], PT ;  /* 0x008000000400762a */ /* 0x000e1c0003f0e200 */
[----:B0-----:R-:W-:Y:S01]  /*04a0*/  @!P0 FMUL R24, R24, 1.175494350822287508e-38 ;  /* 0x0080000018188820 */ /* 0x001fe20000400000 */
[----:B------:R-:W-:Y:S05]  /*04b0*/  BRA `(.L_x_1494) ;  /* 0x00000a1000007947 */ /* 0x000fea0003800000 */
.L_x_1489:
        /* <DEDUP_REMOVED lines=12> */
.L_x_1503:
[----:B------:R-:W2:Y:S02]  /*0580*/  LDG.E.64 R4, [R4.64] ;  /* 0x0000002404047981 */ /* 0x000ea4000c1e1b00 */
[----:B--2---:R-:W0:Y:S01]  /*0590*/  F2F.F32.F64 R24, R4 ;  /* 0x0000000400187310 */ /* 0x004e220000301000 */
[----:B------:R-:W0:-:S14]  /*05a0*/  DSETP.GEU.AND P0, PT, |R4|, c[0x2][0x0], PT ;  /* 0x008000000400762a */ /* 0x000e1c0003f0e200 */
[----:B0-----:R-:W-:Y:S01]  /*05b0*/  @!P0 FMUL R24, R24, 1.175494350822287508e-38 ;  /* 0x0080000018188820 */ /* 0x001fe20000400000 */
[----:B------:R-:W-:Y:S05]  /*05c0*/  BRA `(.L_x_1494) ;  /* 0x0000090000007947 */ /* 0x000fea0003800000 */
.L_x_1502:
        /* <DEDUP_REMOVED lines=11> */
[----:B------:R-:W-:-:S04]  /*0680*/  IADD3 R6, R0, 0x1000000, RZ ;  /* 0x0100000000067810 */ /* 0x000fc80007ffe0ff */
[----:B------:R-:W-:Y:S02]  /*0690*/  SHF.R.S32.HI R6, RZ, 0x8, R6 ;  /* 0x00000008ff067819 */ /* 0x000fe40000011406 */
[----:B0-----:R-:W-:-:S04]  /*06a0*/  IADD3 R3, -R3, 0x1f, RZ ;  /* 0x0000001f03037810 */ /* 0x001fc80007ffe1ff */
[C---:B------:R-:W-:Y:S02]  /*06b0*/  ISETP.GT.U32.AND P0, PT, R3.reuse, 0x4, PT ;  /* 0x000000040300780c */ /* 0x040fe40003f04070 */
[----:B------:R-:W-:-:S04]  /*06c0*/  IADD3 R3, R3, -0x4, RZ ;  /* 0xfffffffc03037810 */ /* 0x000fc80007ffe0ff */
[----:B------:R-:W-:-:S04]  /*06d0*/  SEL R3, R3, RZ, P0 ;  /* 0x000000ff03037207 */ /* 0x000fc80000000000 */
[C---:B------:R-:W-:Y:S01]  /*06e0*/  SHF.L.U32 R4, R0.reuse, R3, RZ ;  /* 0x0000000300047219 */ /* 0x040fe200000006ff */
[----:B------:R-:W-:Y:S01]  /*06f0*/  IMAD R7, R3, R8, 0x3c000000 ;  /* 0x3c00000003077424 */ /* 0x000fe200078e0208 */
[----:B------:R-:W-:-:S04]  /*0700*/  IADD3 R3, R0, -0x1, RZ ;  /* 0xffffffff00037810 */ /* 0x000fc80007ffe0ff */
[----:B------:R-:W-:Y:S02]  /*0710*/  LEA.HI R7, R4, R7, RZ, 0x1c ;  /* 0x0000000704077211 */ /* 0x000fe400078fe0ff */
[----:B------:R-:W-:Y:S02]  /*0720*/  SHF.R.S32.HI R3, RZ, 0x1f, R3 ;  /* 0x0000001fff037819 */ /* 0x000fe40000011403 */
[----:B------:R-:W-:-:S04]  /*0730*/  LOP3.LUT R6, R7, 0x7f800000, R6, 0xf8, !PT ;  /* 0x7f80000007067812 */ /* 0x000fc800078ef806 */
[----:B------:R-:W-:-:S04]  /*0740*/  LOP3.LUT R3, R6, R3, RZ, 0x30, !PT ;  /* 0x0000000306037212 */ /* 0x000fc800078e30ff */
[----:B------:R-:W-:Y:S01]  /*0750*/  LOP3.LUT R24, R3, 0x80000000, R24, 0xf8, !PT ;  /* 0x8000000003187812 */ /* 0x000fe200078ef818 */
[----:B------:R-:W-:Y:S05]  /*0760*/  BRA `(.L_x_1494) ;  /* 0x0000076000007947 */ /* 0x000fea0003800000 */
.L_x_1505:
[----:B------:R-:W2:Y:S02]  /*0770*/  LDG.E.U8 R4, [R4.64] ;  /* 0x0000002404047981 */ /* 0x000ea4000c1e1100 */
[----:B--2---:R-:W-:-:S05]  /*0780*/  IMAD.SHL.U32 R0, R4, 0x2000000, RZ ;  /* 0x0200000004007824 */ /* 0x004fca00078e00ff */
[----:B------:R-:W-:-:S13]  /*0790*/  ISETP.GE.U32.AND P0, PT, R0, 0x8000000, PT ;  /* 0x080000000000780c */ /* 0x000fda0003f06070 */
[C---:B------:R-:W-:Y:S02]  /*07a0*/  @P0 IMAD.SHL.U32 R3, R4.reuse, 0x200000, RZ ;  /* 0x0020000004030824 */ /* 0x040fe400078e00ff */
[----:B------:R-:W-:-:S03]  /*07b0*/  @!P0 IMAD.SHL.U32 R0, R4, 0x100, RZ ;  /* 0x0000010004008824 */ /* 0x000fc600078e00ff */
[----:B------:R-:W-:Y:S02]  /*07c0*/  @P0 LOP3.LUT R3, R3, 0xfe00000, RZ, 0xc0, !PT ;  /* 0x0fe0000003030812 */ /* 0x000fe400078ec0ff */
[----:B------:R-:W-:Y:S02]  /*07d0*/  @!P0 LOP3.LUT R0, R0, 0x7f00, RZ, 0xc0, !PT ;  /* 0x00007f0000008812 */ /* 0x000fe400078ec0ff */
[----:B------:R-:W-:Y:S02]  /*07e0*/  @P0 LOP3.LUT R3, R3, 0x70000000, RZ, 0xfc, !PT ;  /* 0x7000000003030812 */ /* 0x000fe400078efcff */
[----:B------:R-:W-:-:S03]  /*07f0*/  @!P0 LOP3.LUT R0, R0, 0x3f000000, RZ, 0xfc, !PT ;  /* 0x3f00000000008812 */ /* 0x000fc600078efcff */
[----:B------:R-:W-:Y:S02]  /*0800*/  @P0 FMUL.FTZ R24, R3, 1.9259299443872358531e-34 ;  /* 0x0780000003180820 */ /* 0x000fe40000410000 */
[----:B------:R-:W-:Y:S02]  /*0810*/  @!P0 FADD.FTZ R24, R0, -0.5 ;  /* 0xbf00000000188421 */ /* 0x000fe40000010000 */
[----:B------:R-:W-:-:S05]  /*0820*/  IMAD.SHL.U32 R3, R4, 0x1000000, RZ ;  /* 0x0100000004037824 */ /* 0x000fca00078e00ff */
[----:B------:R-:W-:Y:S01]  /*0830*/  LOP3.LUT R24, R24, 0x80000000, R3, 0xf8, !PT ;  /* 0x8000000018187812 */ /* 0x000fe200078ef803 */
[----:B------:R-:W-:Y:S05]  /*0840*/  BRA `(.L_x_1494) ;  /* 0x0000068000007947 */ /* 0x000fea0003800000 */
.L_x_1504:
[----:B------:R-:W2:Y:S02]  /*0850*/  LDG.E.U16 R4, [R4.64] ;  /* 0x0000002404047981 */ /* 0x000ea4000c1e1500 */
[----:B--2---:R-:W-:Y:S01]  /*0860*/  PRMT R24, RZ, 0x5410, R4 ;  /* 0x00005410ff187816 */ /* 0x004fe20000000004 */
[----:B------:R-:W-:Y:S05]  /*0870*/  BRA `(.L_x_1494) ;  /* 0x0000065000007947 */ /* 0x000fea0003800000 */
.L_x_1501:
        /* <DEDUP_REMOVED lines=9> */
[----:B--2---:R0:W1:Y:S01]  /*0910*/  I2F.U16 R24, R4 ;  /* 0x0000000400187306 */ /* 0x0040620000101000 */
[----:B------:R-:W-:Y:S05]  /*0920*/  BRA `(.L_x_1494) ;  /* 0x000005a000007947 */ /* 0x000fea0003800000 */
.L_x_1508:
        /* <DEDUP_REMOVED lines=20> */
.L_x_1510:
[----:B------:R-:W-:Y:S05]  /*0a70*/  BSYNC B0 ;  /* 0x0000000000007941 */ /* 0x000fea0003800000 */
.L_x_1509:
[----:B------:R-:W-:Y:S01]  /*0a80*/  IMAD.SHL.U32 R3, R3, 0x100000, RZ ;  /* 0x0010000003037824 */ /* 0x000fe200078e00ff */
[----:B------:R-:W-:-:S04]  /*0a90*/  LEA R5, R0, 0x3b800000, 0x17 ;  /* 0x3b80000000057811 */ /* 0x000fc800078eb8ff */
[----:B------:R-:W-:Y:S01]  /*0aa0*/  LOP3.LUT R24, R5, R3, R24, 0xfe, !PT ;  /* 0x0000000305187212 */ /* 0x000fe200078efe18 */
[----:B------:R-:W-:Y:S05]  /*0ab0*/  BRA `(.L_x_1494) ;  /* 0x0000041000007947 */ /* 0x000fea0003800000 */
.L_x_1507:
        /* <DEDUP_REMOVED lines=20> */
.L_x_1512:
[----:B------:R-:W-:Y:S05]  /*0c00*/  BSYNC B0 ;  /* 0x0000000000007941 */ /* 0x000fea0003800000 */
.L_x_1511:
[----:B------:R-:W-:Y:S01]  /*0c10*/  IMAD.SHL.U32 R3, R3, 0x200000, RZ ;  /* 0x0020000003037824 */ /* 0x000fe200078e00ff */
[----:B------:R-:W-:-:S04]  /*0c20*/  LEA R5, R0, 0x37800000, 0x17 ;  /* 0x3780000000057811 */ /* 0x000fc800078eb8ff */
[----:B------:R-:W-:Y:S01]  /*0c30*/  LOP3.LUT R24, R5, R3, R24, 0xfe, !PT ;  /* 0x0000000305187212 */ /* 0x000fe200078efe18 */
[----:B------:R-:W-:Y:S05]  /*0c40*/  BRA `(.L_x_1494) ;  /* 0x0000028000007947 */ /* 0x000fea0003800000 */
.L_x_1506:
        /* <DEDUP_REMOVED lines=14> */
.L_x_1493:
        /* <DEDUP_REMOVED lines=21> */
.L_x_1514:
[----:B------:R-:W2:Y:S02]  /*0e80*/  LDG.E.64 R24, [R4.64] ;  /* 0x0000002404187981 */ /* 0x000ea4000c1e1b00 */
[----:B--2---:R0:W1:Y:S01]  /*0e90*/  I2F.U64 R24, R24 ;  /* 0x0000001800187312 */ /* 0x0040620000301000 */
[----:B------:R-:W-:Y:S05]  /*0ea0*/  BRA `(.L_x_1494) ;  /* 0x0000002000007947 */ /* 0x000fea0003800000 */
.L_x_1513:
[----:B------:R-:W2:Y:S02]  /*0eb0*/  LDG.E R4, [R4.64] ;  /* 0x0000002404047981 */ /* 0x000ea4000c1e1900 */
[----:B--2---:R0:W1:Y:S02]  /*0ec0*/  I2F.U32 R24, R4 ;  /* 0x0000000400187306 */ /* 0x0040640000201000 */
.L_x_1494:
[----:B------:R-:W-:Y:S05]  /*0ed0*/  BSYNC B6 ;  /* 0x0000000000067941 */ /* 0x000fea0003800000 */
.L_x_1488:
[----:B------:R-:W2:Y:S02]  /*0ee0*/  S2R R23, SR_TID.X ;  /* 0x0000000000177919 */ /* 0x000ea40000002100 */
[----:B--2---:R-:W-:Y:S02]  /*0ef0*/  IADD3 R23, R23, 0x80, RZ ;  /* 0x0000008017177810 */ /* 0x004fe40007ffe0ff */
.L_x_1487:
[----:B-1----:R-:W-:Y:S05]  /*0f00*/  BSYNC B7 ;  /* 0x0000000000077941 */ /* 0x002fea0003800000 */
.L_x_1486:
[----:B------:R-:W-:Y:S01]  /*0f10*/  ISETP.GE.AND P0, PT, R23, R16, PT ;  /* 0x000000101700720c */ /* 0x000fe20003f06270 */
[----:B------:R-:W-:-:S12]  /*0f20*/  BSSY B7, `(.L_x_1515) ;  /* 0x00000e5000077945 */ /* 0x000fd80003800000 */
[----:B------:R-:W-:Y:S05]  /*0f30*/  @P0 BRA `(.L_x_1516) ;  /* 0x00000e3000000947 */ /* 0x000fea0003800000 */
[----:B------:R-:W-:Y:S01]  /*0f40*/  IMAD R0, R2, 0x200, R23 ;  /* 0x0000020002007824 */ /* 0x000fe200078e0217 */
[----:B------:R-:W-:Y:S01]  /*0f50*/  PRMT R3, R17, 0x9910, RZ ;  /* 0x0000991011037816 */ /* 0x000fe200000000ff */
[----:B------:R-:W-:Y:S02]  /*0f60*/  BSSY B6, `(.L_x_1517) ;  /* 0x00000df000067945 */ /* 0x000fe40003800000 */
[----:B0-----:R-:W-:Y:S02]  /*0f70*/  IMAD R4, R0, c[0x0][0x180], RZ ;  /* 0x0000600000047a24 */ /* 0x001fe400078e02ff */
        /* <DEDUP_REMOVED lines=16> */
.L_x_1521:
[----:B------:R-:W2:Y:S02]  /*1080*/  LDG.E.U8 R4, [R4.64] ;  /* 0x0000002404047981 */ /* 0x000ea4000c1e1100 */
[----:B--2---:R0:W1:Y:S01]  /*1090*/  I2F.U16 R22, R4 ;  /* 0x0000000400167306 */ /* 0x0040620000101000 */
[----:B------:R-:W-:Y:S05]  /*10a0*/  BRA `(.L_x_1523) ;  /* 0x00000ca000007947 */ /* 0x000fea0003800000 */
.L_x_1520:
        /* <DEDUP_REMOVED lines=9> */
.L_x_1525:
[----:B------:R-:W2:Y:S02]  /*1140*/  LDG.E R4, [R4.64] ;  /* 0x0000002404047981 */ /* 0x000ea4000c1e1900 */
[----:B--2---:R0:W1:Y:S01]  /*1150*/  I2F R22, R4 ;  /* 0x0000000400167306 */ /* 0x0040620000201400 */
[----:B------:R-:W-:Y:S05]  /*1160*/  BRA `(.L_x_1523) ;  /* 0x00000be000007947 */ /* 0x000fea0003800000 */
.L_x_1524:
[----:B------:R-:W2:Y:S02]  /*1170*/  LDG.E.U16 R4, [R4.64] ;  /* 0x0000002404047981 */ /* 0x000ea4000c1e1500 */
[----:B--2---:R0:W1:Y:S01]  /*1180*/  I2F.S16 R22, R4 ;  /* 0x0000000400167306 */ /* 0x0040620000101400 */
[----:B------:R-:W-:Y:S05]  /*1190*/  BRA `(.L_x_1523) ;  /* 0x00000bb000007947 */ /* 0x000fea0003800000 */
.L_x_1519:
        /* <DEDUP_REMOVED lines=8> */
.L_x_1527:
[----:B------:R-:W2:Y:S02]  /*1220*/  LDG.E.U16 R4, [R4.64] ;  /* 0x0000002404047981 */ /* 0x000ea4000c1e1500 */
[----:B--2---:R-:W-:Y:S01]  /*1230*/  HADD2.F32 R22, -RZ, R4.H0_H0 ;  /* 0x20000004ff167230 */ /* 0x004fe20000004100 */
[----:B------:R-:W-:Y:S05]  /*1240*/  BRA `(.L_x_1523) ;  /* 0x00000b0000007947 */ /* 0x000fea0003800000 */
.L_x_1526:
        /* <DEDUP_REMOVED lines=8> */
.L_x_1529:
[----:B------:R-:W2:Y:S02]  /*12d0*/  LDG.E.U16 R4, [R4.64] ;  /* 0x0000002404047981 */ /* 0x000ea4000c1e1500 */
[----:B--2---:R-:W-:Y:S01]  /*12e0*/  HADD2.F32 R22, -RZ, R4.H0_H0 ;  /* 0x20000004ff167230 */ /* 0x004fe20000004100 */
[----:B------:R-:W-:Y:S05]  /*12f0*/  BRA `(.L_x_1523) ;  /* 0x00000a5000007947 */ /* 0x000fea0003800000 */
.L_x_1528:
[----:B------:R-:W2:Y:S02]  /*1300*/  LDG.E.64 R4, [R4.64] ;  /* 0x0000002404047981 */ /* 0x000ea4000c1e1b00 */
[----:B--2---:R-:W0:Y:S01]  /*1310*/  F2F.F32.F64 R22, R4 ;  /* 0x0000000400167310 */ /* 0x004e220000301000 */
[----:B------:R-:W0:-:S14]  /*1320*/  DSETP.GEU.AND P0, PT, |R4|, c[0x2][0x0], PT ;  /* 0x008000000400762a */ /* 0x000e1c0003f0e200 */
[----:B0-----:R-:W-:Y:S01]  /*1330*/  @!P0 FMUL R22, R22, 1.175494350822287508e-38 ;  /* 0x0080000016168820 */ /* 0x001fe20000400000 */
[----:B------:R-:W-:Y:S05]  /*1340*/  BRA `(.L_x_1523) ;  /* 0x00000a0000007947 */ /* 0x000fea0003800000 */
.L_x_1518:
        /* <DEDUP_REMOVED lines=12> */
.L_x_1532:
[----:B------:R-:W2:Y:S02]  /*1410*/  LDG.E.64 R4, [R4.64] ;  /* 0x0000002404047981 */ /* 0x000ea4000c1e1b00 */
[----:B--2---:R-:W0:Y:S01]  /*1420*/  F2F.F32.F64 R22, R4 ;  /* 0x0000000400167310 */ /* 0x004e220000301000 */
[----:B------:R-:W0:-:S14]  /*1430*/  DSETP.GEU.AND P0, PT, |R4|, c[0x2][0x0], PT ;  /* 0x008000000400762a */ /* 0x000e1c0003f0e200 */
[----:B0-----:R-:W-:Y:S01]  /*1440*/  @!P0 FMUL R22, R22, 1.175494350822287508e-38 ;  /* 0x0080000016168820 */ /* 0x001fe20000400000 */
[----:B------:R-:W-:Y:S05]  /*1450*/  BRA `(.L_x_1523) ;  /* 0x000008f000007947 */ /* 0x000fea0003800000 */
.L_x_1531:
        /* <DEDUP_REMOVED lines=26> */
.L_x_1534:
[----:B------:R-:W2:Y:S02]  /*1600*/  LDG.E.U8 R4, [R4.64] ;  /* 0x0000002404047981 */ /* 0x000ea4000c1e1100 */
[----:B--2---:R-:W-:-:S05]  /*1610*/  IMAD.SHL.U32 R0, R4, 0x2000000, RZ ;  /* 0x0200000004007824 */ /* 0x004fca00078e00ff */
[----:B------:R-:W-:-:S13]  /*1620*/  ISETP.GE.U32.AND P0, PT, R0, 0x8000000, PT ;  /* 0x080000000000780c */ /* 0x000fda0003f06070 */
[C---:B------:R-:W-:Y:S02]  /*1630*/  @!P0 IMAD.SHL.U32 R0, R4.reuse, 0x100, RZ ;  /* 0x0000010004008824 */ /* 0x040fe400078e00ff */
[----:B------:R-:W-:-:S03]  /*1640*/  @P0 IMAD.SHL.U32 R3, R4, 0x200000, RZ ;  /* 0x0020000004030824 */ /* 0x000fc600078e00ff */
        /* <DEDUP_REMOVED lines=8> */
.L_x_1533:
[----:B------:R-:W2:Y:S02]  /*16d0*/  LDG.E.U16 R4, [R4.64] ;  /* 0x0000002404047981 */ /* 0x000ea4000c1e1500 */
[----:B--2---:R-:W-:Y:S01]  /*16e0*/  PRMT R22, RZ, 0x5410, R4 ;  /* 0x00005410ff167816 */ /* 0x004fe20000000004 */
[----:B------:R-:W-:Y:S05]  /*16f0*/  BRA `(.L_x_1523) ;  /* 0x0000065000007947 */ /* 0x000fea0003800000 */
.L_x_1530:
        /* <DEDUP_REMOVED lines=11> */
.L_x_1537:
        /* <DEDUP_REMOVED lines=20> */
.L_x_1539:
[----:B------:R-:W-:Y:S05]  /*18f0*/  BSYNC B0 ;  /* 0x0000000000007941 */ /* 0x000fea0003800000 */
.L_x_1538:
[----:B------:R-:W-:Y:S01]  /*1900*/  IMAD.SHL.U32 R3, R3, 0x100000, RZ ;  /* 0x0010000003037824 */ /* 0x000fe200078e00ff */
[----:B------:R-:W-:-:S04]  /*1910*/  LEA R5, R0, 0x3b800000, 0x17 ;  /* 0x3b80000000057811 */ /* 0x000fc800078eb8ff */
[----:B------:R-:W-:Y:S01]  /*1920*/  LOP3.LUT R22, R5, R3, R22, 0xfe, !PT ;  /* 0x0000000305167212 */ /* 0x000fe200078efe16 */
[----:B------:R-:W-:Y:S05]  /*1930*/  BRA `(.L_x_1523) ;  /* 0x0000041000007947 */ /* 0x000fea0003800000 */
.L_x_1536:
        /* <DEDUP_REMOVED lines=20> */
.L_x_1541:
[----:B------:R-:W-:Y:S05]  /*1a80*/  BSYNC B0 ;  /* 0x0000000000007941 */ /* 0x000fea0003800000 */
.L_x_1540:
[----:B------:R-:W-:Y:S01]  /*1a90*/  IMAD.SHL.U32 R3, R3, 0x200000, RZ ;  /* 0x0020000003037824 */ /* 0x000fe200078e00ff */
[----:B------:R-:W-:-:S04]  /*1aa0*/  LEA R5, R0, 0x37800000, 0x17 ;  /* 0x3780000000057811 */ /* 0x000fc800078eb8ff */
[----:B------:R-:W-:Y:S01]  /*1ab0*/  LOP3.LUT R22, R5, R3, R22, 0xfe, !PT ;  /* 0x0000000305167212 */ /* 0x000fe200078efe16 */
[----:B------:R-:W-:Y:S05]  /*1ac0*/  BRA `(.L_x_1523) ;  /* 0x0000028000007947 */ /* 0x000fea0003800000 */
.L_x_1535:
        /* <DEDUP_REMOVED lines=14> */
.L_x_1522:
        /* <DEDUP_REMOVED lines=18> */
[----:B0----5:R-:W-:Y:S05]  /*1cd0*/  CALL.ABS.NOINC R14 ;  /* 0x000000000e007343 */ /* 0x021fea0003c00000 */
[----:B------:R-:W-:Y:S01]  /*1ce0*/  IMAD.MOV.U32 R22, RZ, RZ, RZ ;  /* 0x000000ffff167224 */ /* 0x000fe200078e00ff */
[----:B------:R-:W-:Y:S05]  /*1cf0*/  BRA `(.L_x_1523) ;  /* 0x0000005000007947 */ /* 0x000fea0003800000 */
.L_x_1543:
[----:B------:R-:W2:Y:S02]  /*1d00*/  LDG.E.64 R4, [R4.64] ;  /* 0x0000002404047981 */ /* 0x000ea4000c1e1b00 */
[----:B--2---:R0:W1:Y:S01]  /*1d10*/  I2F.U64 R22, R4 ;  /* 0x0000000400167312 */ /* 0x0040620000301000 */
[----:B------:R-:W-:Y:S05]  /*1d20*/  BRA `(.L_x_1523) ;  /* 0x0000002000007947 */ /* 0x000fea0003800000 */
.L_x_1542:
[----:B------:R-:W2:Y:S02]  /*1d30*/  LDG.E R4, [R4.64] ;  /* 0x0000002404047981 */ /* 0x000ea4000c1e1900 */
[----:B--2---:R0:W1:Y:S02]  /*1d40*/  I2F.U32 R22, R4 ;  /* 0x0000000400167306 */ /* 0x0040640000201000 */
.L_x_1523:
[----:B------:R-:W-:Y:S05]  /*1d50*/  BSYNC B6 ;  /* 0x0000000000067941 */ /* 0x000fea0003800000 */
.L_x_1517:
[----:B------:R-:W-:Y:S02]  /*1d60*/  IADD3 R23, R23, 0x80, RZ ;  /* 0x0000008017177810 */ /* 0x000fe40007ffe0ff */
.L_x_1516:
[----:B------:R-:W-:Y:S05]  /*1d70*/  BSYNC B7 ;  /* 0x0000000000077941 */ /* 0x000fea0003800000 */
.L_x_1515:
[----:B------:R-:W-:Y:S01]  /*1d80*/  ISETP.GE.AND P0, PT, R23, R16, PT ;  /* 0x000000101700720c */ /* 0x000fe20003f06270 */
[----:B------:R-:W-:Y:S01]  /*1d90*/  BSSY B7, `(.L_x_1544) ;  /* 0x00000e7000077945 */ /* 0x000fe20003800000 */
[----:B0-----:R-:W-:Y:S02]  /*1da0*/  IMAD.MOV.U32 R25, RZ, RZ, RZ ;  /* 0x000000ffff197224 */ /* 0x001fe400078e00ff */
[----:B------:R-:W-:-:S09]  /*1db0*/  IMAD.MOV.U32 R18, RZ, RZ, RZ ;  /* 0x000000ffff127224 */ /* 0x000fd200078e00ff */
[----:B------:R-:W-:Y:S05]  /*1dc0*/  @P0 BRA `(.L_x_1545) ;  /* 0x00000e3000000947 */ /* 0x000fea0003800000 */
[----:B------:R-:W-:Y:S01]  /*1dd0*/  IMAD R0, R2, 0x200, R23 ;  /* 0x0000020002007824 */ /* 0x000fe200078e0217 */
[----:B------:R-:W-:Y:S01]  /*1de0*/  PRMT R3, R17, 0x9910, RZ ;  /* 0x0000991011037816 */ /* 0x000fe200000000ff */
[----:B------:R-:W-:Y:S02]  /*1df0*/  BSSY B6, `(.L_x_1546) ;  /* 0x00000df000067945 */ /* 0x000fe40003800000 */
        /* <DEDUP_REMOVED lines=15> */
[----:B--2---:R0:W2:Y:S01]  /*1ef0*/  I2F.S16 R18, R4 ;  /* 0x0000000400127306 */ /* 0x0040a20000101400 */
[----:B------:R-:W-:Y:S05]  /*1f00*/  BRA `(.L_x_1552) ;  /* 0x00000cd000007947 */ /* 0x000fea0003800000 */
.L_x_1550:
[----:B------:R-:W2:Y:S02]  /*1f10*/  LDG.E.U8 R4, [R4.64] ;  /* 0x0000002404047981 */ /* 0x000ea4000c1e1100 */
[----:B--2---:R0:W2:Y:S01]  /*1f20*/  I2F.U16 R18, R4 ;  /* 0x0000000400127306 */ /* 0x0040a20000101000 */
[----:B------:R-:W-:Y:S05]  /*1f30*/  BRA `(.L_x_1552) ;  /* 0x00000ca000007947 */ /* 0x000fea0003800000 */
.L_x_1549:
[----:B------:R-:W-:-:S13]  /*1f40*/  ISETP.NE.AND P0, PT, R0, 0x2, PT ;  /* 0x000000020000780c */ /* 0x000fda0003f05270 */
[----:B------:R-:W-:Y:S05]  /*1f50*/  @!P0 BRA `(.L_x_1553) ;  /* 0x000000a000008947 */ /* 0x000fea0003800000 */
[----:B------:R-:W-:-:S13]  /*1f60*/  ISETP.NE.AND P0, PT, R0, 0x3, PT ;  /* 0x000000030000780c */ /* 0x000fda0003f05270 */
[----:B------:R-:W-:Y:S05]  /*1f70*/  @!P0 BRA `(.L_x_1554) ;  /* 0x0000005000008947 */ /* 0x000fea0003800000 */
[----:B------:R-:W-:-:S13]  /*1f80*/  ISETP.NE.AND P0, PT, R0, 0x4, PT ;  /* 0x000000040000780c */ /* 0x000fda0003f05270 */
[----:B------:R-:W-:Y:S05]  /*1f90*/  @P0 BRA `(.L_x_1551) ;  /* 0x00000aa000000947 */ /* 0x000fea0003800000 */
[----:B------:R-:W2:Y:S02]  /*1fa0*/  LDG.E.64 R18, [R4.64] ;  /* 0x0000002404127981 */ /* 0x000ea4000c1e1b00 */
[----:B--2---:R0:W2:Y:S01]  /*1fb0*/  I2F.S64 R18, R18 ;  /* 0x0000001200127312 */ /* 0x0040a20000301400 */
[----:B------:R-:W-:Y:S05]  /*1fc0*/  BRA `(.L_x_1552) ;  /* 0x00000c1000007947 */ /* 0x000fea0003800000 */
.L_x_1554:
[----:B------:R-:W2:Y:S02]  /*1fd0*/  LDG.E R4, [R4.64] ;  /* 0x0000002404047981 */ /* 0x000ea4000c1e1900 */
[----:B--2---:R0:W2:Y:S01]  /*1fe0*/  I2F R18, R4 ;  /* 0x0000000400127306 */ /* 0x0040a20000201400 */
[----:B------:R-:W-:Y:S05]  /*1ff0*/  BRA `(.L_x_1552) ;  /* 0x00000be000007947 */ /* 0x000fea0003800000 */
.L_x_1553:
[----:B------:R-:W2:Y:S02]  /*2000*/  LDG.E.U16 R4, [R4.64] ;  /* 0x0000002404047981 */ /* 0x000ea4000c1e1500 */
[----:B--2---:R0:W2:Y:S01]  /*2010*/  I2F.S16 R18, R4 ;  /* 0x0000000400127306 */ /* 0x0040a20000101400 */
[----:B------:R-:W-:Y:S05]  /*2020*/  BRA `(.L_x_1552) ;  /* 0x00000bb000007947 */ /* 0x000fea0003800000 */
.L_x_1548:
        /* <DEDUP_REMOVED lines=8> */
.L_x_1556:
[----:B------:R-:W2:Y:S02]  /*20b0*/  LDG.E.U16 R4, [R4.64] ;  /* 0x0000002404047981 */ /* 0x000ea4000c1e1500 */
[----:B--2---:R-:W-:Y:S01]  /*20c0*/  HADD2.F32 R18, -RZ, R4.H0_H0 ;  /* 0x20000004ff127230 */ /* 0x004fe20000004100 */
[----:B------:R-:W-:Y:S05]  /*20d0*/  BRA `(.L_x_1552) ;  /* 0x00000b0000007947 */ /* 0x000fea0003800000 */
.L_x_1555:
        /* <DEDUP_REMOVED lines=8> */
.L_x_1558:
[----:B------:R-:W2:Y:S02]  /*2160*/  LDG.E.U16 R4, [R4.64] ;  /* 0x0000002404047981 */ /* 0x000ea4000c1e1500 */
[----:B--2---:R-:W-:Y:S01]  /*2170*/  HADD2.F32 R18, -RZ, R4.H0_H0 ;  /* 0x20000004ff127230 */ /* 0x004fe20000004100 */
[----:B------:R-:W-:Y:S05]  /*2180*/  BRA `(.L_x_1552) ;  /* 0x00000a5000007947 */ /* 0x000fea0003800000 */
.L_x_1557:
[----:B------:R-:W2:Y:S02]  /*2190*/  LDG.E.64 R4, [R4.64] ;  /* 0x0000002404047981 */ /* 0x000ea4000c1e1b00 */
[----:B--2---:R-:W0:Y:S01]  /*21a0*/  F2F.F32.F64 R18, R4 ;  /* 0x0000000400127310 */ /* 0x004e220000301000 */
[----:B------:R-:W0:-:S14]  /*21b0*/  DSETP.GEU.AND P0, PT, |R4|, c[0x2][0x0], PT ;  /* 0x008000000400762a */ /* 0x000e1c0003f0e200 */
[----:B0-----:R-:W-:Y:S01]  /*21c0*/  @!P0 FMUL R18, R18, 1.175494350822287508e-38 ;  /* 0x0080000012128820 */ /* 0x001fe20000400000 */
[----:B------:R-:W-:Y:S05]  /*21d0*/  BRA `(.L_x_1552) ;  /* 0x00000a0000007947 */ /* 0x000fea0003800000 */
.L_x_1547:
        /* <DEDUP_REMOVED lines=12> */
.L_x_1561:
[----:B------:R-:W2:Y:S02]  /*22a0*/  LDG.E.64 R4, [R4.64] ;  /* 0x0000002404047981 */ /* 0x000ea4000c1e1b00 */
[----:B--2---:R-:W0:Y:S01]  /*22b0*/  F2F.F32.F64 R18, R4 ;  /* 0x0000000400127310 */ /* 0x004e220000301000 */
[----:B------:R-:W0:-:S14]  /*22c0*/  DSETP.GEU.AND P0, PT, |R4|, c[0x2][0x0], PT ;  /* 0x008000000400762a */ /* 0x000e1c0003f0e200 */
[----:B0-----:R-:W-:Y:S01]  /*22d0*/  @!P0 FMUL R18, R18, 1.175494350822287508e-38 ;  /* 0x0080000012128820 */ /* 0x001fe20000400000 */
[----:B------:R-:W-:Y:S05]  /*22e0*/  BRA `(.L_x_1552) ;  /* 0x000008f000007947 */ /* 0x000fea0003800000 */
.L_x_1560:
        /* <DEDUP_REMOVED lines=26> */
.L_x_1563:
        /* <DEDUP_REMOVED lines=13> */
.L_x_1562:
[----:B------:R-:W2:Y:S02]  /*2560*/  LDG.E.U16 R4, [R4.64] ;  /* 0x0000002404047981 */ /* 0x000ea4000c1e1500 */
[----:B--2---:R-:W-:Y:S01]  /*2570*/  PRMT R18, RZ, 0x5410, R4 ;  /* 0x00005410ff127816 */ /* 0x004fe20000000004 */
[----:B------:R-:W-:Y:S05]  /*2580*/  BRA `(.L_x_1552) ;  /* 0x0000065000007947 */ /* 0x000fea0003800000 */
.L_x_1559:
        /* <DEDUP_REMOVED lines=9> */
[----:B--2---:R0:W2:Y:S01]  /*2620*/  I2F.U16 R18, R4 ;  /* 0x0000000400127306 */ /* 0x0040a20000101000 */
[----:B------:R-:W-:Y:S05]  /*2630*/  BRA `(.L_x_1552) ;  /* 0x000005a000007947 */ /* 0x000fea0003800000 */
.L_x_1566:
        /* <DEDUP_REMOVED lines=20> */
.L_x_1568:
[----:B------:R-:W-:Y:S05]  /*2780*/  BSYNC B0 ;  /* 0x0000000000007941 */ /* 0x000fea0003800000 */
.L_x_1567:
[----:B------:R-:W-:Y:S01]  /*2790*/  IMAD.SHL.U32 R3, R3, 0x100000, RZ ;  /* 0x0010000003037824 */ /* 0x000fe200078e00ff */
[----:B------:R-:W-:-:S04]  /*27a0*/  LEA R5, R0, 0x3b800000, 0x17 ;  /* 0x3b80000000057811 */ /* 0x000fc800078eb8ff */
[----:B------:R-:W-:Y:S01]  /*27b0*/  LOP3.LUT R18, R5, R3, R18, 0xfe, !PT ;  /* 0x0000000305127212 */ /* 0x000fe200078efe12 */
[----:B------:R-:W-:Y:S05]  /*27c0*/  BRA `(.L_x_1552) ;  /* 0x0000041000007947 */ /* 0x000fea0003800000 */
.L_x_1565:
        /* <DEDUP_REMOVED lines=20> */
.L_x_1570:
[----:B------:R-:W-:Y:S05]  /*2910*/  BSYNC B0 ;  /* 0x0000000000007941 */ /* 0x000fea0003800000 */
.L_x_1569:
[----:B------:R-:W-:Y:S01]  /*2920*/  IMAD.SHL.U32 R3, R3, 0x200000, RZ ;  /* 0x0020000003037824 */ /* 0x000fe200078e00ff */
[----:B------:R-:W-:-:S04]  /*2930*/  LEA R5, R0, 0x37800000, 0x17 ;  /* 0x3780000000057811 */ /* 0x000fc800078eb8ff */
[----:B------:R-:W-:Y:S01]  /*2940*/  LOP3.LUT R18, R5, R3, R18, 0xfe, !PT ;  /* 0x0000000305127212 */ /* 0x000fe200078efe12 */
[----:B------:R-:W-:Y:S05]  /*2950*/  BRA `(.L_x_1552) ;  /* 0x0000028000007947 */ /* 0x000fea0003800000 */
.L_x_1564:
        /* <DEDUP_REMOVED lines=14> */
.L_x_1551:
        /* <DEDUP_REMOVED lines=18> */
[----:B01---5:R-:W-:Y:S05]  /*2b60*/  CALL.ABS.NOINC R14 ;  /* 0x000000000e007343 */ /* 0x023fea0003c00000 */
[----:B------:R-:W-:Y:S01]  /*2b70*/  IMAD.MOV.U32 R18, RZ, RZ, RZ ;  /* 0x000000ffff127224 */ /* 0x000fe200078e00ff */
[----:B------:R-:W-:Y:S05]  /*2b80*/  BRA `(.L_x_1552) ;  /* 0x0000005000007947 */ /* 0x000fea0003800000 */
.L_x_1572:
[----:B------:R-:W2:Y:S02]  /*2b90*/  LDG.E.64 R18, [R4.64] ;  /* 0x0000002404127981 */ /* 0x000ea4000c1e1b00 */
[----:B--2---:R0:W2:Y:S01]  /*2ba0*/  I2F.U64 R18, R18 ;  /* 0x0000001200127312 */ /* 0x0040a20000301000 */
[----:B------:R-:W-:Y:S05]  /*2bb0*/  BRA `(.L_x_1552) ;  /* 0x0000002000007947 */ /* 0x000fea0003800000 */
.L_x_1571:
[----:B------:R-:W2:Y:S02]  /*2bc0*/  LDG.E R4, [R4.64] ;  /* 0x0000002404047981 */ /* 0x000ea4000c1e1900 */
[----:B--2---:R0:W2:Y:S02]  /*2bd0*/  I2F.U32 R18, R4 ;  /* 0x0000000400127306 */ /* 0x0040a40000201000 */
.L_x_1552:
[----:B------:R-:W-:Y:S05]  /*2be0*/  BSYNC B6 ;  /* 0x0000000000067941 */ /* 0x000fea0003800000 */
.L_x_1546:
[----:B------:R-:W-:Y:S02]  /*2bf0*/  IADD3 R23, R23, 0x80, RZ ;  /* 0x0000008017177810 */ /* 0x000fe40007ffe0ff */
.L_x_1545:
[----:B------:R-:W-:Y:S05]  /*2c00*/  BSYNC B7 ;  /* 0x0000000000077941 */ /* 0x000fea0003800000 */
.L_x_1544:
        /* <DEDUP_REMOVED lines=18> */
[----:B------:R-:W3:Y:S02]  /*2d30*/  LDG.E.S8 R4, [R4.64] ;  /* 0x0000002404047981 */ /* 0x000ee4000c1e1300 */
[----:B---3--:R0:W3:Y:S01]  /*2d40*/  I2F.S16 R25, R4 ;  /* 0x0000000400197306 */ /* 0x0080e20000101400 */
[----:B------:R-:W-:Y:S05]  /*2d50*/  BRA `(.L_x_1574) ;  /* 0x00000ca000007947 */ /* 0x000fea0003800000 */
.L_x_1578:
[----:B------:R-:W3:Y:S02]  /*2d60*/  LDG.E.U8 R4, [R4.64] ;  /* 0x0000002404047981 */ /* 0x000ee4000c1e1100 */
[----:B---3--:R0:W3:Y:S01]  /*2d70*/  I2F.U16 R25, R4 ;  /* 0x0000000400197306 */ /* 0x0080e20000101000 */
[----:B------:R-:W-:Y:S05]  /*2d80*/  BRA `(.L_x_1574) ;  /* 0x00000c7000007947 */ /* 0x000fea0003800000 */
.L_x_1577:
[----:B------:R-:W-:-:S13]  /*2d90*/  ISETP.NE.AND P0, PT, R0, 0x2, PT ;  /* 0x000000020000780c */ /* 0x000fda0003f05270 */
[----:B------:R-:W-:Y:S05]  /*2da0*/  @!P0 BRA `(.L_x_1580) ;  /* 0x000000a000008947 */ /* 0x000fea0003800000 */
[----:B------:R-:W-:-:S13]  /*2db0*/  ISETP.NE.AND P0, PT, R0, 0x3, PT ;  /* 0x000000030000780c */ /* 0x000fda0003f05270 */
[----:B------:R-:W-:Y:S05]  /*2dc0*/  @!P0 BRA `(.L_x_1581) ;  /* 0x0000005000008947 */ /* 0x000fea0003800000 */
[----:B------:R-:W-:-:S13]  /*2dd0*/  ISETP.NE.AND P0, PT, R0, 0x4, PT ;  /* 0x000000040000780c */ /* 0x000fda0003f05270 */
[----:B------:R-:W-:Y:S05]  /*2de0*/  @P0 BRA `(.L_x_1579) ;  /* 0x00000a8000000947 */ /* 0x000fea0003800000 */
[----:B------:R-:W3:Y:S02]  /*2df0*/  LDG.E.64 R4, [R4.64] ;  /* 0x0000002404047981 */ /* 0x000ee4000c1e1b00 */
[----:B---3--:R0:W3:Y:S01]  /*2e00*/  I2F.S64 R25, R4 ;  /* 0x0000000400197312 */ /* 0x0080e20000301400 */
[----:B------:R-:W-:Y:S05]  /*2e10*/  BRA `(.L_x_1574) ;  /* 0x00000be000007947 */ /* 0x000fea0003800000 */
.L_x_1581:
[----:B------:R-:W3:Y:S02]  /*2e20*/  LDG.E R4, [R4.64] ;  /* 0x0000002404047981 */ /* 0x000ee4000c1e1900 */
[----:B---3--:R0:W3:Y:S01]  /*2e30*/  I2F R25, R4 ;  /* 0x0000000400197306 */ /* 0x0080e20000201400 */
[----:B------:R-:W-:Y:S05]  /*2e40*/  BRA `(.L_x_1574) ;  /* 0x00000bb000007947 */ /* 0x000fea0003800000 */
.L_x_1580:
[----:B------:R-:W3:Y:S02]  /*2e50*/  LDG.E.U16 R4, [R4.64] ;  /* 0x0000002404047981 */ /* 0x000ee4000c1e1500 */
[----:B---3--:R0:W3:Y:S01]  /*2e60*/  I2F.S16 R25, R4 ;  /* 0x0000000400197306 */ /* 0x0080e20000101400 */
[----:B------:R-:W-:Y:S05]  /*2e70*/  BRA `(.L_x_1574) ;  /* 0x00000b8000007947 */ /* 0x000fea0003800000 */
.L_x_1576:
        /* <DEDUP_REMOVED lines=8> */
.L_x_1583:
[----:B------:R-:W3:Y:S02]  /*2f00*/  LDG.E.U16 R4, [R4.64] ;  /* 0x0000002404047981 */ /* 0x000ee4000c1e1500 */
[----:B---3--:R-:W-:Y:S01]  /*2f10*/  HADD2.F32 R25, -RZ, R4.H0_H0 ;  /* 0x20000004ff197230 */ /* 0x008fe20000004100 */
[----:B------:R-:W-:Y:S05]  /*2f20*/  BRA `(.L_x_1574) ;  /* 0x00000ad000007947 */ /* 0x000fea0003800000 */
.L_x_1582:
        /* <DEDUP_REMOVED lines=8> */
.L_x_1585:
[----:B------:R-:W3:Y:S02]  /*2fb0*/  LDG.E.U16 R4, [R4.64] ;  /* 0x0000002404047981 */ /* 0x000ee4000c1e1500 */
[----:B---3--:R-:W-:Y:S01]  /*2fc0*/  HADD2.F32 R25, -RZ, R4.H0_H0 ;  /* 0x20000004ff197230 */ /* 0x008fe20000004100 */
[----:B------:R-:W-:Y:S05]  /*2fd0*/  BRA `(.L_x_1574) ;  /* 0x00000a2000007947 */ /* 0x000fea0003800000 */
.L_x_1584:
[----:B------:R-:W3:Y:S02]  /*2fe0*/  LDG.E.64 R4, [R4.64] ;  /* 0x0000002404047981 */ /* 0x000ee4000c1e1b00 */
[----:B---3--:R-:W0:Y:S01]  /*2ff0*/  F2F.F32.F64 R25, R4 ;  /* 0x0000000400197310 */ /* 0x008e220000301000 */
[----:B------:R-:W0:-:S14]  /*3000*/  DSETP.GEU.AND P0, PT, |R4|, c[0x2][0x0], PT ;  /* 0x008000000400762a */ /* 0x000e1c0003f0e200 */
[----:B0-----:R-:W-:Y:S01]  /*3010*/  @!P0 FMUL R25, R25, 1.175494350822287508e-38 ;  /* 0x0080000019198820 */ /* 0x001fe20000400000 */
[----:B------:R-:W-:Y:S05]  /*3020*/  BRA `(.L_x_1574) ;  /* 0x000009d000007947 */ /* 0x000fea0003800000 */
.L_x_1575:
        /* <DEDUP_REMOVED lines=8> */
[----:B------:R-:W3:Y:S02]  /*30b0*/  LDG.E.U8 R4, [R4.64] ;  /* 0x0000002404047981 */ /* 0x000ee4000c1e1100 */
[----:B---3--:R-:W-:-:S04]  /*30c0*/  ISETP.NE.AND P0, PT, R4, RZ, PT ;  /* 0x000000ff0400720c */ /* 0x008fc80003f05270 */
[----:B------:R-:W-:Y:S01]  /*30d0*/  FSEL R25, RZ, 1, !P0 ;  /* 0x3f800000ff197808 */ /* 0x000fe20004000000 */
[----:B------:R-:W-:Y:S05]  /*30e0*/  BRA `(.L_x_1574) ;  /* 0x0000091000007947 */ /* 0x000fea0003800000 */
.L_x_1588:
[----:B------:R-:W3:Y:S02]  /*30f0*/  LDG.E.64 R4, [R4.64] ;  /* 0x0000002404047981 */ /* 0x000ee4000c1e1b00 */
[----:B---3--:R-:W0:Y:S01]  /*3100*/  F2F.F32.F64 R25, R4 ;  /* 0x0000000400197310 */ /* 0x008e220000301000 */
[----:B------:R-:W0:-:S14]  /*3110*/  DSETP.GEU.AND P0, PT, |R4|, c[0x2][0x0], PT ;  /* 0x008000000400762a */ /* 0x000e1c0003f0e200 */
[----:B0-----:R-:W-:Y:S01]  /*3120*/  @!P0 FMUL R25, R25, 1.175494350822287508e-38 ;  /* 0x0080000019198820 */ /* 0x001fe20000400000 */
[----:B------:R-:W-:Y:S05]  /*3130*/  BRA `(.L_x_1574) ;  /* 0x000008c000007947 */ /* 0x000fea0003800000 */
.L_x_1587:
[----:B------:R-:W-:-:S13]  /*3140*/  ISETP.NE.AND P0, PT, R0, 0xf, PT ;  /* 0x0000000f0000780c */ /* 0x000fda0003f05270 */
[----:B------:R-:W-:Y:S05]  /*3150*/  @!P0 BRA `(.L_x_1589) ;  /* 0x0000025000008947 */ /* 0x000fea0003800000 */
[----:B------:R-:W-:-:S13]  /*3160*/  ISETP.NE.AND P0, PT, R0, 0x17, PT ;  /* 0x000000170000780c */ /* 0x000fda0003f05270 */
[----:B------:R-:W-:Y:S05]  /*3170*/  @!P0 BRA `(.L_x_1590) ;  /* 0x0000016000008947 */ /* 0x000fea0003800000 */
[----:B------:R-:W-:-:S13]  /*3180*/  ISETP.NE.AND P0, PT, R0, 0x18, PT ;  /* 0x000000180000780c */ /* 0x000fda0003f05270 */
[----:B------:R-:W-:Y:S05]  /*3190*/  @P0 BRA `(.L_x_1579) ;  /* 0x000006d000000947 */ /* 0x000fea0003800000 */
[----:B------:R-:W3:Y:S01]  /*31a0*/  LDG.E.U8 R25, [R4.64] ;  /* 0x0000002404197981 */ /* 0x000ee2000c1e1100 */
[----:B------:R-:W-:Y:S02]  /*31b0*/  IMAD.MOV.U32 R8, RZ, RZ, -0x800000 ;  /* 0xff800000ff087424 */ /* 0x000fe400078e00ff */
[----:B---3--:R-:W-:-:S05]  /*31c0*/  IMAD.SHL.U32 R25, R25, 0x1000000, RZ ;  /* 0x0100000019197824 */ /* 0x008fca00078e00ff */
        /* <DEDUP_REMOVED lines=17> */
.L_x_1590:
[----:B------:R-:W3:Y:S02]  /*32e0*/  LDG.E.U8 R4, [R4.64] ;  /* 0x0000002404047981 */ /* 0x000ee4000c1e1100 */
[----:B---3--:R-:W-:-:S05]  /*32f0*/  IMAD.SHL.U32 R0, R4, 0x2000000, RZ ;  /* 0x0200000004007824 */ /* 0x008fca00078e00ff */
        /* <DEDUP_REMOVED lines=11> */
.L_x_1589:
[----:B------:R-:W3:Y:S02]  /*33b0*/  LDG.E.U16 R4, [R4.64] ;  /* 0x0000002404047981 */ /* 0x000ee4000c1e1500 */
[----:B---3--:R-:W-:Y:S01]  /*33c0*/  PRMT R25, RZ, 0x5410, R4 ;  /* 0x00005410ff197816 */ /* 0x008fe20000000004 */
[----:B------:R-:W-:Y:S05]  /*33d0*/  BRA `(.L_x_1574) ;  /* 0x0000062000007947 */ /* 0x000fea0003800000 */
.L_x_1586:
        /* <DEDUP_REMOVED lines=8> */
[----:B------:R-:W3:Y:S02]  /*3460*/  LDG.E.U16 R4, [R4.64] ;  /* 0x0000002404047981 */ /* 0x000ee4000c1e1500 */
[----:B---3--:R0:W3:Y:S01]  /*3470*/  I2F.U16 R25, R4 ;  /* 0x0000000400197306 */ /* 0x0080e20000101000 */
[----:B------:R-:W-:Y:S05]  /*3480*/  BRA `(.L_x_1574) ;  /* 0x0000057000007947 */ /* 0x000fea0003800000 */
.L_x_1593:
[----:B------:R-:W3:Y:S02]  /*3490*/  LDG.E.U8 R3, [R4.64] ;  /* 0x0000002404037981 */ /* 0x000ee4000c1e1100 */
[----:B---3--:R-:W-:-:S13]  /*34a0*/  ISETP.NE.AND P0, PT, R3, RZ, PT ;  /* 0x000000ff0300720c */ /* 0x008fda0003f05270 */
        /* <DEDUP_REMOVED lines=17> */
.L_x_1595:
[----:B------:R-:W-:Y:S05]  /*35c0*/  BSYNC B0 ;  /* 0x0000000000007941 */ /* 0x000fea0003800000 */
.L_x_1594:
[----:B------:R-:W-:Y:S01]  /*35d0*/  IMAD.SHL.U32 R3, R3, 0x100000, RZ ;  /* 0x0010000003037824 */ /* 0x000fe200078e00ff */
[----:B------:R-:W-:-:S04]  /*35e0*/  LEA R0, R0, 0x3b800000, 0x17 ;  /* 0x3b80000000007811 */ /* 0x000fc800078eb8ff */
[----:B------:R-:W-:Y:S01]  /*35f0*/  LOP3.LUT R25, R0, R3, R25, 0xfe, !PT ;  /* 0x0000000300197212 */ /* 0x000fe200078efe19 */
[----:B------:R-:W-:Y:S05]  /*3600*/  BRA `(.L_x_1574) ;  /* 0x000003f000007947 */ /* 0x000fea0003800000 */
.L_x_1592:
        /* <DEDUP_REMOVED lines=19> */
.L_x_1597:
[----:B------:R-:W-:Y:S05]  /*3740*/  BSYNC B0 ;  /* 0x0000000000007941 */ /* 0x000fea0003800000 */
.L_x_1596:
[----:B------:R-:W-:Y:S01]  /*3750*/  IMAD.SHL.U32 R3, R3, 0x200000, RZ ;  /* 0x0020000003037824 */ /* 0x000fe200078e00ff */
[----:B------:R-:W-:-:S04]  /*3760*/  LEA R0, R0, 0x37800000, 0x17 ;  /* 0x3780000000007811 */ /* 0x000fc800078eb8ff */
[----:B------:R-:W-:Y:S01]  /*3770*/  LOP3.LUT R25, R0, R3, R25, 0xfe, !PT ;  /* 0x0000000300197212 */ /* 0x000fe200078efe19 */
[----:B------:R-:W-:Y:S05]  /*3780*/  BRA `(.L_x_1574) ;  /* 0x0000027000007947 */ /* 0x000fea0003800000 */
.L_x_1591:
[----:B------:R-:W-:-:S13]  /*3790*/  ISETP.NE.AND P0, PT, R0, 0x1c, PT ;  /* 0x0000001c0000780c */ /* 0x000fda0003f05270 */
[----:B------:R-:W-:Y:S05]  /*37a0*/  @!P0 BRA `(.L_x_1598) ;  /* 0x0000023000008947 */ /* 0x000fea0003800000 */
[----:B------:R-:W-:-:S13]  /*37b0*/  ISETP.NE.AND P0, PT, R0, 0x1d, PT ;  /* 0x0000001d0000780c */ /* 0x000fda0003f05270 */
[----:B------:R-:W-:Y:S05]  /*37c0*/  @!P0 BRA `(.L_x_1599) ;  /* 0x000001e000008947 */ /* 0x000fea0003800000 */
[----:B------:R-:W-:-:S13]  /*37d0*/  ISETP.NE.AND P0, PT, R0, 0x2c, PT ;  /* 0x0000002c0000780c */ /* 0x000fda0003f05270 */
[----:B------:R-:W-:Y:S05]  /*37e0*/  @P0 BRA `(.L_x_1579) ;  /* 0x0000008000000947 */ /* 0x000fea0003800000 */
[----:B------:R-:W3:Y:S01]  /*37f0*/  LDG.E.U8 R4, [R4.64] ;  /* 0x0000002404047981 */ /* 0x000ee2000c1e1100 */
[----:B------:R-:W-:Y:S01]  /*3800*/  IMAD.MOV.U32 R25, RZ, RZ, 0x400000 ;  /* 0x00400000ff197424 */ /* 0x000fe200078e00ff */
[----:B---3--:R-:W-:-:S13]  /*3810*/  ISETP.NE.AND P0, PT, R4, RZ, PT ;  /* 0x000000ff0400720c */ /* 0x008fda0003f05270 */
[----:B------:R-:W-:Y:S05]  /*3820*/  @!P0 BRA `(.L_x_1574) ;  /* 0x000001d000008947 */ /* 0x000fea0003800000 */
[----:B------:R-:W-:-:S13]  /*3830*/  ISETP.NE.AND P0, PT, R4, 0xff, PT ;  /* 0x000000ff0400780c */ /* 0x000fda0003f05270 */
[----:B------:R-:W-:Y:S02]  /*3840*/  @!P0 IMAD.MOV.U32 R25, RZ, RZ, 0x7f800001 ;  /* 0x7f800001ff198424 */ /* 0x000fe400078e00ff */
[----:B------:R-:W-:Y:S01]  /*3850*/  @P0 IMAD.SHL.U32 R25, R4, 0x800000, RZ ;  /* 0x0080000004190824 */ /* 0x000fe200078e00ff */
[----:B------:R-:W-:Y:S05]  /*3860*/  BRA `(.L_x_1574) ;  /* 0x0000019000007947 */ /* 0x000fea0003800000 */
.L_x_1579:
        /* <DEDUP_REMOVED lines=18> */
[----:B012--5:R-:W-:Y:S05]  /*3990*/  CALL.ABS.NOINC R14 ;  /* 0x000000000e007343 */ /* 0x027fea0003c00000 */
[----:B------:R-:W-:Y:S05]  /*39a0*/  BRA `(.L_x_1574) ;  /* 0x0000005000007947 */ /* 0x000fea0003800000 */
.L_x_1599:
[----:B------:R-:W3:Y:S02]  /*39b0*/  LDG.E.64 R4, [R4.64] ;  /* 0x0000002404047981 */ /* 0x000ee4000c1e1b00 */
[----:B---3--:R0:W3:Y:S01]  /*39c0*/  I2F.U64 R25, R4 ;  /* 0x0000000400197312 */ /* 0x0080e20000301000 */
[----:B------:R-:W-:Y:S05]  /*39d0*/  BRA `(.L_x_1574) ;  /* 0x0000002000007947 */ /* 0x000fea0003800000 */
.L_x_1598:
[----:B------:R-:W3:Y:S02]  /*39e0*/  LDG.E R4, [R4.64] ;  /* 0x0000002404047981 */ /* 0x000ee4000c1e1900 */
[----:B---3--:R0:W3:Y:S02]  /*39f0*/  I2F.U32 R25, R4 ;  /* 0x0000000400197306 */ /* 0x0080e40000201000 */
.L_x_1574:
[----:B------:R-:W-:Y:S05]  /*3a00*/  BSYNC B6 ;  /* 0x0000000000067941 */ /* 0x000fea0003800000 */
.L_x_1573:
[----:B0-----:R-:W0:Y:S01]  /*3a10*/  S2R R19, SR_TID.X ;  /* 0x0000000000137919 */ /* 0x001e220000002100 */
[----:B------:R-:W4:Y:S01]  /*3a20*/  LDC.U8 R17, c[0x0][0x184] ;  /* 0x00006100ff117b82 */ /* 0x000f220000000000 */
[----:B------:R-:W-:Y:S01]  /*3a30*/  BSSY B0, `(.L_x_1600) ;  /* 0x000001c000007945 */ /* 0x000fe20003800000 */
[C---:B0-----:R-:W-:Y:S02]  /*3a40*/  ISETP.GE.AND P2, PT, R19.reuse, R16, PT ;  /* 0x000000101300720c */ /* 0x041fe40003f46270 */
[----:B------:R-:W-:-:S02]  /*3a50*/  IADD3 R3, R19, 0x100, RZ ;  /* 0x0000010013037810 */ /* 0x000fc40007ffe0ff */
[C---:B------:R-:W-:Y:S02]  /*3a60*/  IADD3 R5, R19.reuse, 0x180, RZ ;  /* 0x0000018013057810 */ /* 0x040fe40007ffe0ff */
[----:B------:R-:W-:Y:S02]  /*3a70*/  IADD3 R23, R19, 0x80, RZ ;  /* 0x0000008013177810 */ /* 0x000fe40007ffe0ff */
[-C--:B------:R-:W-:Y:S02]  /*3a80*/  ISETP.GE.AND P0, PT, R3, R16.reuse, PT ;  /* 0x000000100300720c */ /* 0x080fe40003f06270 */
[-C--:B------:R-:W-:Y:S02]  /*3a90*/  ISETP.GE.AND P1, PT, R5, R16.reuse, PT ;  /* 0x000000100500720c */ /* 0x080fe40003f26270 */
[----:B------:R-:W-:Y:S01]  /*3aa0*/  ISETP.GE.AND P3, PT, R23, R16, PT ;  /* 0x000000101700720c */ /* 0x000fe20003f66270 */
[----:B------:R-:W-:Y:S07]  /*3ab0*/  @P2 BRA `(.L_x_1601) ;  /* 0x0000013000002947 */ /* 0x000fee0003800000 */
[C---:B----45:R-:W-:Y:S01]  /*3ac0*/  FSETP.GT.FTZ.AND P4, PT, |R24|.reuse, 1, PT ;  /* 0x3f8000001800780b */ /* 0x070fe20003f94200 */
[----:B------:R-:W-:-:S02]  /*3ad0*/  FADD.FTZ R0, |R24|, -RZ ;  /* 0x800000ff18007221 */ /* 0x000fc40000010200 */
[----:B------:R-:W-:-:S10]  /*3ae0*/  IMAD.MOV.U32 R4, RZ, RZ, 0x3b2090aa ;  /* 0x3b2090aaff047424 */ /* 0x000fd400078e00ff */
[----:B------:R-:W0:Y:S02]  /*3af0*/  @P4 MUFU.RCP R0, R0 ;  /* 0x0000000000004308 */ /* 0x000e240000001000 */
        /* <DEDUP_REMOVED lines=14> */
[----:B------:R-:W-:Y:S02]  /*3be0*/  FSEL R4, R4, R3, !P4 ;  /* 0x0000000304047208 */ /* 0x000fe40006000000 */
.L_x_1601:
[----:B----4-:R-:W-:Y:S05]  /*3bf0*/  BSYNC B0 ;  /* 0x0000000000007941 */ /* 0x010fea0003800000 */
.L_x_1600:
[----:B------:R-:W-:Y:S01]  /*3c00*/  BSSY B0, `(.L_x_1602) ;  /* 0x0000015000007945 */ /* 0x000fe20003800000 */
[----:B------:R-:W-:Y:S05]  /*3c10*/  @P3 BRA `(.L_x_1603) ;  /* 0x0000013000003947 */ /* 0x000fea0003800000 */
[C---:B-1---5:R-:W-:Y:S01]  /*3c20*/  FSETP.GT.FTZ.AND P3, PT, |R22|.reuse, 1, PT ;  /* 0x3f8000001600780b */ /* 0x062fe20003f74200 */
[----:B------:R-:W-:Y:S02]  /*3c30*/  FADD.FTZ R0, |R22|, -RZ ;  /* 0x800000ff16007221 */ /* 0x000fe40000010200 */
        /* <DEDUP_REMOVED lines=17> */
.L_x_1603:
[----:B------:R-:W-:Y:S05]  /*3d50*/  BSYNC B0 ;  /* 0x0000000000007941 */ /* 0x000fea0003800000 */
.L_x_1602:
[----:B------:R-:W-:Y:S01]  /*3d60*/  BSSY B0, `(.L_x_1604) ;  /* 0x0000015000007945 */ /* 0x000fe20003800000 */
[----:B------:R-:W-:Y:S05]  /*3d70*/  @P0 BRA `(.L_x_1605) ;  /* 0x0000013000000947 */ /* 0x000fea0003800000 */
[C---:B--2--5:R-:W-:Y:S01]  /*3d80*/  FSETP.GT.FTZ.AND P0, PT, |R18|.reuse, 1, PT ;  /* 0x3f8000001200780b */ /* 0x064fe20003f14200 */
        /* <DEDUP_REMOVED lines=18> */
.L_x_1605:
[----:B------:R-:W-:Y:S05]  /*3eb0*/  BSYNC B0 ;  /* 0x0000000000007941 */ /* 0x000fea0003800000 */
.L_x_1604:
[----:B------:R-:W-:Y:S01]  /*3ec0*/  BSSY B0, `(.L_x_1606) ;  /* 0x0000015000007945 */ /* 0x000fe20003800000 */
[----:B------:R-:W-:Y:S05]  /*3ed0*/  @P1 BRA `(.L_x_1607) ;  /* 0x0000013000001947 */ /* 0x000fea0003800000 */
[C---:B---3-5:R-:W-:Y:S01]  /*3ee0*/  FSETP.GT.FTZ.AND P0, PT, |R25|.reuse, 1, PT ;  /* 0x3f8000001900780b */ /* 0x068fe20003f14200 */
[----:B------:R-:W-:Y:S02]  /*3ef0*/  FADD.FTZ R0, |R25|, -RZ ;  /* 0x800000ff19007221 */ /* 0x000fe40000010200 */
[----:B------:R-:W-:-:S10]  /*3f00*/  IMAD.MOV.U32 R6, RZ, RZ, 0x3b2090aa ;  /* 0x3b2090aaff067424 */ /* 0x000fd400078e00ff */
        /* <DEDUP_REMOVED lines=15> */
[----:B--2---:R-:W-:Y:S02]  /*4000*/  FSEL R18, R25, R0, !P0 ;  /* 0x0000000019127208 */ /* 0x004fe40004000000 */
.L_x_1607:
[----:B------:R-:W-:Y:S05]  /*4010*/  BSYNC B0 ;  /* 0x0000000000007941 */ /* 0x000fea0003800000 */
.L_x_1606:
        /* <DEDUP_REMOVED lines=17> */
[----:B------:R-:W0:Y:S01]  /*4130*/  F2I.FTZ.TRUNC.NTZ R3, R4 ;  /* 0x0000000400037305 */ /* 0x000e22000021f100 */
[----:B------:R-:W-:Y:S01]  /*4140*/  IMAD.MOV.U32 R19, RZ, RZ, R23 ;  /* 0x000000ffff137224 */ /* 0x000fe200078e0017 */
[----:B0-----:R0:W-:Y:S01]  /*4150*/  STG.E.U8 [R8.64], R3 ;  /* 0x0000000308007986 */ /* 0x0011e2000c101124 */
[----:B------:R-:W-:Y:S05]  /*4160*/  BRA `(.L_x_1609) ;  /* 0x00000ec000007947 */ /* 0x000fea0003800000 */
.L_x_1613:
[----:B------:R-:W0:Y:S01]  /*4170*/  F2I.S64.TRUNC R4, R4 ;  /* 0x0000000400047311 */ /* 0x000e22000020d900 */
[----:B------:R-:W-:Y:S02]  /*4180*/  IMAD.MOV.U32 R19, RZ, RZ, R23 ;  /* 0x000000ffff137224 */ /* 0x000fe400078e0017 */
[----:B0-----:R-:W-:-:S05]  /*4190*/  IMAD.MOV.U32 R3, RZ, RZ, R4 ;  /* 0x000000ffff037224 */ /* 0x001fca00078e0004 */
[----:B------:R0:W-:Y:S01]  /*41a0*/  STG.E.U8 [R8.64], R3 ;  /* 0x0000000308007986 */ /* 0x0001e2000c101124 */
[----:B------:R-:W-:Y:S05]  /*41b0*/  BRA `(.L_x_1609) ;  /* 0x00000e7000007947 */ /* 0x000fea0003800000 */
.L_x_1612:
[----:B------:R-:W-:-:S13]  /*41c0*/  ISETP.NE.AND P0, PT, R0, 0x2, PT ;  /* 0x000000020000780c */ /* 0x000fda0003f05270 */
[----:B------:R-:W-:Y:S05]  /*41d0*/  @!P0 BRA `(.L_x_1615) ;  /* 0x000000c000008947 */ /* 0x000fea0003800000 */
[----:B------:R-:W-:-:S13]  /*41e0*/  ISETP.NE.AND P0, PT, R0, 0x3, PT ;  /* 0x000000030000780c */ /* 0x000fda0003f05270 */
[----:B------:R-:W-:Y:S05]  /*41f0*/  @!P0 BRA `(.L_x_1616) ;  /* 0x0000006000008947 */ /* 0x000fea0003800000 */
[----:B------:R-:W-:-:S13]  /*4200*/  ISETP.NE.AND P0, PT, R0, 0x4, PT ;  /* 0x000000040000780c */ /* 0x000fda0003f05270 */
[----:B------:R-:W-:Y:S05]  /*4210*/  @P0 BRA `(.L_x_1614) ;  /* 0x00000c5000000947 */ /* 0x000fea0003800000 */
[----:B------:R-:W0:Y:S01]  /*4220*/  F2I.S64.TRUNC R4, R4 ;  /* 0x0000000400047311 */ /* 0x000e22000020d900 */
[----:B------:R-:W-:Y:S01]  /*4230*/  IMAD.MOV.U32 R19, RZ, RZ, R23 ;  /* 0x000000ffff137224 */ /* 0x000fe200078e0017 */
[----:B0-----:R0:W-:Y:S01]  /*4240*/  STG.E.64 [R8.64], R4 ;  /* 0x0000000408007986 */ /* 0x0011e2000c101b24 */
[----:B------:R-:W-:Y:S05]  /*4250*/  BRA `(.L_x_1609) ;  /* 0x00000dd000007947 */ /* 0x000fea0003800000 */
.L_x_1616:
[----:B------:R-:W0:Y:S01]  /*4260*/  F2I.FTZ.TRUNC.NTZ R3, R4 ;  /* 0x0000000400037305 */ /* 0x000e22000021f100 */
[----:B------:R-:W-:Y:S01]  /*4270*/  IMAD.MOV.U32 R19, RZ, RZ, R23 ;  /* 0x000000ffff137224 */ /* 0x000fe200078e0017 */
[----:B0-----:R0:W-:Y:S01]  /*4280*/  STG.E [R8.64], R3 ;  /* 0x0000000308007986 */ /* 0x0011e2000c101924 */
[----:B------:R-:W-:Y:S05]  /*4290*/  BRA `(.L_x_1609) ;  /* 0x00000d9000007947 */ /* 0x000fea0003800000 */
.L_x_1615:
[----:B------:R-:W0:Y:S01]  /*42a0*/  F2I.FTZ.TRUNC.NTZ R3, R4 ;  /* 0x0000000400037305 */ /* 0x000e22000021f100 */
[----:B------:R-:W-:Y:S01]  /*42b0*/  IMAD.MOV.U32 R19, RZ, RZ, R23 ;  /* 0x000000ffff137224 */ /* 0x000fe200078e0017 */
[----:B0-----:R0:W-:Y:S01]  /*42c0*/  STG.E.U16 [R8.64], R3 ;  /* 0x0000000308007986 */ /* 0x0011e2000c101524 */
[----:B------:R-:W-:Y:S05]  /*42d0*/  BRA `(.L_x_1609) ;  /* 0x00000d5000007947 */ /* 0x000fea0003800000 */
.L_x_1611:
[----:B------:R-:W-:-:S13]  /*42e0*/  ISETP.GT.AND P0, PT, R0, 0x6, PT ;  /* 0x000000060000780c */ /* 0x000fda0003f04270 */
[----:B------:R-:W-:Y:S05]  /*42f0*/  @P0 BRA `(.L_x_1617) ;  /* 0x000000b000000947 */ /* 0x000fea0003800000 */
[----:B------:R-:W-:-:S13]  /*4300*/  ISETP.NE.AND P0, PT, R0, 0x5, PT ;  /* 0x000000050000780c */ /* 0x000fda0003f05270 */
[----:B------:R-:W-:Y:S05]  /*4310*/  @!P0 BRA `(.L_x_1618) ;  /* 0x0000005000008947 */ /* 0x000fea0003800000 */
[----:B------:R-:W-:-:S13]  /*4320*/  ISETP.NE.AND P0, PT, R0, 0x6, PT ;  /* 0x000000060000780c */ /* 0x000fda0003f05270 */
[----:B------:R-:W-:Y:S05]  /*4330*/  @P0 BRA `(.L_x_1614) ;  /* 0x00000b3000000947 */ /* 0x000fea0003800000 */
[----:B------:R0:W-:Y:S01]  /*4340*/  STG.E [R8.64], R4 ;  /* 0x0000000408007986 */ /* 0x0001e2000c101924 */
[----:B------:R-:W-:Y:S01]  /*4350*/  IMAD.MOV.U32 R19, RZ, RZ, R23 ;  /* 0x000000ffff137224 */ /* 0x000fe200078e0017 */
[----:B------:R-:W-:Y:S05]  /*4360*/  BRA `(.L_x_1609) ;  /* 0x00000cc000007947 */ /* 0x000fea0003800000 */
.L_x_1618:
[----:B------:R-:W-:Y:S01]  /*4370*/  F2FP.PACK_AB R4, RZ, R4 ;  /* 0x00000004ff04723e */ /* 0x000fe200000000ff */
[----:B------:R-:W-:-:S04]  /*4380*/  IMAD.MOV.U32 R19, RZ, RZ, R23 ;  /* 0x000000ffff137224 */ /* 0x000fc800078e0017 */
[----:B------:R0:W-:Y:S01]  /*4390*/  STG.E.U16 [R8.64], R4 ;  /* 0x0000000408007986 */ /* 0x0001e2000c101524 */
[----:B------:R-:W-:Y:S05]  /*43a0*/  BRA `(.L_x_1609) ;  /* 0x00000c8000007947 */ /* 0x000fea0003800000 */
.L_x_1617:
[----:B------:R-:W-:-:S13]  /*43b0*/  ISETP.NE.AND P0, PT, R0, 0x7, PT ;  /* 0x000000070000780c */ /* 0x000fda0003f05270 */
[----:B------:R-:W-:Y:S05]  /*43c0*/  @!P0 BRA `(.L_x_1619) ;  /* 0x000000d000008947 */ /* 0x000fea0003800000 */
[----:B------:R-:W-:-:S13]  /*43d0*/  ISETP.NE.AND P0, PT, R0, 0x8, PT ;  /* 0x000000080000780c */ /* 0x000fda0003f05270 */
[----:B------:R-:W-:Y:S05]  /*43e0*/  @!P0 BRA `(.L_x_1620) ;  /* 0x0000006000008947 */ /* 0x000fea0003800000 */
[----:B------:R-:W-:-:S13]  /*43f0*/  ISETP.NE.AND P0, PT, R0, 0x9, PT ;  /* 0x000000090000780c */ /* 0x000fda0003f05270 */
[----:B------:R-:W-:Y:S05]  /*4400*/  @P0 BRA `(.L_x_1614) ;  /* 0x00000a6000000947 */ /* 0x000fea0003800000 */
[----:B------:R-:W-:Y:S02]  /*4410*/  IMAD.MOV.U32 R5, RZ, RZ, RZ ;  /* 0x000000ffff057224 */ /* 0x000fe400078e00ff */
[----:B------:R-:W-:-:S03]  /*4420*/  IMAD.MOV.U32 R19, RZ, RZ, R23 ;  /* 0x000000ffff137224 */ /* 0x000fc600078e0017 */
[----:B------:R0:W-:Y:S01]  /*4430*/  STG.E.64 [R8.64], R4 ;  /* 0x0000000408007986 */ /* 0x0001e2000c101b24 */
[----:B------:R-:W-:Y:S05]  /*4440*/  BRA `(.L_x_1609) ;  /* 0x00000be000007947 */ /* 0x000fea0003800000 */
.L_x_1620:
[----:B------:R-:W-:Y:S01]  /*4450*/  F2FP.PACK_AB R3, RZ, R4 ;  /* 0x00000004ff03723e */ /* 0x000fe200000000ff */
[----:B------:R-:W-:-:S03]  /*4460*/  IMAD.MOV.U32 R19, RZ, RZ, R23 ;  /* 0x000000ffff137224 */ /* 0x000fc600078e0017 */
[----:B------:R-:W-:-:S05]  /*4470*/  PRMT R3, R3, 0x5410, RZ ;  /* 0x0000541003037816 */ /* 0x000fca00000000ff */
[----:B------:R0:W-:Y:S01]  /*4480*/  STG.E [R8.64], R3 ;  /* 0x0000000308007986 */ /* 0x0001e2000c101924 */
[----:B------:R-:W-:Y:S05]  /*4490*/  BRA `(.L_x_1609) ;  /* 0x00000b9000007947 */ /* 0x000fea0003800000 */
.L_x_1619:
[----:B------:R-:W-:Y:S02]  /*44a0*/  FMUL.FTZ R4, R4, 1 ;  /* 0x3f80000004047820 */ /* 0x000fe40000410000 */
[----:B------:R-:W-:-:S04]  /*44b0*/  IMAD.MOV.U32 R19, RZ, RZ, R23 ;  /* 0x000000ffff137224 */ /* 0x000fc800078e0017 */
[----:B------:R-:W0:Y:S02]  /*44c0*/  F2F.F64.F32 R4, R4 ;  /* 0x0000000400047310 */ /* 0x000e240000201800 */
[----:B0-----:R0:W-:Y:S01]  /*44d0*/  STG.E.64 [R8.64], R4 ;  /* 0x0000000408007986 */ /* 0x0011e2000c101b24 */
[----:B------:R-:W-:Y:S05]  /*44e0*/  BRA `(.L_x_1609) ;  /* 0x00000b4000007947 */ /* 0x000fea0003800000 */
.L_x_1610:
        /* <DEDUP_REMOVED lines=8> */
[----:B------:R-:W-:Y:S01]  /*4570*/  FSETP.NEU.FTZ.AND P0, PT, R4, RZ, PT ;  /* 0x000000ff0400720b */ /* 0x000fe20003f1d000 */
[----:B------:R-:W-:-:S03]  /*4580*/  IMAD.MOV.U32 R19, RZ, RZ, R23 ;  /* 0x000000ffff137224 */ /* 0x000fc600078e0017 */
[----:B------:R-:W-:-:S05]  /*4590*/  SEL R3, RZ, 0x1, !P0 ;  /* 0x00000001ff037807 */ /* 0x000fca0004000000 */
[----:B------:R0:W-:Y:S01]  /*45a0*/  STG.E.U8 [R8.64], R3 ;  /* 0x0000000308007986 */ /* 0x0001e2000c101124 */
[----:B------:R-:W-:Y:S05]  /*45b0*/  BRA `(.L_x_1609) ;  /* 0x00000a7000007947 */ /* 0x000fea0003800000 */
.L_x_1623:
[----:B------:R-:W-:Y:S01]  /*45c0*/  FMUL.FTZ R4, R4, 1 ;  /* 0x3f80000004047820 */ /* 0x000fe20000410000 */
[----:B------:R-:W-:Y:S01]  /*45d0*/  CS2R R6, SRZ ;  /* 0x0000000000067805 */ /* 0x000fe2000001ff00 */
[----:B------:R-:W-:-:S04]  /*45e0*/  IMAD.MOV.U32 R19, RZ, RZ, R23 ;  /* 0x000000ffff137224 */ /* 0x000fc800078e0017 */
[----:B------:R-:W0:Y:S02]  /*45f0*/  F2F.F64.F32 R4, R4 ;  /* 0x0000000400047310 */ /* 0x000e240000201800 */
[----:B0-----:R0:W-:Y:S01]  /*4600*/  STG.E.128 [R8.64], R4 ;  /* 0x0000000408007986 */ /* 0x0011e2000c101d24 */
[----:B------:R-:W-:Y:S05]  /*4610*/  BRA `(.L_x_1609) ;  /* 0x00000a1000007947 */ /* 0x000fea0003800000 */
.L_x_1622:
        /* <DEDUP_REMOVED lines=20> */
.L_x_1627:
[----:B------:R-:W-:Y:S05]  /*4760*/  BSYNC B0 ;  /* 0x0000000000007941 */ /* 0x000fea0003800000 */
.L_x_1626:
[----:B------:R-:W-:Y:S01]  /*4770*/  LOP3.LUT R5, R0, R5, RZ, 0xfc, !PT ;  /* 0x0000000500057212 */ /* 0x000fe200078efcff */
[----:B------:R-:W-:-:S04]  /*4780*/  IMAD.MOV.U32 R19, RZ, RZ, R23 ;  /* 0x000000ffff137224 */ /* 0x000fc800078e0017 */
[----:B------:R0:W-:Y:S01]  /*4790*/  STG.E.U8 [R8.64], R5 ;  /* 0x0000000508007986 */ /* 0x0001e2000c101124 */
[----:B------:R-:W-:Y:S05]  /*47a0*/  BRA `(.L_x_1609) ;  /* 0x0000088000007947 */ /* 0x000fea0003800000 */
.L_x_1625:
        /* <DEDUP_REMOVED lines=12> */
.L_x_1629:
[----:B------:R-:W-:Y:S01]  /*4870*/  IMAD.MOV.U32 R0, RZ, RZ, 0x7f ;  /* 0x0000007fff007424 */ /* 0x000fe200078e00ff */
[----:B------:R-:W-:-:S04]  /*4880*/  ISETP.GT.U32.AND P0, PT, R5, 0x7f800000, PT ;  /* 0x7f8000000500780c */ /* 0x000fc80003f04070 */
[----:B------:R-:W-:-:S04]  /*4890*/  SEL R0, R0, 0x7c, P0 ;  /* 0x0000007c00007807 */ /* 0x000fc80000000000 */
.L_x_1630:
[----:B------:R-:W-:Y:S05]  /*48a0*/  BSYNC B0 ;  /* 0x0000000000007941 */ /* 0x000fea0003800000 */
.L_x_1628:
[----:B------:R-:W-:Y:S01]  /*48b0*/  LOP3.LUT R4, R4, 0x80000000, RZ, 0xc0, !PT ;  /* 0x8000000004047812 */ /* 0x000fe200078ec0ff */
[----:B------:R-:W-:-:S03]  /*48c0*/  IMAD.MOV.U32 R19, RZ, RZ, R23 ;  /* 0x000000ffff137224 */ /* 0x000fc600078e0017 */
[----:B------:R-:W-:-:S04]  /*48d0*/  SHF.R.U32.HI R3, RZ, 0x18, R4 ;  /* 0x00000018ff037819 */ /* 0x000fc80000011604 */
[----:B------:R-:W-:-:S05]  /*48e0*/  LOP3.LUT R3, R0, R3, RZ, 0xfc, !PT ;  /* 0x0000000300037212 */ /* 0x000fca00078efcff */
[----:B------:R0:W-:Y:S01]  /*48f0*/  STG.E.U8 [R8.64], R3 ;  /* 0x0000000308007986 */ /* 0x0001e2000c101124 */
[----:B------:R-:W-:Y:S05]  /*4900*/  BRA `(.L_x_1609) ;  /* 0x0000072000007947 */ /* 0x000fea0003800000 */
.L_x_1624:
[----:B------:R-:W-:Y:S01]  /*4910*/  F2FP.BF16.PACK_AB R4, RZ, R4 ;  /* 0x00000004ff04723e */ /* 0x000fe200000010ff */
[----:B------:R-:W-:-:S04]  /*4920*/  IMAD.MOV.U32 R19, RZ, RZ, R23 ;  /* 0x000000ffff137224 */ /* 0x000fc800078e0017 */
[----:B------:R0:W-:Y:S01]  /*4930*/  STG.E.U16 [R8.64], R4 ;  /* 0x0000000408007986 */ /* 0x0001e2000c101524 */
[----:B------:R-:W-:Y:S05]  /*4940*/  BRA `(.L_x_1609) ;  /* 0x000006e000007947 */ /* 0x000fea0003800000 */
.L_x_1621:
        /* <DEDUP_REMOVED lines=8> */
[----:B------:R-:W0:Y:S01]  /*49d0*/  F2I.FTZ.U32.TRUNC.NTZ R3, R4 ;  /* 0x0000000400037305 */ /* 0x000e22000021f000 */
[----:B------:R-:W-:Y:S01]  /*49e0*/  IMAD.MOV.U32 R19, RZ, RZ, R23 ;  /* 0x000000ffff137224 */ /* 0x000fe200078e0017 */
[----:B0-----:R0:W-:Y:S01]  /*49f0*/  STG.E.U16 [R8.64], R3 ;  /* 0x0000000308007986 */ /* 0x0011e2000c101524 */
[----:B------:R-:W-:Y:S05]  /*4a00*/  BRA `(.L_x_1609) ;  /* 0x0000062000007947 */ /* 0x000fea0003800000 */
.L_x_1633:
        /* <DEDUP_REMOVED lines=16> */
.L_x_1636:
[----:B------:R-:W-:-:S04]  /*4b10*/  LOP3.LUT R4, R4, 0x80000000, RZ, 0xc0, !PT ;  /* 0x8000000004047812 */ /* 0x000fc800078ec0ff */
[----:B------:R-:W-:-:S04]  /*4b20*/  SHF.R.U32.HI R4, RZ, 0x18, R4 ;  /* 0x00000018ff047819 */ /* 0x000fc80000011604 */
[----:B------:R-:W-:-:S04]  /*4b30*/  LOP3.LUT R3, R3, R4, RZ, 0xfc, !PT ;  /* 0x0000000403037212 */ /* 0x000fc800078efcff */
[----:B------:R-:W-:Y:S02]  /*4b40*/  PRMT R0, R3, 0x7610, R0 ;  /* 0x0000761003007816 */ /* 0x000fe40000000000 */
.L_x_1635:
[----:B------:R-:W-:Y:S05]  /*4b50*/  BSYNC B0 ;  /* 0x0000000000007941 */ /* 0x000fea0003800000 */
.L_x_1634:
[----:B------:R0:W-:Y:S01]  /*4b60*/  STG.E.U8 [R8.64], R0 ;  /* 0x0000000008007986 */ /* 0x0001e2000c101124 */
[----:B------:R-:W-:Y:S01]  /*4b70*/  IMAD.MOV.U32 R19, RZ, RZ, R23 ;  /* 0x000000ffff137224 */ /* 0x000fe200078e0017 */
[----:B------:R-:W-:Y:S05]  /*4b80*/  BRA `(.L_x_1609) ;  /* 0x000004a000007947 */ /* 0x000fea0003800000 */
.L_x_1632:
        /* <DEDUP_REMOVED lines=16> */
.L_x_1639:
[----:B------:R-:W-:-:S04]  /*4c90*/  LOP3.LUT R4, R4, 0x80000000, RZ, 0xc0, !PT ;  /* 0x8000000004047812 */ /* 0x000fc800078ec0ff */
[----:B------:R-:W-:-:S04]  /*4ca0*/  SHF.R.U32.HI R4, RZ, 0x18, R4 ;  /* 0x00000018ff047819 */ /* 0x000fc80000011604 */
[----:B------:R-:W-:-:S04]  /*4cb0*/  LOP3.LUT R3, R3, R4, RZ, 0xfc, !PT ;  /* 0x0000000403037212 */ /* 0x000fc800078efcff */
[----:B------:R-:W-:Y:S02]  /*4cc0*/  PRMT R0, R3, 0x7610, R0 ;  /* 0x0000761003007816 */ /* 0x000fe40000000000 */
.L_x_1638:
[----:B------:R-:W-:Y:S05]  /*4cd0*/  BSYNC B0 ;  /* 0x0000000000007941 */ /* 0x000fea0003800000 */
.L_x_1637:
[----:B------:R0:W-:Y:S01]  /*4ce0*/  STG.E.U8 [R8.64], R0 ;  /* 0x0000000008007986 */ /* 0x0001e2000c101124 */
[----:B------:R-:W-:Y:S01]  /*4cf0*/  IMAD.MOV.U32 R19, RZ, RZ, R23 ;  /* 0x000000ffff137224 */ /* 0x000fe200078e0017 */
[----:B------:R-:W-:Y:S05]  /*4d00*/  BRA `(.L_x_1609) ;  /* 0x0000032000007947 */ /* 0x000fea0003800000 */
.L_x_1631:
[----:B------:R-:W-:-:S13]  /*4d10*/  ISETP.NE.AND P0, PT, R0, 0x1c, PT ;  /* 0x0000001c0000780c */ /* 0x000fda0003f05270 */
[----:B------:R-:W-:Y:S05]  /*4d20*/  @!P0 BRA `(.L_x_1640) ;  /* 0x000002d000008947 */ /* 0x000fea0003800000 */
[----:B------:R-:W-:-:S13]  /*4d30*/  ISETP.NE.AND P0, PT, R0, 0x1d, PT ;  /* 0x0000001d0000780c */ /* 0x000fda0003f05270 */
[----:B------:R-:W-:Y:S05]  /*4d40*/  @!P0 BRA `(.L_x_1641) ;  /* 0x0000027000008947 */ /* 0x000fea0003800000 */
[----:B------:R-:W-:-:S13]  /*4d50*/  ISETP.NE.AND P0, PT, R0, 0x2c, PT ;  /* 0x0000002c0000780c */ /* 0x000fda0003f05270 */
[----:B------:R-:W-:Y:S05]  /*4d60*/  @P0 BRA `(.L_x_1614) ;  /* 0x0000010000000947 */ /* 0x000fea0003800000 */
[----:B------:R-:W-:Y:S01]  /*4d70*/  SHF.R.U32.HI R5, RZ, 0x17, R4 ;  /* 0x00000017ff057819 */ /* 0x000fe20000011604 */
[----:B------:R-:W-:Y:S01]  /*4d80*/  IMAD.MOV.U32 R19, RZ, RZ, R23 ;  /* 0x000000ffff137224 */ /* 0x000fe200078e0017 */
        /* <DEDUP_REMOVED lines=14> */
.L_x_1614:
        /* <DEDUP_REMOVED lines=18> */
[----:B0123-5:R-:W-:Y:S05]  /*4f90*/  CALL.ABS.NOINC R14 ;  /* 0x000000000e007343 */ /* 0x02ffea0003c00000 */
[----:B------:R-:W-:Y:S01]  /*4fa0*/  IMAD.MOV.U32 R19, RZ, RZ, R23 ;  /* 0x000000ffff137224 */ /* 0x000fe200078e0017 */
[----:B------:R-:W-:Y:S05]  /*4fb0*/  BRA `(.L_x_1609) ;  /* 0x0000007000007947 */ /* 0x000fea0003800000 */
.L_x_1641:
[----:B------:R-:W0:Y:S01]  /*4fc0*/  F2I.U64.TRUNC R4, R4 ;  /* 0x0000000400047311 */ /* 0x000e22000020d800 */
[----:B------:R-:W-:Y:S01]  /*4fd0*/  IMAD.MOV.U32 R19, RZ, RZ, R23 ;  /* 0x000000ffff137224 */ /* 0x000fe200078e0017 */
[----:B0-----:R0:W-:Y:S01]  /*4fe0*/  STG.E.64 [R8.64], R4 ;  /* 0x0000000408007986 */ /* 0x0011e2000c101b24 */
[----:B------:R-:W-:Y:S05]  /*4ff0*/  BRA `(.L_x_1609) ;  /* 0x0000003000007947 */ /* 0x000fea0003800000 */
.L_x_1640:
[----:B------:R-:W0:Y:S01]  /*5000*/  F2I.FTZ.U32.TRUNC.NTZ R3, R4 ;  /* 0x0000000400037305 */ /* 0x000e22000021f000 */
[----:B------:R-:W-:Y:S01]  /*5010*/  IMAD.MOV.U32 R19, RZ, RZ, R23 ;  /* 0x000000ffff137224 */ /* 0x000fe200078e0017 */
[----:B0-----:R0:W-:Y:S06]  /*5020*/  STG.E [R8.64], R3 ;  /* 0x0000000308007986 */ /* 0x0011ec000c101924 */
.L_x_1609:
[----:B------:R-:W-:Y:S05]  /*5030*/  BSYNC B6 ;  /* 0x0000000000067941 */ /* 0x000fea0003800000 */
.L_x_1608:
        /* <DEDUP_REMOVED lines=19> */
[----:B-1---5:R-:W0:Y:S02]  /*5170*/  F2I.FTZ.TRUNC.NTZ R3, R22 ;  /* 0x0000001600037305 */ /* 0x022e24000021f100 */
[----:B0-----:R0:W-:Y:S01]  /*5180*/  STG.E.U8 [R8.64], R3 ;  /* 0x0000000308007986 */ /* 0x0011e2000c101124 */
[----:B------:R-:W-:Y:S05]  /*5190*/  BRA `(.L_x_1649) ;  /* 0x00000d7000007947 */ /* 0x000fea0003800000 */
.L_x_1647:
[----:B-1---5:R-:W0:Y:S02]  /*51a0*/  F2I.S64.TRUNC R22, R22 ;  /* 0x0000001600167311 */ /* 0x022e24000020d900 */
[----:B0-----:R-:W-:-:S05]  /*51b0*/  IMAD.MOV.U32 R3, RZ, RZ, R22 ;  /* 0x000000ffff037224 */ /* 0x001fca00078e0016 */
[----:B------:R0:W-:Y:S01]  /*51c0*/  STG.E.U8 [R8.64], R3 ;  /* 0x0000000308007986 */ /* 0x0001e2000c101124 */
[----:B------:R-:W-:Y:S05]  /*51d0*/  BRA `(.L_x_1649) ;  /* 0x00000d3000007947 */ /* 0x000fea0003800000 */
.L_x_1646:
[----:B------:R-:W-:-:S13]  /*51e0*/  ISETP.NE.AND P0, PT, R0, 0x2, PT ;  /* 0x000000020000780c */ /* 0x000fda0003f05270 */
[----:B------:R-:W-:Y:S05]  /*51f0*/  @!P0 BRA `(.L_x_1650) ;  /* 0x000000a000008947 */ /* 0x000fea0003800000 */
[----:B------:R-:W-:-:S13]  /*5200*/  ISETP.NE.AND P0, PT, R0, 0x3, PT ;  /* 0x000000030000780c */ /* 0x000fda0003f05270 */
[----:B------:R-:W-:Y:S05]  /*5210*/  @!P0 BRA `(.L_x_1651) ;  /* 0x0000005000008947 */ /* 0x000fea0003800000 */
[----:B------:R-:W-:-:S13]  /*5220*/  ISETP.NE.AND P0, PT, R0, 0x4, PT ;  /* 0x000000040000780c */ /* 0x000fda0003f05270 */
[----:B------:R-:W-:Y:S05]  /*5230*/  @P0 BRA `(.L_x_1648) ;  /* 0x00000b4000000947 */ /* 0x000fea0003800000 */
[----:B-1---5:R-:W0:Y:S02]  /*5240*/  F2I.S64.TRUNC R22, R22 ;  /* 0x0000001600167311 */ /* 0x022e24000020d900 */
[----:B0-----:R0:W-:Y:S01]  /*5250*/  STG.E.64 [R8.64], R22 ;  /* 0x0000001608007986 */ /* 0x0011e2000c101b24 */
[----:B------:R-:W-:Y:S05]  /*5260*/  BRA `(.L_x_1649) ;  /* 0x00000ca000007947 */ /* 0x000fea0003800000 */
.L_x_1651:
[----:B-1---5:R-:W0:Y:S02]  /*5270*/  F2I.FTZ.TRUNC.NTZ R3, R22 ;  /* 0x0000001600037305 */ /* 0x022e24000021f100 */
[----:B0-----:R0:W-:Y:S01]  /*5280*/  STG.E [R8.64], R3 ;  /* 0x0000000308007986 */ /* 0x0011e2000c101924 */
[----:B------:R-:W-:Y:S05]  /*5290*/  BRA `(.L_x_1649) ;  /* 0x00000c7000007947 */ /* 0x000fea0003800000 */
.L_x_1650:
[----:B-1---5:R-:W0:Y:S02]  /*52a0*/  F2I.FTZ.TRUNC.NTZ R3, R22 ;  /* 0x0000001600037305 */ /* 0x022e24000021f100 */
[----:B0-----:R0:W-:Y:S01]  /*52b0*/  STG.E.U16 [R8.64], R3 ;  /* 0x0000000308007986 */ /* 0x0011e2000c101524 */
[----:B------:R-:W-:Y:S05]  /*52c0*/  BRA `(.L_x_1649) ;  /* 0x00000c4000007947 */ /* 0x000fea0003800000 */
.L_x_1645:
[----:B------:R-:W-:-:S13]  /*52d0*/  ISETP.GT.AND P0, PT, R0, 0x6, PT ;  /* 0x000000060000780c */ /* 0x000fda0003f04270 */
[----:B------:R-:W-:Y:S05]  /*52e0*/  @P0 BRA `(.L_x_1652) ;  /* 0x0000009000000947 */ /* 0x000fea0003800000 */
[----:B------:R-:W-:-:S13]  /*52f0*/  ISETP.NE.AND P0, PT, R0, 0x5, PT ;  /* 0x000000050000780c */ /* 0x000fda0003f05270 */
[----:B------:R-:W-:Y:S05]  /*5300*/  @!P0 BRA `(.L_x_1653) ;  /* 0x0000004000008947 */ /* 0x000fea0003800000 */
[----:B------:R-:W-:-:S13]  /*5310*/  ISETP.NE.AND P0, PT, R0, 0x6, PT ;  /* 0x000000060000780c */ /* 0x000fda0003f05270 */
[----:B------:R-:W-:Y:S05]  /*5320*/  @P0 BRA `(.L_x_1648) ;  /* 0x00000a5000000947 */ /* 0x000fea0003800000 */
[----:B-1---5:R0:W-:Y:S01]  /*5330*/  STG.E [R8.64], R22 ;  /* 0x0000001608007986 */ /* 0x0221e2000c101924 */
[----:B------:R-:W-:Y:S05]  /*5340*/  BRA `(.L_x_1649) ;  /* 0x00000bc000007947 */ /* 0x000fea0003800000 */
.L_x_1653:
[----:B-1---5:R-:W-:-:S05]  /*5350*/  F2FP.PACK_AB R22, RZ, R22 ;  /* 0x00000016ff16723e */ /* 0x022fca00000000ff */
[----:B------:R0:W-:Y:S01]  /*5360*/  STG.E.U16 [R8.64], R22 ;  /* 0x0000001608007986 */ /* 0x0001e2000c101524 */
[----:B------:R-:W-:Y:S05]  /*5370*/  BRA `(.L_x_1649) ;  /* 0x00000b9000007947 */ /* 0x000fea0003800000 */
.L_x_1652:
[----:B------:R-:W-:-:S13]  /*5380*/  ISETP.NE.AND P0, PT, R0, 0x7, PT ;  /* 0x000000070000780c */ /* 0x000fda0003f05270 */
[----:B------:R-:W-:Y:S05]  /*5390*/  @!P0 BRA `(.L_x_1654) ;  /* 0x000000b000008947 */ /* 0x000fea0003800000 */
[----:B------:R-:W-:-:S13]  /*53a0*/  ISETP.NE.AND P0, PT, R0, 0x8, PT ;  /* 0x000000080000780c */ /* 0x000fda0003f05270 */
[----:B------:R-:W-:Y:S05]  /*53b0*/  @!P0 BRA `(.L_x_1655) ;  /* 0x0000005000008947 */ /* 0x000fea0003800000 */
[----:B------:R-:W-:-:S13]  /*53c0*/  ISETP.NE.AND P0, PT, R0, 0x9, PT ;  /* 0x000000090000780c */ /* 0x000fda0003f05270 */
[----:B------:R-:W-:Y:S05]  /*53d0*/  @P0 BRA `(.L_x_1648) ;  /* 0x000009a000000947 */ /* 0x000fea0003800000 */
[----:B------:R-:W-:-:S05]  /*53e0*/  IMAD.MOV.U32 R23, RZ, RZ, RZ ;  /* 0x000000ffff177224 */ /* 0x000fca00078e00ff */
[----:B-1---5:R0:W-:Y:S01]  /*53f0*/  STG.E.64 [R8.64], R22 ;  /* 0x0000001608007986 */ /* 0x0221e2000c101b24 */
[----:B------:R-:W-:Y:S05]  /*5400*/  BRA `(.L_x_1649) ;  /* 0x00000b0000007947 */ /* 0x000fea0003800000 */
.L_x_1655:
[----:B-1---5:R-:W-:-:S04]  /*5410*/  F2FP.PACK_AB R3, RZ, R22 ;  /* 0x00000016ff03723e */ /* 0x022fc800000000ff */
[----:B------:R-:W-:-:S05]  /*5420*/  PRMT R3, R3, 0x5410, RZ ;  /* 0x0000541003037816 */ /* 0x000fca00000000ff */
[----:B------:R0:W-:Y:S01]  /*5430*/  STG.E [R8.64], R3 ;  /* 0x0000000308007986 */ /* 0x0001e2000c101924 */
[----:B------:R-:W-:Y:S05]  /*5440*/  BRA `(.L_x_1649) ;  /* 0x00000ac000007947 */ /* 0x000fea0003800000 */
.L_x_1654:
[----:B-1---5:R-:W-:-:S06]  /*5450*/  FMUL.FTZ R4, R22, 1 ;  /* 0x3f80000016047820 */ /* 0x022fcc0000410000 */
[----:B------:R-:W0:Y:S02]  /*5460*/  F2F.F64.F32 R4, R4 ;  /* 0x0000000400047310 */ /* 0x000e240000201800 */
[----:B0-----:R0:W-:Y:S01]  /*5470*/  STG.E.64 [R8.64], R4 ;  /* 0x0000000408007986 */ /* 0x0011e2000c101b24 */
[----:B------:R-:W-:Y:S05]  /*5480*/  BRA `(.L_x_1649) ;  /* 0x00000a8000007947 */ /* 0x000fea0003800000 */
.L_x_1644:
        /* <DEDUP_REMOVED lines=8> */
[----:B-1---5:R-:W-:-:S04]  /*5510*/  FSETP.NEU.FTZ.AND P0, PT, R22, RZ, PT ;  /* 0x000000ff1600720b */ /* 0x022fc80003f1d000 */
[----:B------:R-:W-:-:S05]  /*5520*/  SEL R3, RZ, 0x1, !P0 ;  /* 0x00000001ff037807 */ /* 0x000fca0004000000 */
[----:B------:R0:W-:Y:S01]  /*5530*/  STG.E.U8 [R8.64], R3 ;  /* 0x0000000308007986 */ /* 0x0001e2000c101124 */
[----:B------:R-:W-:Y:S05]  /*5540*/  BRA `(.L_x_1649) ;  /* 0x000009c000007947 */ /* 0x000fea0003800000 */
.L_x_1658:
[----:B-1---5:R-:W-:Y:S01]  /*5550*/  FMUL.FTZ R4, R22, 1 ;  /* 0x3f80000016047820 */ /* 0x022fe20000410000 */
[----:B------:R-:W-:-:S05]  /*5560*/  CS2R R6, SRZ ;  /* 0x0000000000067805 */ /* 0x000fca000001ff00 */
[----:B------:R-:W0:Y:S02]  /*5570*/  F2F.F64.F32 R4, R4 ;  /* 0x0000000400047310 */ /* 0x000e240000201800 */
[----:B0-----:R0:W-:Y:S01]  /*5580*/  STG.E.128 [R8.64], R4 ;  /* 0x0000000408007986 */ /* 0x0011e2000c101d24 */
[----:B------:R-:W-:Y:S05]  /*5590*/  BRA `(.L_x_1649) ;  /* 0x0000097000007947 */ /* 0x000fea0003800000 */
.L_x_1657:
[----:B------:R-:W-:-:S13]  /*55a0*/  ISETP.NE.AND P0, PT, R0, 0xf, PT ;  /* 0x0000000f0000780c */ /* 0x000fda0003f05270 */
[----:B------:R-:W-:Y:S05]  /*55b0*/  @!P0 BRA `(.L_x_1659) ;  /* 0x000002b000008947 */ /* 0x000fea0003800000 */
[----:B------:R-:W-:-:S13]  /*55c0*/  ISETP.NE.AND P0, PT, R0, 0x17, PT ;  /* 0x000000170000780c */ /* 0x000fda0003f05270 */
[----:B------:R-:W-:Y:S05]  /*55d0*/  @!P0 BRA `(.L_x_1660) ;  /* 0x0000014000008947 */ /* 0x000fea0003800000 */
[----:B------:R-:W-:-:S13]  /*55e0*/  ISETP.NE.AND P0, PT, R0, 0x18, PT ;  /* 0x000000180000780c */ /* 0x000fda0003f05270 */
[----:B------:R-:W-:Y:S05]  /*55f0*/  @P0 BRA `(.L_x_1648) ;  /* 0x0000078000000947 */ /* 0x000fea0003800000 */
[C---:B-1---5:R-:W-:Y:S01]  /*5600*/  LOP3.LUT R4, R22.reuse, 0x7fffffff, RZ, 0xc0, !PT ;  /* 0x7fffffff16047812 */ /* 0x062fe200078ec0ff */
        /* <DEDUP_REMOVED lines=13> */
.L_x_1662:
[----:B------:R-:W-:Y:S05]  /*56e0*/  BSYNC B0 ;  /* 0x0000000000007941 */ /* 0x000fea0003800000 */
.L_x_1661:
[----:B------:R-:W-:-:S05]  /*56f0*/  LOP3.LUT R5, R0, R5, RZ, 0xfc, !PT ;  /* 0x0000000500057212 */ /* 0x000fca00078efcff */
[----:B------:R0:W-:Y:S01]  /*5700*/  STG.E.U8 [R8.64], R5 ;  /* 0x0000000508007986 */ /* 0x0001e2000c101124 */
[----:B------:R-:W-:Y:S05]  /*5710*/  BRA `(.L_x_1649) ;  /* 0x000007f000007947 */ /* 0x000fea0003800000 */
.L_x_1660:
[----:B-1---5:R-:W-:Y:S01]  /*5720*/  LOP3.LUT R4, R22, 0x7fffffff, RZ, 0xc0, !PT ;  /* 0x7fffffff16047812 */ /* 0x022fe200078ec0ff */
        /* <DEDUP_REMOVED lines=11> */
.L_x_1664:
[----:B------:R-:W-:Y:S01]  /*57e0*/  IMAD.MOV.U32 R0, RZ, RZ, 0x7f ;  /* 0x0000007fff007424 */ /* 0x000fe200078e00ff */
[----:B------:R-:W-:-:S04]  /*57f0*/  ISETP.GT.U32.AND P0, PT, R4, 0x7f800000, PT ;  /* 0x7f8000000400780c */ /* 0x000fc80003f04070 */
[----:B------:R-:W-:-:S04]  /*5800*/  SEL R0, R0, 0x7c, P0 ;  /* 0x0000007c00007807 */ /* 0x000fc80000000000 */
.L_x_1665:
[----:B------:R-:W-:Y:S05]  /*5810*/  BSYNC B0 ;  /* 0x0000000000007941 */ /* 0x000fea0003800000 */
.L_x_1663:
[----:B------:R-:W-:-:S04]  /*5820*/  LOP3.LUT R22, R22, 0x80000000, RZ, 0xc0, !PT ;  /* 0x8000000016167812 */ /* 0x000fc800078ec0ff */
[----:B------:R-:W-:-:S04]  /*5830*/  SHF.R.U32.HI R3, RZ, 0x18, R22 ;  /* 0x00000018ff037819 */ /* 0x000fc80000011616 */
[----:B------:R-:W-:-:S05]  /*5840*/  LOP3.LUT R3, R0, R3, RZ, 0xfc, !PT ;  /* 0x0000000300037212 */ /* 0x000fca00078efcff */
[----:B------:R0:W-:Y:S01]  /*5850*/  STG.E.U8 [R8.64], R3 ;  /* 0x0000000308007986 */ /* 0x0001e2000c101124 */
[----:B------:R-:W-:Y:S05]  /*5860*/  BRA `(.L_x_1649) ;  /* 0x000006a000007947 */ /* 0x000fea0003800000 */
.L_x_1659:
[----:B-1---5:R-:W-:-:S05]  /*5870*/  F2FP.BF16.PACK_AB R22, RZ, R22 ;  /* 0x00000016ff16723e */ /* 0x022fca00000010ff */
[----:B------:R0:W-:Y:S01]  /*5880*/  STG.E.U16 [R8.64], R22 ;  /* 0x0000001608007986 */ /* 0x0001e2000c101524 */
[----:B------:R-:W-:Y:S05]  /*5890*/  BRA `(.L_x_1649) ;  /* 0x0000067000007947 */ /* 0x000fea0003800000 */
.L_x_1656:
        /* <DEDUP_REMOVED lines=8> */
[----:B-1---5:R-:W0:Y:S02]  /*5920*/  F2I.FTZ.U32.TRUNC.NTZ R3, R22 ;  /* 0x0000001600037305 */ /* 0x022e24000021f000 */
[----:B0-----:R0:W-:Y:S01]  /*5930*/  STG.E.U16 [R8.64], R3 ;  /* 0x0000000308007986 */ /* 0x0011e2000c101524 */
[----:B------:R-:W-:Y:S05]  /*5940*/  BRA `(.L_x_1649) ;  /* 0x000005c000007947 */ /* 0x000fea0003800000 */
.L_x_1668:
[----:B-1---5:R-:W-:Y:S01]  /*5950*/  LOP3.LUT R3, R22, 0x7fffffff, RZ, 0xc0, !PT ;  /* 0x7fffffff16037812 */ /* 0x022fe200078ec0ff */
        /* <DEDUP_REMOVED lines=15> */
.L_x_1671:
[----:B------:R-:W-:-:S04]  /*5a50*/  LOP3.LUT R22, R22, 0x80000000, RZ, 0xc0, !PT ;  /* 0x8000000016167812 */ /* 0x000fc800078ec0ff */
[----:B------:R-:W-:-:S04]  /*5a60*/  SHF.R.U32.HI R3, RZ, 0x18, R22 ;  /* 0x00000018ff037819 */ /* 0x000fc80000011616 */
[----:B------:R-:W-:-:S04]  /*5a70*/  LOP3.LUT R0, R0, R3, RZ, 0xfc, !PT ;  /* 0x0000000300007212 */ /* 0x000fc800078efcff */
[----:B------:R-:W-:Y:S02]  /*5a80*/  PRMT R4, R0, 0x7610, R4 ;  /* 0x0000761000047816 */ /* 0x000fe40000000004 */
.L_x_1670:
[----:B------:R-:W-:Y:S05]  /*5a90*/  BSYNC B0 ;  /* 0x0000000000007941 */ /* 0x000fea0003800000 */
.L_x_1669:
[----:B------:R0:W-:Y:S01]  /*5aa0*/  STG.E.U8 [R8.64], R4 ;  /* 0x0000000408007986 */ /* 0x0001e2000c101124 */
[----:B------:R-:W-:Y:S05]  /*5ab0*/  BRA `(.L_x_1649) ;  /* 0x0000045000007947 */ /* 0x000fea0003800000 */
.L_x_1667:
        /* <DEDUP_REMOVED lines=16> */
.L_x_1674:
[----:B------:R-:W-:-:S04]  /*5bc0*/  LOP3.LUT R22, R22, 0x80000000, RZ, 0xc0, !PT ;  /* 0x8000000016167812 */ /* 0x000fc800078ec0ff */
[----:B------:R-:W-:-:S04]  /*5bd0*/  SHF.R.U32.HI R3, RZ, 0x18, R22 ;  /* 0x00000018ff037819 */ /* 0x000fc80000011616 */
[----:B------:R-:W-:-:S04]  /*5be0*/  LOP3.LUT R0, R0, R3, RZ, 0xfc, !PT ;  /* 0x0000000300007212 */ /* 0x000fc800078efcff */
[----:B------:R-:W-:Y:S02]  /*5bf0*/  PRMT R4, R0, 0x7610, R4 ;  /* 0x0000761000047816 */ /* 0x000fe40000000004 */
.L_x_1673:
[----:B------:R-:W-:Y:S05]  /*5c00*/  BSYNC B0 ;  /* 0x0000000000007941 */ /* 0x000fea0003800000 */
.L_x_1672:
[----:B------:R0:W-:Y:S01]  /*5c10*/  STG.E.U8 [R8.64], R4 ;  /* 0x0000000408007986 */ /* 0x0001e2000c101124 */
[----:B------:R-:W-:Y:S05]  /*5c20*/  BRA `(.L_x_1649) ;  /* 0x000002e000007947 */ /* 0x000fea0003800000 */
.L_x_1666:
[----:B------:R-:W-:-:S13]  /*5c30*/  ISETP.NE.AND P0, PT, R0, 0x1c, PT ;  /* 0x0000001c0000780c */ /* 0x000fda0003f05270 */
[----:B------:R-:W-:Y:S05]  /*5c40*/  @!P0 BRA `(.L_x_1675) ;  /* 0x000002a000008947 */ /* 0x000fea0003800000 */
[----:B------:R-:W-:-:S13]  /*5c50*/  ISETP.NE.AND P0, PT, R0, 0x1d, PT ;  /* 0x0000001d0000780c */ /* 0x000fda0003f05270 */
[----:B------:R-:W-:Y:S05]  /*5c60*/  @!P0 BRA `(.L_x_1676) ;  /* 0x0000025000008947 */ /* 0x000fea0003800000 */
[----:B------:R-:W-:-:S13]  /*5c70*/  ISETP.NE.AND P0, PT, R0, 0x2c, PT ;  /* 0x0000002c0000780c */ /* 0x000fda0003f05270 */
[----:B------:R-:W-:Y:S05]  /*5c80*/  @P0 BRA `(.L_x_1648) ;  /* 0x000000f000000947 */ /* 0x000fea0003800000 */
[----:B-1---5:R-:W-:Y:S02]  /*5c90*/  SHF.R.U32.HI R4, RZ, 0x17, R22 ;  /* 0x00000017ff047819 */ /* 0x022fe40000011616 */
        /* <DEDUP_REMOVED lines=14> */
.L_x_1648:
        /* <DEDUP_REMOVED lines=15> */
[----:B-1---5:R-:W-:Y:S02]  /*5e70*/  MOV R22, 0x0 ;  /* 0x0000000000167802 */ /* 0x022fe40000000f00 */
[----:B------:R-:W-:-:S04]  /*5e80*/  IADD3 R20, P0, P1, -R0, R3, R20 ;  /* 0x0000000300147210 */ /* 0x000fc8000791e114 */
[----:B------:R-:W-:-:S04]  /*5e90*/  IADD3.X R21, ~R22, R9, R21, P0, P1 ;  /* 0x0000000916157210 */ /* 0x000fc800007e2515 */
[----:B0-23--:R-:W-:Y:S05]  /*5ea0*/  CALL.ABS.NOINC R14 ;  /* 0x000000000e007343 */ /* 0x00dfea0003c00000 */
[----:B------:R-:W-:Y:S05]  /*5eb0*/  BRA `(.L_x_1649) ;  /* 0x0000005000007947 */ /* 0x000fea0003800000 */
.L_x_1676:
[----:B-1---5:R-:W0:Y:S02]  /*5ec0*/  F2I.U64.TRUNC R22, R22 ;  /* 0x0000001600167311 */ /* 0x022e24000020d800 */
[----:B0-----:R0:W-:Y:S01]  /*5ed0*/  STG.E.64 [R8.64], R22 ;  /* 0x0000001608007986 */ /* 0x0011e2000c101b24 */
[----:B------:R-:W-:Y:S05]  /*5ee0*/  BRA `(.L_x_1649) ;  /* 0x0000002000007947 */ /* 0x000fea0003800000 */
.L_x_1675:
[----:B-1---5:R-:W0:Y:S02]  /*5ef0*/  F2I.FTZ.U32.TRUNC.NTZ R3, R22 ;  /* 0x0000001600037305 */ /* 0x022e24000021f000 */
[----:B0-----:R0:W-:Y:S02]  /*5f00*/  STG.E [R8.64], R3 ;  /* 0x0000000308007986 */ /* 0x0011e4000c101924 */
.L_x_1649:
[----:B------:R-:W-:-:S04]  /*5f10*/  IADD3 R19, R19, 0x80, RZ ;  /* 0x0000008013137810 */ /* 0x000fc80007ffe0ff */
[----:B------:R-:W-:-:S13]  /*5f20*/  ISETP.GE.AND P0, PT, R19, R16, PT ;  /* 0x000000101300720c */ /* 0x000fda0003f06270 */
        /* <DEDUP_REMOVED lines=20> */
.L_x_1680:
[----:B---3--:R-:W0:Y:S02]  /*6070*/  F2I.S64.TRUNC R24, R24 ;  /* 0x0000001800187311 */ /* 0x008e24000020d900 */
[----:B0-----:R-:W-:-:S05]  /*6080*/  IMAD.MOV.U32 R3, RZ, RZ, R24 ;  /* 0x000000ffff037224 */ /* 0x001fca00078e0018 */
[----:B------:R0:W-:Y:S01]  /*6090*/  STG.E.U8 [R8.64], R3 ;  /* 0x0000000308007986 */ /* 0x0001e2000c101124 */
[----:B------:R-:W-:Y:S05]  /*60a0*/  BRA `(.L_x_1682) ;  /* 0x00000d3000007947 */ /* 0x000fea0003800000 */
.L_x_1679:
[----:B------:R-:W-:-:S13]  /*60b0*/  ISETP.NE.AND P0, PT, R0, 0x2, PT ;  /* 0x000000020000780c */ /* 0x000fda0003f05270 */
[----:B------:R-:W-:Y:S05]  /*60c0*/  @!P0 BRA `(.L_x_1683) ;  /* 0x000000a000008947 */ /* 0x000fea0003800000 */
[----:B------:R-:W-:-:S13]  /*60d0*/  ISETP.NE.AND P0, PT, R0, 0x3, PT ;  /* 0x000000030000780c */ /* 0x000fda0003f05270 */
[----:B------:R-:W-:Y:S05]  /*60e0*/  @!P0 BRA `(.L_x_1684) ;  /* 0x0000005000008947 */ /* 0x000fea0003800000 */
[----:B------:R-:W-:-:S13]  /*60f0*/  ISETP.NE.AND P0, PT, R0, 0x4, PT ;  /* 0x000000040000780c */ /* 0x000fda0003f05270 */
[----:B------:R-:W-:Y:S05]  /*6100*/  @P0 BRA `(.L_x_1681) ;  /* 0x00000b4000000947 */ /* 0x000fea0003800000 */
[----:B---3--:R-:W0:Y:S02]  /*6110*/  F2I.S64.TRUNC R24, R24 ;  /* 0x0000001800187311 */ /* 0x008e24000020d900 */
[----:B0-----:R0:W-:Y:S01]  /*6120*/  STG.E.64 [R8.64], R24 ;  /* 0x0000001808007986 */ /* 0x0011e2000c101b24 */
[----:B------:R-:W-:Y:S05]  /*6130*/  BRA `(.L_x_1682) ;  /* 0x00000ca000007947 */ /* 0x000fea0003800000 */
.L_x_1684:
[----:B------:R-:W0:Y:S02]  /*6140*/  F2I.FTZ.TRUNC.NTZ R3, R24 ;  /* 0x0000001800037305 */ /* 0x000e24000021f100 */
[----:B0-----:R0:W-:Y:S01]  /*6150*/  STG.E [R8.64], R3 ;  /* 0x0000000308007986 */ /* 0x0011e2000c101924 */
[----:B------:R-:W-:Y:S05]  /*6160*/  BRA `(.L_x_1682) ;  /* 0x00000c7000007947 */ /* 0x000fea0003800000 */
.L_x_1683:
[----:B------:R-:W0:Y:S02]  /*6170*/  F2I.FTZ.TRUNC.NTZ R3, R24 ;  /* 0x0000001800037305 */ /* 0x000e24000021f100 */
[----:B0-----:R0:W-:Y:S01]  /*6180*/  STG.E.U16 [R8.64], R3 ;  /* 0x0000000308007986 */ /* 0x0011e2000c101524 */
[----:B------:R-:W-:Y:S05]  /*6190*/  BRA `(.L_x_1682) ;  /* 0x00000c4000007947 */ /* 0x000fea0003800000 */
.L_x_1678:
        /* <DEDUP_REMOVED lines=8> */
.L_x_1686:
[----:B------:R-:W-:-:S05]  /*6220*/  F2FP.PACK_AB R24, RZ, R24 ;  /* 0x00000018ff18723e */ /* 0x000fca00000000ff */
[----:B------:R0:W-:Y:S01]  /*6230*/  STG.E.U16 [R8.64], R24 ;  /* 0x0000001808007986 */ /* 0x0001e2000c101524 */
[----:B------:R-:W-:Y:S05]  /*6240*/  BRA `(.L_x_1682) ;  /* 0x00000b9000007947 */ /* 0x000fea0003800000 */
.L_x_1685:
[----:B------:R-:W-:-:S13]  /*6250*/  ISETP.NE.AND P0, PT, R0, 0x7, PT ;  /* 0x000000070000780c */ /* 0x000fda0003f05270 */
[----:B------:R-:W-:Y:S05]  /*6260*/  @!P0 BRA `(.L_x_1687) ;  /* 0x000000b000008947 */ /* 0x000fea0003800000 */
[----:B------:R-:W-:-:S13]  /*6270*/  ISETP.NE.AND P0, PT, R0, 0x8, PT ;  /* 0x000000080000780c */ /* 0x000fda0003f05270 */
[----:B------:R-:W-:Y:S05]  /*6280*/  @!P0 BRA `(.L_x_1688) ;  /* 0x0000005000008947 */ /* 0x000fea0003800000 */
[----:B------:R-:W-:-:S13]  /*6290*/  ISETP.NE.AND P0, PT, R0, 0x9, PT ;  /* 0x000000090000780c */ /* 0x000fda0003f05270 */
[----:B------:R-:W-:Y:S05]  /*62a0*/  @P0 BRA `(.L_x_1681) ;  /* 0x000009a000000947 */ /* 0x000fea0003800000 */
[----:B---3--:R-:W-:-:S05]  /*62b0*/  IMAD.MOV.U32 R25, RZ, RZ, RZ ;  /* 0x000000ffff197224 */ /* 0x008fca00078e00ff */
[----:B------:R0:W-:Y:S01]  /*62c0*/  STG.E.64 [R8.64], R24 ;  /* 0x0000001808007986 */ /* 0x0001e2000c101b24 */
[----:B------:R-:W-:Y:S05]  /*62d0*/  BRA `(.L_x_1682) ;  /* 0x00000b0000007947 */ /* 0x000fea0003800000 */
.L_x_1688:
[----:B------:R-:W-:-:S04]  /*62e0*/  F2FP.PACK_AB R3, RZ, R24 ;  /* 0x00000018ff03723e */ /* 0x000fc800000000ff */
[----:B------:R-:W-:-:S05]  /*62f0*/  PRMT R3, R3, 0x5410, RZ ;  /* 0x0000541003037816 */ /* 0x000fca00000000ff */
[----:B------:R0:W-:Y:S01]  /*6300*/  STG.E [R8.64], R3 ;  /* 0x0000000308007986 */ /* 0x0001e2000c101924 */
[----:B------:R-:W-:Y:S05]  /*6310*/  BRA `(.L_x_1682) ;  /* 0x00000ac000007947 */ /* 0x000fea0003800000 */
.L_x_1687:
[----:B------:R-:W-:-:S06]  /*6320*/  FMUL.FTZ R4, R24, 1 ;  /* 0x3f80000018047820 */ /* 0x000fcc0000410000 */
[----:B------:R-:W0:Y:S02]  /*6330*/  F2F.F64.F32 R4, R4 ;  /* 0x0000000400047310 */ /* 0x000e240000201800 */
[----:B0-----:R0:W-:Y:S01]  /*6340*/  STG.E.64 [R8.64], R4 ;  /* 0x0000000408007986 */ /* 0x0011e2000c101b24 */
[----:B------:R-:W-:Y:S05]  /*6350*/  BRA `(.L_x_1682) ;  /* 0x00000a8000007947 */ /* 0x000fea0003800000 */
.L_x_1677:
        /* <DEDUP_REMOVED lines=12> */
.L_x_1691:
[----:B------:R-:W-:Y:S01]  /*6420*/  FMUL.FTZ R4, R24, 1 ;  /* 0x3f80000018047820 */ /* 0x000fe20000410000 */
[----:B------:R-:W-:-:S05]  /*6430*/  CS2R R6, SRZ ;  /* 0x0000000000067805 */ /* 0x000fca000001ff00 */
[----:B------:R-:W0:Y:S02]  /*6440*/  F2F.F64.F32 R4, R4 ;  /* 0x0000000400047310 */ /* 0x000e240000201800 */
[----:B0-----:R0:W-:Y:S01]  /*6450*/  STG.E.128 [R8.64], R4 ;  /* 0x0000000408007986 */ /* 0x0011e2000c101d24 */
[----:B------:R-:W-:Y:S05]  /*6460*/  BRA `(.L_x_1682) ;  /* 0x0000097000007947 */ /* 0x000fea0003800000 */
.L_x_1690:
        /* <DEDUP_REMOVED lines=20> */
.L_x_1695:
[----:B------:R-:W-:Y:S05]  /*65b0*/  BSYNC B0 ;  /* 0x0000000000007941 */ /* 0x000fea0003800000 */
.L_x_1694:
[----:B------:R-:W-:-:S05]  /*65c0*/  LOP3.LUT R5, R0, R5, RZ, 0xfc, !PT ;  /* 0x0000000500057212 */ /* 0x000fca00078efcff */
[----:B------:R0:W-:Y:S01]  /*65d0*/  STG.E.U8 [R8.64], R5 ;  /* 0x0000000508007986 */ /* 0x0001e2000c101124 */
[----:B------:R-:W-:Y:S05]  /*65e0*/  BRA `(.L_x_1682) ;  /* 0x000007f000007947 */ /* 0x000fea0003800000 */
.L_x_1693:
        /* <DEDUP_REMOVED lines=12> */
.L_x_1697:
[----:B------:R-:W-:Y:S01]  /*66b0*/  IMAD.MOV.U32 R0, RZ, RZ, 0x7f ;  /* 0x0000007fff007424 */ /* 0x000fe200078e00ff */
[----:B------:R-:W-:-:S04]  /*66c0*/  ISETP.GT.U32.AND P0, PT, R4, 0x7f800000, PT ;  /* 0x7f8000000400780c */ /* 0x000fc80003f04070 */
[----:B------:R-:W-:-:S04]  /*66d0*/  SEL R0, R0, 0x7c, P0 ;  /* 0x0000007c00007807 */ /* 0x000fc80000000000 */
.L_x_1698:
[----:B------:R-:W-:Y:S05]  /*66e0*/  BSYNC B0 ;  /* 0x0000000000007941 */ /* 0x000fea0003800000 */
.L_x_1696:
[----:B------:R-:W-:-:S04]  /*66f0*/  LOP3.LUT R24, R24, 0x80000000, RZ, 0xc0, !PT ;  /* 0x8000000018187812 */ /* 0x000fc800078ec0ff */
[----:B------:R-:W-:-:S04]  /*6700*/  SHF.R.U32.HI R3, RZ, 0x18, R24 ;  /* 0x00000018ff037819 */ /* 0x000fc80000011618 */
[----:B------:R-:W-:-:S05]  /*6710*/  LOP3.LUT R3, R0, R3, RZ, 0xfc, !PT ;  /* 0x0000000300037212 */ /* 0x000fca00078efcff */
[----:B------:R0:W-:Y:S01]  /*6720*/  STG.E.U8 [R8.64], R3 ;  /* 0x0000000308007986 */ /* 0x0001e2000c101124 */
[----:B------:R-:W-:Y:S05]  /*6730*/  BRA `(.L_x_1682) ;  /* 0x000006a000007947 */ /* 0x000fea0003800000 */
.L_x_1692:
[----:B------:R-:W-:-:S05]  /*6740*/  F2FP.BF16.PACK_AB R24, RZ, R24 ;  /* 0x00000018ff18723e */ /* 0x000fca00000010ff */
[----:B------:R0:W-:Y:S01]  /*6750*/  STG.E.U16 [R8.64], R24 ;  /* 0x0000001808007986 */ /* 0x0001e2000c101524 */
[----:B------:R-:W-:Y:S05]  /*6760*/  BRA `(.L_x_1682) ;  /* 0x0000067000007947 */ /* 0x000fea0003800000 */
.L_x_1689:
        /* <DEDUP_REMOVED lines=11> */
.L_x_1701:
        /* <DEDUP_REMOVED lines=16> */
.L_x_1704:
[----:B------:R-:W-:-:S04]  /*6920*/  LOP3.LUT R24, R24, 0x80000000, RZ, 0xc0, !PT ;  /* 0x8000000018187812 */ /* 0x000fc800078ec0ff */
[----:B------:R-:W-:-:S04]  /*6930*/  SHF.R.U32.HI R3, RZ, 0x18, R24 ;  /* 0x00000018ff037819 */ /* 0x000fc80000011618 */
[----:B------:R-:W-:-:S04]  /*6940*/  LOP3.LUT R0, R0, R3, RZ, 0xfc, !PT ;  /* 0x0000000300007212 */ /* 0x000fc800078efcff */
[----:B------:R-:W-:Y:S02]  /*6950*/  PRMT R4, R0, 0x7610, R4 ;  /* 0x0000761000047816 */ /* 0x000fe40000000004 */
.L_x_1703:
[----:B------:R-:W-:Y:S05]  /*6960*/  BSYNC B0 ;  /* 0x0000000000007941 */ /* 0x000fea0003800000 */
.L_x_1702:
[----:B------:R0:W-:Y:S01]  /*6970*/  STG.E.U8 [R8.64], R4 ;  /* 0x0000000408007986 */ /* 0x0001e2000c101124 */
[----:B------:R-:W-:Y:S05]  /*6980*/  BRA `(.L_x_1682) ;  /* 0x0000045000007947 */ /* 0x000fea0003800000 */
.L_x_1700:
        /* <DEDUP_REMOVED lines=16> */
.L_x_1707:
[----:B------:R-:W-:-:S04]  /*6a90*/  LOP3.LUT R24, R24, 0x80000000, RZ, 0xc0, !PT ;  /* 0x8000000018187812 */ /* 0x000fc800078ec0ff */
[----:B------:R-:W-:-:S04]  /*6aa0*/  SHF.R.U32.HI R3, RZ, 0x18, R24 ;  /* 0x00000018ff037819 */ /* 0x000fc80000011618 */
[----:B------:R-:W-:-:S04]  /*6ab0*/  LOP3.LUT R0, R0, R3, RZ, 0xfc, !PT ;  /* 0x0000000300007212 */ /* 0x000fc800078efcff */
[----:B------:R-:W-:Y:S02]  /*6ac0*/  PRMT R4, R0, 0x7610, R4 ;  /* 0x0000761000047816 */ /* 0x000fe40000000004 */
.L_x_1706:
[----:B------:R-:W-:Y:S05]  /*6ad0*/  BSYNC B0 ;  /* 0x0000000000007941 */ /* 0x000fea0003800000 */
.L_x_1705:
[----:B------:R0:W-:Y:S01]  /*6ae0*/  STG.E.U8 [R8.64], R4 ;  /* 0x0000000408007986 */ /* 0x0001e2000c101124 */
[----:B------:R-:W-:Y:S05]  /*6af0*/  BRA `(.L_x_1682) ;  /* 0x000002e000007947 */ /* 0x000fea0003800000 */
.L_x_1699:
        /* <DEDUP_REMOVED lines=21> */
.L_x_1681:
        /* <DEDUP_REMOVED lines=18> */
[----:B0-23--:R-:W-:Y:S05]  /*6d70*/  CALL.ABS.NOINC R14 ;  /* 0x000000000e007343 */ /* 0x00dfea0003c00000 */
[----:B------:R-:W-:Y:S05]  /*6d80*/  BRA `(.L_x_1682) ;  /* 0x0000005000007947 */ /* 0x000fea0003800000 */
.L_x_1709:
[----:B---3--:R-:W0:Y:S02]  /*6d90*/  F2I.U64.TRUNC R24, R24 ;  /* 0x0000001800187311 */ /* 0x008e24000020d800 */
[----:B0-----:R0:W-:Y:S01]  /*6da0*/  STG.E.64 [R8.64], R24 ;  /* 0x0000001808007986 */ /* 0x0011e2000c101b24 */
[----:B------:R-:W-:Y:S05]  /*6db0*/  BRA `(.L_x_1682) ;  /* 0x0000002000007947 */ /* 0x000fea0003800000 */
.L_x_1708:
[----:B------:R-:W0:Y:S02]  /*6dc0*/  F2I.FTZ.U32.TRUNC.NTZ R3, R24 ;  /* 0x0000001800037305 */ /* 0x000e24000021f000 */
[----:B0-----:R0:W-:Y:S02]  /*6dd0*/  STG.E [R8.64], R3 ;  /* 0x0000000308007986 */ /* 0x0011e4000c101924 */
.L_x_1682:
[----:B------:R-:W-:Y:S02]  /*6de0*/  IADD3 R19, R19, 0x80, RZ ;  /* 0x0000008013137810 */ /* 0x000fe40007ffe0ff */
.L_x_1643:
[----:B------:R-:W-:Y:S05]  /*6df0*/  BSYNC B6 ;  /* 0x0000000000067941 */ /* 0x000fea0003800000 */
.L_x_1642:
        /* <DEDUP_REMOVED lines=17> */
[----:B--2--5:R-:W0:Y:S02]  /*6f10*/  F2I.FTZ.TRUNC.NTZ R5, R18 ;  /* 0x0000001200057305 */ /* 0x024e24000021f100 */
[----:B0-----:R-:W-:Y:S01]  /*6f20*/  STG.E.U8 [R2.64], R5 ;  /* 0x0000000502007986 */ /* 0x001fe2000c101124 */
[----:B------:R-:W-:Y:S05]  /*6f30*/  EXIT ;  /* 0x000000000000794d */ /* 0x000fea0003800000 */
.L_x_1713:
[----:B--2--5:R-:W0:Y:S02]  /*6f40*/  F2I.S64.TRUNC R18, R18 ;  /* 0x0000001200127311 */ /* 0x024e24000020d900 */
[----:B0-----:R-:W-:-:S05]  /*6f50*/  IMAD.MOV.U32 R5, RZ, RZ, R18 ;  /* 0x000000ffff057224 */ /* 0x001fca00078e0012 */
[----:B------:R-:W-:Y:S01]  /*6f60*/  STG.E.U8 [R2.64], R5 ;  /* 0x0000000502007986 */ /* 0x000fe2000c101124 */
[----:B------:R-:W-:Y:S05]  /*6f70*/  EXIT ;  /* 0x000000000000794d */ /* 0x000fea0003800000 */
.L_x_1712:
[----:B------:R-:W-:-:S13]  /*6f80*/  ISETP.NE.AND P0, PT, R0, 0x2, PT ;  /* 0x000000020000780c */ /* 0x000fda0003f05270 */
[----:B------:R-:W-:Y:S05]  /*6f90*/  @!P0 BRA `(.L_x_1715) ;  /* 0x000000a000008947 */ /* 0x000fea0003800000 */
[----:B------:R-:W-:-:S13]  /*6fa0*/  ISETP.NE.AND P0, PT, R0, 0x3, PT ;  /* 0x000000030000780c */ /* 0x000fda0003f05270 */
[----:B------:R-:W-:Y:S05]  /*6fb0*/  @!P0 BRA `(.L_x_1716) ;  /* 0x0000005000008947 */ /* 0x000fea0003800000 */
[----:B------:R-:W-:-:S13]  /*6fc0*/  ISETP.NE.AND P0, PT, R0, 0x4, PT ;  /* 0x000000040000780c */ /* 0x000fda0003f05270 */
[----:B------:R-:W-:Y:S05]  /*6fd0*/  @P0 BRA `(.L_x_1714) ;  /* 0x00000b4000000947 */ /* 0x000fea0003800000 */
[----:B--2--5:R-:W0:Y:S02]  /*6fe0*/  F2I.S64.TRUNC R18, R18 ;  /* 0x0000001200127311 */ /* 0x024e24000020d900 */
[----:B0-----:R-:W-:Y:S01]  /*6ff0*/  STG.E.64 [R2.64], R18 ;  /* 0x0000001202007986 */ /* 0x001fe2000c101b24 */
[----:B------:R-:W-:Y:S05]  /*7000*/  EXIT ;  /* 0x000000000000794d */ /* 0x000fea0003800000 */
.L_x_1716:
[----:B--2--5:R-:W0:Y:S02]  /*7010*/  F2I.FTZ.TRUNC.NTZ R5, R18 ;  /* 0x0000001200057305 */ /* 0x024e24000021f100 */
[----:B0-----:R-:W-:Y:S01]  /*7020*/  STG.E [R2.64], R5 ;  /* 0x0000000502007986 */ /* 0x001fe2000c101924 */
[----:B------:R-:W-:Y:S05]  /*7030*/  EXIT ;  /* 0x000000000000794d */ /* 0x000fea0003800000 */
.L_x_1715:
[----:B--2--5:R-:W0:Y:S02]  /*7040*/  F2I.FTZ.TRUNC.NTZ R5, R18 ;  /* 0x0000001200057305 */ /* 0x024e24000021f100 */
[----:B0-----:R-:W-:Y:S01]  /*7050*/  STG.E.U16 [R2.64], R5 ;  /* 0x0000000502007986 */ /* 0x001fe2000c101524 */
[----:B------:R-:W-:Y:S05]  /*7060*/  EXIT ;  /* 0x000000000000794d */ /* 0x000fea0003800000 */
.L_x_1711:
[----:B------:R-:W-:-:S13]  /*7070*/  ISETP.GT.AND P0, PT, R0, 0x6, PT ;  /* 0x000000060000780c */ /* 0x000fda0003f04270 */
[----:B------:R-:W-:Y:S05]  /*7080*/  @P0 BRA `(.L_x_1717) ;  /* 0x0000009000000947 */ /* 0x000fea0003800000 */
[----:B------:R-:W-:-:S13]  /*7090*/  ISETP.NE.AND P0, PT, R0, 0x5, PT ;  /* 0x000000050000780c */ /* 0x000fda0003f05270 */
[----:B------:R-:W-:Y:S05]  /*70a0*/  @!P0 BRA `(.L_x_1718) ;  /* 0x0000004000008947 */ /* 0x000fea0003800000 */
[----:B------:R-:W-:-:S13]  /*70b0*/  ISETP.NE.AND P0, PT, R0, 0x6, PT ;  /* 0x000000060000780c */ /* 0x000fda0003f05270 */
[----:B------:R-:W-:Y:S05]  /*70c0*/  @P0 BRA `(.L_x_1714) ;  /* 0x00000a5000000947 */ /* 0x000fea0003800000 */
[----:B--2--5:R-:W-:Y:S01]  /*70d0*/  STG.E [R2.64], R18 ;  /* 0x0000001202007986 */ /* 0x024fe2000c101924 */
[----:B------:R-:W-:Y:S05]  /*70e0*/  EXIT ;  /* 0x000000000000794d */ /* 0x000fea0003800000 */
.L_x_1718:
[----:B--2--5:R-:W-:-:S05]  /*70f0*/  F2FP.PACK_AB R18, RZ, R18 ;  /* 0x00000012ff12723e */ /* 0x024fca00000000ff */
[----:B------:R-:W-:Y:S01]  /*7100*/  STG.E.U16 [R2.64], R18 ;  /* 0x0000001202007986 */ /* 0x000fe2000c101524 */
[----:B------:R-:W-:Y:S05]  /*7110*/  EXIT ;  /* 0x000000000000794d */ /* 0x000fea0003800000 */
.L_x_1717:
[----:B------:R-:W-:-:S13]  /*7120*/  ISETP.NE.AND P0, PT, R0, 0x7, PT ;  /* 0x000000070000780c */ /* 0x000fda0003f05270 */
[----:B------:R-:W-:Y:S05]  /*7130*/  @!P0 BRA `(.L_x_1719) ;  /* 0x000000b000008947 */ /* 0x000fea0003800000 */
[----:B------:R-:W-:-:S13]  /*7140*/  ISETP.NE.AND P0, PT, R0, 0x8, PT ;  /* 0x000000080000780c */ /* 0x000fda0003f05270 */
[----:B------:R-:W-:Y:S05]  /*7150*/  @!P0 BRA `(.L_x_1720) ;  /* 0x0000005000008947 */ /* 0x000fea0003800000 */
[----:B------:R-:W-:-:S13]  /*7160*/  ISETP.NE.AND P0, PT, R0, 0x9, PT ;  /* 0x000000090000780c */ /* 0x000fda0003f05270 */
[----:B------:R-:W-:Y:S05]  /*7170*/  @P0 BRA `(.L_x_1714) ;  /* 0x000009a000000947 */ /* 0x000fea0003800000 */
[----:B------:R-:W-:-:S05]  /*7180*/  IMAD.MOV.U32 R19, RZ, RZ, RZ ;  /* 0x000000ffff137224 */ /* 0x000fca00078e00ff */
[----:B--2--5:R-:W-:Y:S01]  /*7190*/  STG.E.64 [R2.64], R18 ;  /* 0x0000001202007986 */ /* 0x024fe2000c101b24 */
[----:B------:R-:W-:Y:S05]  /*71a0*/  EXIT ;  /* 0x000000000000794d */ /* 0x000fea0003800000 */
.L_x_1720:
[----:B--2--5:R-:W-:-:S04]  /*71b0*/  F2FP.PACK_AB R5, RZ, R18 ;  /* 0x00000012ff05723e */ /* 0x024fc800000000ff */
[----:B------:R-:W-:-:S05]  /*71c0*/  PRMT R5, R5, 0x5410, RZ ;  /* 0x0000541005057816 */ /* 0x000fca00000000ff */
[----:B------:R-:W-:Y:S01]  /*71d0*/  STG.E [R2.64], R5 ;  /* 0x0000000502007986 */ /* 0x000fe2000c101924 */
[----:B------:R-:W-:Y:S05]  /*71e0*/  EXIT ;  /* 0x000000000000794d */ /* 0x000fea0003800000 */
.L_x_1719:
[----:B--2--5:R-:W-:-:S06]  /*71f0*/  FMUL.FTZ R4, R18, 1 ;  /* 0x3f80000012047820 */ /* 0x024fcc0000410000 */
[----:B------:R-:W0:Y:S02]  /*7200*/  F2F.F64.F32 R4, R4 ;  /* 0x0000000400047310 */ /* 0x000e240000201800 */
[----:B0-----:R-:W-:Y:S01]  /*7210*/  STG.E.64 [R2.64], R4 ;  /* 0x0000000402007986 */ /* 0x001fe2000c101b24 */
[----:B------:R-:W-:Y:S05]  /*7220*/  EXIT ;  /* 0x000000000000794d */ /* 0x000fea0003800000 */
.L_x_1710:
        /* <DEDUP_REMOVED lines=8> */
[----:B--2--5:R-:W-:-:S04]  /*72b0*/  FSETP.NEU.FTZ.AND P0, PT, R18, RZ, PT ;  /* 0x000000ff1200720b */ /* 0x024fc80003f1d000 */
[----:B------:R-:W-:-:S05]  /*72c0*/  SEL R5, RZ, 0x1, !P0 ;  /* 0x00000001ff057807 */ /* 0x000fca0004000000 */
[----:B------:R-:W-:Y:S01]  /*72d0*/  STG.E.U8 [R2.64], R5 ;  /* 0x0000000502007986 */ /* 0x000fe2000c101124 */
[----:B------:R-:W-:Y:S05]  /*72e0*/  EXIT ;  /* 0x000000000000794d */ /* 0x000fea0003800000 */
.L_x_1723:
[----:B--2--5:R-:W-:Y:S01]  /*72f0*/  FMUL.FTZ R4, R18, 1 ;  /* 0x3f80000012047820 */ /* 0x024fe20000410000 */
[----:B------:R-:W-:-:S05]  /*7300*/  CS2R R6, SRZ ;  /* 0x0000000000067805 */ /* 0x000fca000001ff00 */
[----:B------:R-:W0:Y:S02]  /*7310*/  F2F.F64.F32 R4, R4 ;  /* 0x0000000400047310 */ /* 0x000e240000201800 */
[----:B0-----:R-:W-:Y:S01]  /*7320*/  STG.E.128 [R2.64], R4 ;  /* 0x0000000402007986 */ /* 0x001fe2000c101d24 */
[----:B------:R-:W-:Y:S05]  /*7330*/  EXIT ;  /* 0x000000000000794d */ /* 0x000fea0003800000 */
.L_x_1722:
[----:B------:R-:W-:-:S13]  /*7340*/  ISETP.NE.AND P0, PT, R0, 0xf, PT ;  /* 0x0000000f0000780c */ /* 0x000fda0003f05270 */
[----:B------:R-:W-:Y:S05]  /*7350*/  @!P0 BRA `(.L_x_1724) ;  /* 0x000002b000008947 */ /* 0x000fea0003800000 */
[----:B------:R-:W-:-:S13]  /*7360*/  ISETP.NE.AND P0, PT, R0, 0x17, PT ;  /* 0x000000170000780c */ /* 0x000fda0003f05270 */
[----:B------:R-:W-:Y:S05]  /*7370*/  @!P0 BRA `(.L_x_1725) ;  /* 0x0000014000008947 */ /* 0x000fea0003800000 */
[----:B------:R-:W-:-:S13]  /*7380*/  ISETP.NE.AND P0, PT, R0, 0x18, PT ;  /* 0x000000180000780c */ /* 0x000fda0003f05270 */
[----:B------:R-:W-:Y:S05]  /*7390*/  @P0 BRA `(.L_x_1714) ;  /* 0x0000078000000947 */ /* 0x000fea0003800000 */
[C---:B--2--5:R-:W-:Y:S01]  /*73a0*/  LOP3.LUT R4, R18.reuse, 0x7fffffff, RZ, 0xc0, !PT ;  /* 0x7fffffff12047812 */ /* 0x064fe200078ec0ff */
[----:B------:R-:W-:Y:S01]  /*73b0*/  BSSY B0, `(.L_x_1726) ;  /* 0x000000d000007945 */ /* 0x000fe20003800000 */
        /* <DEDUP_REMOVED lines=12> */
.L_x_1727:
[----:B------:R-:W-:Y:S05]  /*7480*/  BSYNC B0 ;  /* 0x0000000000007941 */ /* 0x000fea0003800000 */
.L_x_1726:
[----:B------:R-:W-:-:S05]  /*7490*/  LOP3.LUT R7, R0, R7, RZ, 0xfc, !PT ;  /* 0x0000000700077212 */ /* 0x000fca00078efcff */
[----:B------:R-:W-:Y:S01]  /*74a0*/  STG.E.U8 [R2.64], R7 ;  /* 0x0000000702007986 */ /* 0x000fe2000c101124 */
[----:B------:R-:W-:Y:S05]  /*74b0*/  EXIT ;  /* 0x000000000000794d */ /* 0x000fea0003800000 */
.L_x_1725:
[----:B--2--5:R-:W-:Y:S01]  /*74c0*/  LOP3.LUT R4, R18, 0x7fffffff, RZ, 0xc0, !PT ;  /* 0x7fffffff12047812 */ /* 0x024fe200078ec0ff */
[----:B------:R-:W-:Y:S03]  /*74d0*/  BSSY B0, `(.L_x_1728) ;  /* 0x000000e000007945 */ /* 0x000fe60003800000 */
        /* <DEDUP_REMOVED lines=10> */
.L_x_1729:
[----:B------:R-:W-:Y:S01]  /*7580*/  IMAD.MOV.U32 R0, RZ, RZ, 0x7f ;  /* 0x0000007fff007424 */ /* 0x000fe200078e00ff */
[----:B------:R-:W-:-:S04]  /*7590*/  ISETP.GT.U32.AND P0, PT, R4, 0x7f800000, PT ;  /* 0x7f8000000400780c */ /* 0x000fc80003f04070 */
[----:B------:R-:W-:-:S04]  /*75a0*/  SEL R0, R0, 0x7c, P0 ;  /* 0x0000007c00007807 */ /* 0x000fc80000000000 */
.L_x_1730:
[----:B------:R-:W-:Y:S05]  /*75b0*/  BSYNC B0 ;  /* 0x0000000000007941 */ /* 0x000fea0003800000 */
.L_x_1728:
[----:B------:R-:W-:-:S04]  /*75c0*/  LOP3.LUT R18, R18, 0x80000000, RZ, 0xc0, !PT ;  /* 0x8000000012127812 */ /* 0x000fc800078ec0ff */
[----:B------:R-:W-:-:S04]  /*75d0*/  SHF.R.U32.HI R5, RZ, 0x18, R18 ;  /* 0x00000018ff057819 */ /* 0x000fc80000011612 */
[----:B------:R-:W-:-:S05]  /*75e0*/  LOP3.LUT R5, R0, R5, RZ, 0xfc, !PT ;  /* 0x0000000500057212 */ /* 0x000fca00078efcff */
[----:B------:R-:W-:Y:S01]  /*75f0*/  STG.E.U8 [R2.64], R5 ;  /* 0x0000000502007986 */ /* 0x000fe2000c101124 */
[----:B------:R-:W-:Y:S05]  /*7600*/  EXIT ;  /* 0x000000000000794d */ /* 0x000fea0003800000 */
.L_x_1724:
[----:B--2--5:R-:W-:-:S05]  /*7610*/  F2FP.BF16.PACK_AB R18, RZ, R18 ;  /* 0x00000012ff12723e */ /* 0x024fca00000010ff */
[----:B------:R-:W-:Y:S01]  /*7620*/  STG.E.U16 [R2.64], R18 ;  /* 0x0000001202007986 */ /* 0x000fe2000c101524 */
[----:B------:R-:W-:Y:S05]  /*7630*/  EXIT ;  /* 0x000000000000794d */ /* 0x000fea0003800000 */
.L_x_1721:
        /* <DEDUP_REMOVED lines=8> */
[----:B--2--5:R-:W0:Y:S02]  /*76c0*/  F2I.FTZ.U32.TRUNC.NTZ R5, R18 ;  /* 0x0000001200057305 */ /* 0x024e24000021f000 */
[----:B0-----:R-:W-:Y:S01]  /*76d0*/  STG.E.U16 [R2.64], R5 ;  /* 0x0000000502007986 */ /* 0x001fe2000c101524 */
[----:B------:R-:W-:Y:S05]  /*76e0*/  EXIT ;  /* 0x000000000000794d */ /* 0x000fea0003800000 */
.L_x_1733:
[----:B--2--5:R-:W-:Y:S01]  /*76f0*/  LOP3.LUT R5, R18, 0x7fffffff, RZ, 0xc0, !PT ;  /* 0x7fffffff12057812 */ /* 0x024fe200078ec0ff */
        /* <DEDUP_REMOVED lines=15> */
.L_x_1736:
[----:B------:R-:W-:-:S04]  /*77f0*/  LOP3.LUT R18, R18, 0x80000000, RZ, 0xc0, !PT ;  /* 0x8000000012127812 */ /* 0x000fc800078ec0ff */
[----:B------:R-:W-:-:S04]  /*7800*/  SHF.R.U32.HI R5, RZ, 0x18, R18 ;  /* 0x00000018ff057819 */ /* 0x000fc80000011612 */
[----:B------:R-:W-:-:S04]  /*7810*/  LOP3.LUT R4, R4, R5, RZ, 0xfc, !PT ;  /* 0x0000000504047212 */ /* 0x000fc800078efcff */
[----:B------:R-:W-:Y:S02]  /*7820*/  PRMT R0, R4, 0x7610, R0 ;  /* 0x0000761004007816 */ /* 0x000fe40000000000 */
.L_x_1735:
[----:B------:R-:W-:Y:S05]  /*7830*/  BSYNC B0 ;  /* 0x0000000000007941 */ /* 0x000fea0003800000 */
.L_x_1734:
[----:B------:R-:W-:Y:S01]  /*7840*/  STG.E.U8 [R2.64], R0 ;  /* 0x0000000002007986 */ /* 0x000fe2000c101124 */
[----:B------:R-:W-:Y:S05]  /*7850*/  EXIT ;  /* 0x000000000000794d */ /* 0x000fea0003800000 */
.L_x_1732:
        /* <DEDUP_REMOVED lines=16> */
.L_x_1739:
[----:B------:R-:W-:-:S04]  /*7960*/  LOP3.LUT R18, R18, 0x80000000, RZ, 0xc0, !PT ;  /* 0x8000000012127812 */ /* 0x000fc800078ec0ff */
[----:B------:R-:W-:-:S04]  /*7970*/  SHF.R.U32.HI R5, RZ, 0x18, R18 ;  /* 0x00000018ff057819 */ /* 0x000fc80000011612 */
[----:B------:R-:W-:-:S04]  /*7980*/  LOP3.LUT R4, R4, R5, RZ, 0xfc, !PT ;  /* 0x0000000504047212 */ /* 0x000fc800078efcff */
[----:B------:R-:W-:Y:S02]  /*7990*/  PRMT R0, R4, 0x7610, R0 ;  /* 0x0000761004007816 */ /* 0x000fe40000000000 */
.L_x_1738:
[----:B------:R-:W-:Y:S05]  /*79a0*/  BSYNC B0 ;  /* 0x0000000000007941 */ /* 0x000fea0003800000 */
.L_x_1737:
[----:B------:R-:W-:Y:S01]  /*79b0*/  STG.E.U8 [R2.64], R0 ;  /* 0x0000000002007986 */ /* 0x000fe2000c101124 */
[----:B------:R-:W-:Y:S05]  /*79c0*/  EXIT ;  /* 0x000000000000794d */ /* 0x000fea0003800000 */
.L_x_1731:
[----:B------:R-:W-:-:S13]  /*79d0*/  ISETP.NE.AND P0, PT, R0, 0x1c, PT ;  /* 0x0000001c0000780c */ /* 0x000fda0003f05270 */
[----:B------:R-:W-:Y:S05]  /*79e0*/  @!P0 BRA `(.L_x_1740) ;  /* 0x000002a000008947 */ /* 0x000fea0003800000 */
[----:B------:R-:W-:-:S13]  /*79f0*/  ISETP.NE.AND P0, PT, R0, 0x1d, PT ;  /* 0x0000001d0000780c */ /* 0x000fda0003f05270 */
[----:B------:R-:W-:Y:S05]  /*7a00*/  @!P0 BRA `(.L_x_1741) ;  /* 0x0000025000008947 */ /* 0x000fea0003800000 */
[----:B------:R-:W-:-:S13]  /*7a10*/  ISETP.NE.AND P0, PT, R0, 0x2c, PT ;  /* 0x0000002c0000780c */ /* 0x000fda0003f05270 */
[----:B------:R-:W-:Y:S05]  /*7a20*/  @P0 BRA `(.L_x_1714) ;  /* 0x000000f000000947 */ /* 0x000fea0003800000 */
[----:B--2--5:R-:W-:Y:S02]  /*7a30*/  SHF.R.U32.HI R4, RZ, 0x17, R18 ;  /* 0x00000017ff047819 */ /* 0x024fe40000011612 */
        /* <DEDUP_REMOVED lines=14> */
.L_x_1714:
        /* <DEDUP_REMOVED lines=19> */
[----:B------:R-:W-:Y:S05]  /*7c50*/  EXIT ;  /* 0x000000000000794d */ /* 0x000fea0003800000 */
.L_x_1741:
[----:B--2--5:R-:W0:Y:S02]  /*7c60*/  F2I.U64.TRUNC R18, R18 ;  /* 0x0000001200127311 */ /* 0x024e24000020d800 */
[----:B0-----:R-:W-:Y:S01]  /*7c70*/  STG.E.64 [R2.64], R18 ;  /* 0x0000001202007986 */ /* 0x001fe2000c101b24 */
[----:B------:R-:W-:Y:S05]  /*7c80*/  EXIT ;  /* 0x000000000000794d */ /* 0x000fea0003800000 */
.L_x_1740:
[----:B--2--5:R-:W0:Y:S02]  /*7c90*/  F2I.FTZ.U32.TRUNC.NTZ R5, R18 ;  /* 0x0000001200057305 */ /* 0x024e24000021f000 */
[----:B0-----:R-:W-:Y:S01]  /*7ca0*/  STG.E [R2.64], R5 ;  /* 0x0000000502007986 */ /* 0x001fe2000c101924 */
[----:B------:R-:W-:Y:S05]  /*7cb0*/  EXIT ;  /* 0x000000000000794d */ /* 0x000fea0003800000 */
.L_x_1742:
        /* <DEDUP_REMOVED lines=12> */
.L_x_2528:


//--------------------- .text._ZN2at6native18elementwise_kernelILi128ELi2EZNS0_22gpu_kernel_impl_nocastIZZZNS0_16atan_kernel_cudaERNS_18TensorIteratorBaseEENKUlvE0_clEvENKUlvE0_clEvEUlfE_EEvS4_RKT_EUliE_EEviT1_ --------------------------
	.section	.text._ZN2at6native18elementwise_kernelILi128ELi2EZNS0_22gpu_kernel_impl_nocastIZZZNS0_16atan_kernel_cudaERNS_18TensorIteratorBaseEENKUlvE0_clEvENKUlvE0_clEvEUlfE_EEvS4_RKT_EUliE_EEviT1_,"ax",@progbits
	.sectioninfo	@"SHI_REGISTERS=14"
	.align	128
        .global         _ZN2at6native18elementwise_kernelILi128ELi2EZNS0_22gpu_kernel_impl_nocastIZZZNS0_16atan_kernel_cudaERNS_18TensorIteratorBaseEENKUlvE0_clEvENKUlvE0_clEvEUlfE_EEvS4_RKT_EUliE_EEviT1_
        .type           _ZN2at6native18elementwise_kernelILi128ELi2EZNS0_22gpu_kernel_impl_nocastIZZZNS0_16atan_kernel_cudaERNS_18TensorIteratorBaseEENKUlvE0_clEvENKUlvE0_clEvEUlfE_EEvS4_RKT_EUliE_EEviT1_,@function
        .size           _ZN2at6native18elementwise_kernelILi128ELi2EZNS0_22gpu_kernel_impl_nocastIZZZNS0_16atan_kernel_cudaERNS_18TensorIteratorBaseEENKUlvE0_clEvENKUlvE0_clEvEUlfE_EEvS4_RKT_EUliE_EEviT1_,(.L_x_2529 - _ZN2at6native18elementwise_kernelILi128ELi2EZNS0_22gpu_kernel_impl_nocastIZZZNS0_16atan_kernel_cudaERNS_18TensorIteratorBaseEENKUlvE0_clEvENKUlvE0_clEvEUlfE_EEvS4_RKT_EUliE_EEviT1_)
        .other          _ZN2at6native18elementwise_kernelILi128ELi2EZNS0_22gpu_kernel_impl_nocastIZZZNS0_16atan_kernel_cudaERNS_18TensorIteratorBaseEENKUlvE0_clEvENKUlvE0_clEvEUlfE_EEvS4_RKT_EUliE_EEviT1_,@"STO_CUDA_ENTRY STV_DEFAULT"
_ZN2at6native18elementwise_kernelILi128ELi2EZNS0_22gpu_kernel_impl_nocastIZZZNS0_16atan_kernel_cudaERNS_18TensorIteratorBaseEENKUlvE0_clEvENKUlvE0_clEvEUlfE_EEvS4_RKT_EUliE_EEviT1_:
.text._ZN2at6native18elementwise_kernelILi128ELi2EZNS0_22gpu_kernel_impl_nocastIZZZNS0_16atan_kernel_cudaERNS_18TensorIteratorBaseEENKUlvE0_clEvENKUlvE0_clEvEUlfE_EEvS4_RKT_EUliE_EEviT1_:
[----:B------:R-:W-:Y:S02]  /*0000*/  MOV R1, c[0x0][0x28] ;  /* 0x00000a0000017a02 */ /* 0x000fe40000000f00 */
[----:B------:R-:W0:Y:S01]  /*0010*/  S2R R2, SR_CTAID.X ;  /* 0x0000000000027919 */ /* 0x000e220000002500 */
[----:B------:R-:W-:Y:S01]  /*0020*/  ULDC.64 UR4, c[0x0][0x118] ;  /* 0x0000460000047ab9 */ /* 0x000fe20000000a00 */
[----:B------:R-:W-:Y:S02]  /*0030*/  BSSY B0, `(.L_x_1743) ;  /* 0x0000105000007945 */ /* 0x000fe40003800000 */
[----:B------:R-:W0:Y:S02]  /*0040*/  S2R R3, SR_TID.X ;  /* 0x0000000000037919 */ /* 0x000e240000002100 */
[----:B0-----:R-:W-:-:S04]  /*0050*/  LEA R3, R2, R3, 0x8 ;  /* 0x0000000302037211 */ /* 0x001fc800078e40ff */
[----:B------:R-:W-:Y:S02]  /*0060*/  ISETP.GE.AND P0, PT, R3, c[0x0][0x160], PT ;  /* 0x0000580003007a0c */ /* 0x000fe40003f06270 */
[----:B------:R-:W-:-:S11]  /*0070*/  MOV R7, R3 ;  /* 0x0000000300077202 */ /* 0x000fd60000000f00 */
[----:B------:R-:W-:Y:S05]  /*0080*/  @P0 BRA `(.L_x_1744) ;  /* 0x00000ff000000947 */ /* 0x000fea0003800000 */
[----:B------:R-:W-:Y:S01]  /*0090*/  ISETP.NE.AND P0, PT, RZ, c[0x0][0x168], PT ;  /* 0x00005a00ff007a0c */ /* 0x000fe20003f05270 */
[----:B------:R-:W-:Y:S01]  /*00a0*/  HFMA2.MMA R4, -RZ, RZ, 0, 0 ;  /* 0x00000000ff047435 */ /* 0x000fe200000001ff */
[----:B------:R-:W-:-:S11]  /*00b0*/  MOV R0, RZ ;  /* 0x000000ff00007202 */ /* 0x000fd60000000f00 */
[----:B------:R-:W-:Y:S05]  /*00c0*/  @!P0 BRA `(.L_x_1745) ;  /* 0x00000e1000008947 */ /* 0x000fea0003800000 */
[----:B------:R-:W-:Y:S02]  /*00d0*/  MOV R2, RZ ;  /* 0x000000ff00027202 */ /* 0x000fe40000000f00 */
        /* <DEDUP_REMOVED lines=15> */
[C---:B------:R-:W-:Y:S02]  /*01d0*/  IMAD R7, R6.reuse, c[0x0][0x2a0], RZ ;  /* 0x0000a80006077a24 */ /* 0x040fe400078e02ff */
[----:B------:R-:W-:Y:S02]  /*01e0*/  IMAD R11, R6, c[0x0][0x2a4], RZ ;  /* 0x0000a900060b7a24 */ /* 0x000fe400078e02ff */
        /* <DEDUP_REMOVED lines=207> */
.L_x_1745:
[----:B------:R-:W-:-:S04]  /*0ee0*/  IADD3 R4, P0, R4, c[0x0][0x368], RZ ;  /* 0x0000da0004047a10 */ /* 0x000fc80007f1e0ff */
[----:B------:R-:W-:-:S05]  /*0ef0*/  IADD3.X R5, RZ, c[0x0][0x36c], RZ, P0, !PT ;  /* 0x0000db00ff057a10 */ /* 0x000fca00007fe4ff */
[----:B------:R0:W2:Y:S01]  /*0f00*/  LDG.E R9, [R4.64] ;  /* 0x0000000404097981 */ /* 0x0000a2000c1e1900 */
[----:B------:R-:W-:Y:S02]  /*0f10*/  MOV R7, 0x3b2090aa ;  /* 0x3b2090aa00077802 */ /* 0x000fe40000000f00 */
[----:B0-----:R-:W-:Y:S02]  /*0f20*/  IADD3 R4, P1, R0, c[0x0][0x360], RZ ;  /* 0x0000d80000047a10 */ /* 0x001fe40007f3e0ff */
[C---:B--2---:R-:W-:Y:S01]  /*0f30*/  FSETP.GT.FTZ.AND P0, PT, |R9|.reuse, 1, PT ;  /* 0x3f8000000900780b */ /* 0x044fe20003f14200 */
        /* <DEDUP_REMOVED lines=14> */
[----:B------:R-:W-:Y:S02]  /*1020*/  FSETP.GTU.FTZ.AND P0, PT, |R9|, +INF , PT ;  /* 0x7f8000000900780b */ /* 0x000fe40003f1c200 */
[----:B------:R-:W-:Y:S02]  /*1030*/  IADD3.X R5, RZ, c[0x0][0x364], RZ, P1, !PT ;  /* 0x0000d900ff057a10 */ /* 0x000fe40000ffe4ff */
[----:B------:R-:W-:-:S04]  /*1040*/  LOP3.LUT R7, R2, 0x80000000, R9, 0xb8, !PT ;  /* 0x8000000002077812 */ /* 0x000fc800078eb809 */
[----:B------:R-:W-:Y:S02]  /*1050*/  FSEL R9, R7, R2, !P0 ;  /* 0x0000000207097208 */ /* 0x000fe40004000000 */
[----:B------:R-:W-:-:S03]  /*1060*/  IADD3 R7, R3, 0x80, RZ ;  /* 0x0000008003077810 */ /* 0x000fc60007ffe0ff */
[----:B------:R0:W-:Y:S04]  /*1070*/  STG.E [R4.64], R9 ;  /* 0x0000000904007986 */ /* 0x0001e8000c101904 */
.L_x_1744:
[----:B------:R-:W-:Y:S05]  /*1080*/  BSYNC B0 ;  /* 0x0000000000007941 */ /* 0x000fea0003800000 */
.L_x_1743:
[----:B------:R-:W-:-:S13]  /*1090*/  ISETP.GE.AND P0, PT, R7, c[0x0][0x160], PT ;  /* 0x0000580007007a0c */ /* 0x000fda0003f06270 */
[----:B------:R-:W-:Y:S05]  /*10a0*/  @P0 EXIT ;  /* 0x000000000000094d */ /* 0x000fea0003800000 */
[----:B------:R-:W-:Y:S01]  /*10b0*/  ISETP.NE.AND P0, PT, RZ, c[0x0][0x168], PT ;  /* 0x00005a00ff007a0c */ /* 0x000fe20003f05270 */
[----:B------:R-:W-:Y:S01]  /*10c0*/  HFMA2.MMA R2, -RZ, RZ, 0, 0 ;  /* 0x00000000ff027435 */ /* 0x000fe200000001ff */
[----:B------:R-:W-:-:S11]  /*10d0*/  MOV R0, RZ ;  /* 0x000000ff00007202 */ /* 0x000fd60000000f00 */
[----:B------:R-:W-:Y:S05]  /*10e0*/  @!P0 BRA `(.L_x_1746) ;  /* 0x00000e0000008947 */ /* 0x000fea0003800000 */
[----:B------:R-:W-:Y:S02]  /*10f0*/  MOV R2, RZ ;  /* 0x000000ff00027202 */ /* 0x000fe40000000f00 */
[----:B------:R-:W-:-:S05]  /*1100*/  MOV R3, R7 ;  /* 0x0000000700037202 */ /* 0x000fca0000000f00 */
[----:B0-----:R-:W-:-:S04]  /*1110*/  IMAD.HI.U32 R4, R7, c[0x0][0x170], R2 ;  /* 0x00005c0007047a27 */ /* 0x001fc800078e0002 */
[----:B------:R-:W-:Y:S01]  /*1120*/  IMAD.MOV.U32 R3, RZ, RZ, c[0x0][0x168] ;  /* 0x00005a00ff037624 */ /* 0x000fe200078e00ff */
[----:B------:R-:W-:-:S04]  /*1130*/  SHF.R.U32.HI R5, RZ, c[0x0][0x174], R4 ;  /* 0x00005d00ff057a19 */ /* 0x000fc80000011604 */
[----:B------:R-:W-:Y:S02]  /*1140*/  ISETP.NE.AND P0, PT, R3, 0x1, PT ;  /* 0x000000010300780c */ /* 0x000fe40003f05270 */
        /* <DEDUP_REMOVED lines=218> */
.L_x_1746:
[----:B------:R-:W-:-:S04]  /*1ef0*/  IADD3 R2, P0, R2, c[0x0][0x368], RZ ;  /* 0x0000da0002027a10 */ /* 0x000fc80007f1e0ff */
[----:B------:R-:W-:-:S06]  /*1f00*/  IADD3.X R3, RZ, c[0x0][0x36c], RZ, P0, !PT ;  /* 0x0000db00ff037a10 */ /* 0x000fcc00007fe4ff */
[----:B------:R1:W2:Y:S01]  /*1f10*/  LDG.E R3, [R2.64] ;  /* 0x0000000402037981 */ /* 0x0002a2000c1e1900 */
[----:B------:R-:W-:Y:S02]  /*1f20*/  MOV R6, 0x3b2090aa ;  /* 0x3b2090aa00067802 */ /* 0x000fe40000000f00 */
[----:B-1----:R-:W-:Y:S02]  /*1f30*/  IADD3 R2, P1, R0, c[0x0][0x360], RZ ;  /* 0x0000d80000027a10 */ /* 0x002fe40007f3e0ff */
[C---:B--2---:R-:W-:Y:S01]  /*1f40*/  FSETP.GT.FTZ.AND P0, PT, |R3|.reuse, 1, PT ;  /* 0x3f8000000300780b */ /* 0x044fe20003f14200 */
[----:B0-----:R-:W-:-:S12]  /*1f50*/  FADD.FTZ R4, |R3|, -RZ ;  /* 0x800000ff03047221 */ /* 0x001fd80000010200 */
        /* <DEDUP_REMOVED lines=14> */
[----:B------:R-:W-:Y:S02]  /*2040*/  LOP3.LUT R5, R4, 0x80000000, R3, 0xb8, !PT ;  /* 0x8000000004057812 */ /* 0x000fe400078eb803 */
[----:B------:R-:W-:Y:S02]  /*2050*/  IADD3.X R3, RZ, c[0x0][0x364], RZ, P1, !PT ;  /* 0x0000d900ff037a10 */ /* 0x000fe40000ffe4ff */
[----:B------:R-:W-:-:S05]  /*2060*/  FSEL R5, R5, R4, !P0 ;  /* 0x0000000405057208 */ /* 0x000fca0004000000 */
[----:B------:R-:W-:Y:S01]  /*2070*/  STG.E [R2.64], R5 ;  /* 0x0000000502007986 */ /* 0x000fe2000c101904 */
[----:B------:R-:W-:Y:S05]  /*2080*/  EXIT ;  /* 0x000000000000794d */ /* 0x000fea0003800000 */
.L_x_1747:
        /* <DEDUP_REMOVED lines=15> */
.L_x_2529:


//--------------------- .text._ZN2at6native27unrolled_elementwise_kernelIZZZNS0_16atan_kernel_cudaERNS_18TensorIteratorBaseEENKUlvE0_clEvENKUlvE0_clEvEUlfE_St5arrayIPcLm2EELi4E23TrivialOffsetCalculatorILi1EjESB_NS0_6memory15LoadWithoutCastENSC_16StoreWithoutCastEEEviT_T0_T2_T3_T4_T5_ --------------------------
	.section	.text._ZN2at6native27unrolled_elementwise_kernelIZZZNS0_16atan_kernel_cudaERNS_18TensorIteratorBaseEENKUlvE0_clEvENKUlvE0_clEvEUlfE_St5arrayIPcLm2EELi4E23TrivialOffsetCalculatorILi1EjESB_NS0_6memory15LoadWithoutCastENSC_16StoreWithoutCastEEEviT_T0_T2_T3_T4_T5_,"ax",@progbits
	.sectioninfo	@"SHI_REGISTERS=22"
	.align	128
        .global         _ZN2at6native27unrolled_elementwise_kernelIZZZNS0_16atan_kernel_cudaERNS_18TensorIteratorBaseEENKUlvE0_clEvENKUlvE0_clEvEUlfE_St5arrayIPcLm2EELi4E23TrivialOffsetCalculatorILi1EjESB_NS0_6memory15LoadWithoutCastENSC_16StoreWithoutCastEEEviT_T0_T2_T3_T4_T5_
        .type           _ZN2at6native27unrolled_elementwise_kernelIZZZNS0_16atan_kernel_cudaERNS_18TensorIteratorBaseEENKUlvE0_clEvENKUlvE0_clEvEUlfE_St5arrayIPcLm2EELi4E23TrivialOffsetCalculatorILi1EjESB_NS0_6memory15LoadWithoutCastENSC_16StoreWithoutCastEEEviT_T0_T2_T3_T4_T5_,@function
        .size           _ZN2at6native27unrolled_elementwise_kernelIZZZNS0_16atan_kernel_cudaERNS_18TensorIteratorBaseEENKUlvE0_clEvENKUlvE0_clEvEUlfE_St5arrayIPcLm2EELi4E23TrivialOffsetCalculatorILi1EjESB_NS0_6memory15LoadWithoutCastENSC_16StoreWithoutCastEEEviT_T0_T2_T3_T4_T5_,(.L_x_2530 - _ZN2at6native27unrolled_elementwise_kernelIZZZNS0_16atan_kernel_cudaERNS_18TensorIteratorBaseEENKUlvE0_clEvENKUlvE0_clEvEUlfE_St5arrayIPcLm2EELi4E23TrivialOffsetCalculatorILi1EjESB_NS0_6memory15LoadWithoutCastENSC_16StoreWithoutCastEEEviT_T0_T2_T3_T4_T5_)
        .other          _ZN2at6native27unrolled_elementwise_kernelIZZZNS0_16atan_kernel_cudaERNS_18TensorIteratorBaseEENKUlvE0_clEvENKUlvE0_clEvEUlfE_St5arrayIPcLm2EELi4E23TrivialOffsetCalculatorILi1EjESB_NS0_6memory15LoadWithoutCastENSC_16StoreWithoutCastEEEviT_T0_T2_T3_T4_T5_,@"STO_CUDA_ENTRY STV_DEFAULT"
_ZN2at6native27unrolled_elementwise_kernelIZZZNS0_16atan_kernel_cudaERNS_18TensorIteratorBaseEENKUlvE0_clEvENKUlvE0_clEvEUlfE_St5arrayIPcLm2EELi4E23TrivialOffsetCalculatorILi1EjESB_NS0_6memory15LoadWithoutCastENSC_16StoreWithoutCastEEEviT_T0_T2_T3_T4_T5_:
.text._ZN2at6native27unrolled_elementwise_kernelIZZZNS0_16atan_kernel_cudaERNS_18TensorIteratorBaseEENKUlvE0_clEvENKUlvE0_clEvEUlfE_St5arrayIPcLm2EELi4E23TrivialOffsetCalculatorILi1EjESB_NS0_6memory15LoadWithoutCastENSC_16StoreWithoutCastEEEviT_T0_T2_T3_T4_T5_:
[----:B------:R-:W-:Y:S02]  /*0000*/  MOV R1, c[0x0][0x28] ;  /* 0x00000a0000017a02 */ /* 0x000fe40000000f00 */
[----:B------:R-:W0:Y:S01]  /*0010*/  S2R R0, SR_CTAID.X ;  /* 0x0000000000007919 */ /* 0x000e220000002500 */
[----:B------:R-:W-:-:S03]  /*0020*/  MOV R5, 0xfffffe00 ;  /* 0xfffffe0000057802 */ /* 0x000fc60000000f00 */
[----:B------:R-:W1:Y:S01]  /*0030*/  S2R R3, SR_TID.X ;  /* 0x0000000000037919 */ /* 0x000e620000002100 */
[----:B------:R-:W-:Y:S01]  /*0040*/  ULDC.64 UR4, c[0x0][0x118] ;  /* 0x0000460000047ab9 */ /* 0x000fe20000000a00 */
[----:B------:R-:W-:Y:S01]  /*0050*/  HFMA2.MMA R6, -RZ, RZ, 0, 0 ;  /* 0x00000000ff067435 */ /* 0x000fe200000001ff */
[----:B0-----:R-:W-:Y:S02]  /*0060*/  IMAD R2, R0, R5, c[0x0][0x160] ;  /* 0x0000580000027624 */ /* 0x001fe400078e0205 */
[----:B------:R-:W-:Y:S01]  /*0070*/  IMAD.MOV.U32 R16, RZ, RZ, RZ ;  /* 0x000000ffff107224 */ /* 0x000fe200078e00ff */
[----:B------:R-:W-:Y:S01]  /*0080*/  CS2R R4, SRZ ;  /* 0x0000000000047805 */ /* 0x000fe2000001ff00 */
[----:B-1----:R-:W-:Y:S02]  /*0090*/  MOV R7, R3 ;  /* 0x0000000300077202 */ /* 0x002fe40000000f00 */
[----:B------:R-:W-:-:S13]  /*00a0*/  ISETP.GE.AND P0, PT, R3, R2, PT ;  /* 0x000000020300720c */ /* 0x000fda0003f06270 */
[----:B------:R-:W-:Y:S02]  /*00b0*/  @!P0 LEA R8, R0, R7, 0x9 ;  /* 0x0000000700088211 */ /* 0x000fe400078e48ff */
[----:B------:R-:W-:Y:S02]  /*00c0*/  @!P0 MOV R9, 0x4 ;  /* 0x0000000400098802 */ /* 0x000fe40000000f00 */
[----:B------:R-:W-:-:S03]  /*00d0*/  @!P0 IADD3 R7, R7, 0x80, RZ ;  /* 0x0000008007078810 */ /* 0x000fc60007ffe0ff */
[----:B------:R-:W-:Y:S01]  /*00e0*/  @!P0 IMAD.WIDE.U32 R8, R8, R9, c[0x0][0x170] ;  /* 0x00005c0008088625 */ /* 0x000fe200078e0009 */
[----:B------:R-:W-:-:S04]  /*00f0*/  ISETP.GE.AND P1, PT, R7, R2, PT ;  /* 0x000000020700720c */ /* 0x000fc80003f26270 */
[----:B------:R0:W5:Y:S09]  /*0100*/  @!P0 LDG.E R16, [R8.64] ;  /* 0x0000000408108981 */ /* 0x000172000c1e1900 */
[----:B------:R-:W-:Y:S01]  /*0110*/  @!P1 LEA R12, R0, R7, 0x9 ;  /* 0x00000007000c9211 */ /* 0x000fe200078e48ff */
[----:B------:R-:W-:Y:S01]  /*0120*/  @!P1 IMAD.MOV.U32 R13, RZ, RZ, 0x4 ;  /* 0x00000004ff0d9424 */ /* 0x000fe200078e00ff */
[----:B------:R-:W-:-:S03]  /*0130*/  @!P1 IADD3 R7, R7, 0x80, RZ ;  /* 0x0000008007079810 */ /* 0x000fc60007ffe0ff */
[----:B------:R-:W-:Y:S01]  /*0140*/  @!P1 IMAD.WIDE.U32 R12, R12, R13, c[0x0][0x170] ;  /* 0x00005c000c0c9625 */ /* 0x000fe200078e000d */
[----:B------:R-:W-:Y:S01]  /*0150*/  ISETP.GE.AND P3, PT, R7, R2, PT ;  /* 0x000000020700720c */ /* 0x000fe20003f66270 */
[----:B------:R-:W-:Y:S01]  /*0160*/  BSSY B0, `(.L_x_1748) ;  /* 0x0000027000007945 */ /* 0x000fe20003800000 */
[C---:B------:R-:W-:Y:S02]  /*0170*/  IADD3 R17, R3.reuse, 0x100, RZ ;  /* 0x0000010003117810 */ /* 0x040fe40007ffe0ff */
[----:B------:R-:W-:Y:S01]  /*0180*/  IADD3 R19, R3, 0x180, RZ ;  /* 0x0000018003137810 */ /* 0x000fe20007ffe0ff */
[----:B------:R0:W5:Y:S08]  /*0190*/  @!P1 LDG.E R5, [R12.64] ;  /* 0x000000040c059981 */ /* 0x000170000c1e1900 */
[----:B------:R-:W-:-:S02]  /*01a0*/  @!P3 LEA R14, R0, R7, 0x9 ;  /* 0x00000007000eb211 */ /* 0x000fc400078e48ff */
[----:B------:R-:W-:Y:S02]  /*01b0*/  @!P3 IADD3 R7, R7, 0x80, RZ ;  /* 0x000000800707b810 */ /* 0x000fe40007ffe0ff */
[----:B------:R-:W-:Y:S02]  /*01c0*/  @!P3 MOV R15, 0x4 ;  /* 0x00000004000fb802 */ /* 0x000fe40000000f00 */
[----:B------:R-:W-:-:S03]  /*01d0*/  ISETP.GE.AND P2, PT, R7, R2, PT ;  /* 0x000000020700720c */ /* 0x000fc60003f46270 */
[----:B------:R-:W-:Y:S01]  /*01e0*/  @!P3 IMAD.WIDE.U32 R14, R14, R15, c[0x0][0x170] ;  /* 0x00005c000e0eb625 */ /* 0x000fe200078e000f */
[-C--:B------:R-:W-:Y:S02]  /*01f0*/  ISETP.GE.AND P1, PT, R17, R2.reuse, PT ;  /* 0x000000021100720c */ /* 0x080fe40003f26270 */
[----:B------:R-:W-:Y:S02]  /*0200*/  ISETP.GE.AND P4, PT, R3, R2, PT ;  /* 0x000000020300720c */ /* 0x000fe40003f86270 */
[----:B------:R0:W5:Y:S05]  /*0210*/  @!P3 LDG.E R6, [R14.64] ;  /* 0x000000040e06b981 */ /* 0x00016a000c1e1900 */
[----:B------:R-:W-:-:S02]  /*0220*/  @!P2 LEA R10, R0, R7, 0x9 ;  /* 0x00000007000aa211 */ /* 0x000fc400078e48ff */
[----:B------:R-:W-:Y:S02]  /*0230*/  @!P2 MOV R11, 0x4 ;  /* 0x00000004000ba802 */ /* 0x000fe40000000f00 */
[----:B------:R-:W-:-:S03]  /*0240*/  IADD3 R7, R3, 0x80, RZ ;  /* 0x0000008003077810 */ /* 0x000fc60007ffe0ff */
[----:B------:R-:W-:Y:S01]  /*0250*/  @!P2 IMAD.WIDE.U32 R10, R10, R11, c[0x0][0x170] ;  /* 0x00005c000a0aa625 */ /* 0x000fe200078e000b */
[----:B------:R-:W-:-:S04]  /*0260*/  ISETP.GE.AND P3, PT, R7, R2, PT ;  /* 0x000000020700720c */ /* 0x000fc80003f66270 */
[----:B------:R0:W5:Y:S01]  /*0270*/  @!P2 LDG.E R4, [R10.64] ;  /* 0x000000040a04a981 */ /* 0x000162000c1e1900 */
[----:B------:R-:W-:Y:S01]  /*0280*/  ISETP.GE.AND P2, PT, R19, R2, PT ;  /* 0x000000021300720c */ /* 0x000fe20003f46270 */
[----:B------:R-:W-:Y:S07]  /*0290*/  @P0 BRA `(.L_x_1749) ;  /* 0x0000013000000947 */ /* 0x000fee0003800000 */
[C---:B-----5:R-:W-:Y:S01]  /*02a0*/  FSETP.GT.FTZ.AND P0, PT, |R16|.reuse, 1, PT ;  /* 0x3f8000001000780b */ /* 0x060fe20003f14200 */
[----:B0-----:R-:W-:Y:S01]  /*02b0*/  FADD.FTZ R8, |R16|, -RZ ;  /* 0x800000ff10087221 */ /* 0x001fe20000010200 */
[----:B------:R-:W-:-:S11]  /*02c0*/  MOV R10, 0x3b2090aa ;  /* 0x3b2090aa000a7802 */ /* 0x000fd60000000f00 */
        /* <DEDUP_REMOVED lines=10> */
[----:B------:R-:W-:-:S03]  /*0370*/  @P0 MOV R10, 0x3fd774eb ;  /* 0x3fd774eb000a0802 */ /* 0x000fc60000000f00 */
[----:B------:R-:W-:-:S04]  /*0380*/  FFMA.FTZ R9, R8, R9, R8 ;  /* 0x0000000908097223 */ /* 0x000fc80000010008 */
[----:B------:R-:W-:Y:S01]  /*0390*/  @P0 FFMA.FTZ R9, R10, 0.93318945169448852539, -R9 ;  /* 0x3f6ee5810a090823 */ /* 0x000fe20000010809 */
[----:B------:R-:W-:-:S04]  /*03a0*/  FSETP.GTU.FTZ.AND P0, PT, |R16|, +INF , PT ;  /* 0x7f8000001000780b */ /* 0x000fc80003f1c200 */
[----:B------:R-:W-:-:S04]  /*03b0*/  LOP3.LUT R8, R9, 0x80000000, R16, 0xb8, !PT ;  /* 0x8000000009087812 */ /* 0x000fc800078eb810 */
[----:B------:R-:W-:Y:S02]  /*03c0*/  FSEL R8, R8, R9, !P0 ;  /* 0x0000000908087208 */ /* 0x000fe40004000000 */
.L_x_1749:
[----:B------:R-:W-:Y:S05]  /*03d0*/  BSYNC B0 ;  /* 0x0000000000007941 */ /* 0x000fea0003800000 */
.L_x_1748:
[----:B------:R-:W-:Y:S01]  /*03e0*/  BSSY B0, `(.L_x_1750) ;  /* 0x0000015000007945 */ /* 0x000fe20003800000 */
[----:B------:R-:W-:Y:S05]  /*03f0*/  @P3 BRA `(.L_x_1751) ;  /* 0x0000013000003947 */ /* 0x000fea0003800000 */
[C---:B-----5:R-:W-:Y:S01]  /*0400*/  FSETP.GT.FTZ.AND P0, PT, |R5|.reuse, 1, PT ;  /* 0x3f8000000500780b */ /* 0x060fe20003f14200 */
[----:B0-----:R-:W-:Y:S01]  /*0410*/  FADD.FTZ R9, |R5|, -RZ ;  /* 0x800000ff05097221 */ /* 0x001fe20000010200 */
[----:B------:R-:W-:-:S11]  /*0420*/  HFMA2.MMA R11, -RZ, RZ, 0.890625, -0.00056934356689453125 ;  /* 0x3b2090aaff0b7435 */ /* 0x000fd600000001ff */
        /* <DEDUP_REMOVED lines=16> */
.L_x_1751:
[----:B------:R-:W-:Y:S05]  /*0530*/  BSYNC B0 ;  /* 0x0000000000007941 */ /* 0x000fea0003800000 */
.L_x_1750:
[----:B------:R-:W-:Y:S01]  /*0540*/  BSSY B0, `(.L_x_1752) ;  /* 0x0000015000007945 */ /* 0x000fe20003800000 */
[----:B------:R-:W-:Y:S05]  /*0550*/  @P1 BRA `(.L_x_1753) ;  /* 0x0000013000001947 */ /* 0x000fea0003800000 */
[C---:B-----5:R-:W-:Y:S01]  /*0560*/  FSETP.GT.FTZ.AND P0, PT, |R6|.reuse, 1, PT ;  /* 0x3f8000000600780b */ /* 0x060fe20003f14200 */
[----:B0-----:R-:W-:Y:S01]  /*0570*/  FADD.FTZ R9, |R6|, -RZ ;  /* 0x800000ff06097221 */ /* 0x001fe20000010200 */
[----:B------:R-:W-:-:S11]  /*0580*/  HFMA2.MMA R11, -RZ, RZ, 0.890625, -0.00056934356689453125 ;  /* 0x3b2090aaff0b7435 */ /* 0x000fd600000001ff */
        /* <DEDUP_REMOVED lines=16> */
.L_x_1753:
[----:B------:R-:W-:Y:S05]  /*0690*/  BSYNC B0 ;  /* 0x0000000000007941 */ /* 0x000fea0003800000 */
.L_x_1752:
[----:B------:R-:W-:Y:S01]  /*06a0*/  BSSY B0, `(.L_x_1754) ;  /* 0x0000015000007945 */ /* 0x000fe20003800000 */
[----:B------:R-:W-:Y:S05]  /*06b0*/  @P2 BRA `(.L_x_1755) ;  /* 0x0000013000002947 */ /* 0x000fea0003800000 */
[C---:B-----5:R-:W-:Y:S01]  /*06c0*/  FSETP.GT.FTZ.AND P0, PT, |R4|.reuse, 1, PT ;  /* 0x3f8000000400780b */ /* 0x060fe20003f14200 */
[----:B0-----:R-:W-:Y:S01]  /*06d0*/  FADD.FTZ R9, |R4|, -RZ ;  /* 0x800000ff04097221 */ /* 0x001fe20000010200 */
[----:B------:R-:W-:-:S11]  /*06e0*/  MOV R11, 0x3b2090aa ;  /* 0x3b2090aa000b7802 */ /* 0x000fd60000000f00 */
        /* <DEDUP_REMOVED lines=16> */
.L_x_1755:
[----:B------:R-:W-:Y:S05]  /*07f0*/  BSYNC B0 ;  /* 0x0000000000007941 */ /* 0x000fea0003800000 */
.L_x_1754:
[----:B------:R-:W-:Y:S01]  /*0800*/  BSSY B0, `(.L_x_1756) ;  /* 0x0000017000007945 */ /* 0x000fe20003800000 */
[----:B------:R-:W-:Y:S01]  /*0810*/  BSSY B1, `(.L_x_1757) ;  /* 0x000000f000017945 */ /* 0x000fe20003800000 */
[----:B------:R-:W-:Y:S05]  /*0820*/  @P4 BRA `(.L_x_1758) ;  /* 0x000000d000004947 */ /* 0x000fea0003800000 */
[----:B0-----:R-:W-:Y:S01]  /*0830*/  HFMA2.MMA R11, -RZ, RZ, 0, 2.384185791015625e-07 ;  /* 0x00000004ff0b7435 */ /* 0x001fe200000001ff */
[----:B------:R-:W-:Y:S02]  /*0840*/  LEA R10, R0, R3, 0x9 ;  /* 0x00000003000a7211 */ /* 0x000fe400078e48ff */
[----:B------:R-:W-:-:S04]  /*0850*/  MOV R3, R7 ;  /* 0x0000000700037202 */ /* 0x000fc80000000f00 */
[----:B------:R-:W-:-:S03]  /*0860*/  ISETP.GE.AND P0, PT, R3, R2, PT ;  /* 0x000000020300720c */ /* 0x000fc60003f06270 */
[----:B------:R-:W-:-:S05]  /*0870*/  IMAD.WIDE.U32 R10, R10, R11, c[0x0][0x168] ;  /* 0x00005a000a0a7625 */ /* 0x000fca00078e000b */
[----:B------:R0:W-:Y:S05]  /*0880*/  STG.E [R10.64], R8 ;  /* 0x000000080a007986 */ /* 0x0001ea000c101904 */
[----:B------:R-:W-:Y:S01]  /*0890*/  @P0 BREAK B1 ;  /* 0x0000000000010942 */ /* 0x000fe20003800000 */
[----:B------:R-:W-:Y:S05]  /*08a0*/  @P0 BRA `(.L_x_1759) ;  /* 0x000000c000000947 */ /* 0x000fea0003800000 */
[----:B------:R-:W-:Y:S01]  /*08b0*/  MOV R9, 0x4 ;  /* 0x0000000400097802 */ /* 0x000fe20000000f00 */
[----:B0-----:R-:W-:Y:S01]  /*08c0*/  IMAD R8, R0, 0x200, R3 ;  /* 0x0000020000087824 */ /* 0x001fe200078e0203 */
[----:B------:R-:W-:-:S03]  /*08d0*/  IADD3 R3, R3, 0x80, RZ ;  /* 0x0000008003037810 */ /* 0x000fc60007ffe0ff */
[----:B------:R-:W-:-:S05]  /*08e0*/  IMAD.WIDE.U32 R8, R8, R9, c[0x0][0x168] ;  /* 0x00005a0008087625 */ /* 0x000fca00078e0009 */
[----:B-----5:R0:W-:Y:S02]  /*08f0*/  STG.E [R8.64], R5 ;  /* 0x0000000508007986 */ /* 0x0201e4000c101904 */
.L_x_1758:
[----:B------:R-:W-:Y:S05]  /*0900*/  BSYNC B1 ;  /* 0x0000000000017941 */ /* 0x000fea0003800000 */
.L_x_1757:
[----:B------:R-:W-:-:S13]  /*0910*/  ISETP.GE.AND P0, PT, R3, R2, PT ;  /* 0x000000020300720c */ /* 0x000fda0003f06270 */
[----:B-----5:R-:W-:Y:S02]  /*0920*/  @!P0 LEA R4, R0, R3, 0x9 ;  /* 0x0000000300048211 */ /* 0x020fe400078e48ff */
[----:B0-----:R-:W-:Y:S02]  /*0930*/  @!P0 MOV R5, 0x4 ;  /* 0x0000000400058802 */ /* 0x001fe40000000f00 */
[----:B------:R-:W-:-:S03]  /*0940*/  @!P0 IADD3 R3, R3, 0x80, RZ ;  /* 0x0000008003038810 */ /* 0x000fc60007ffe0ff */
[----:B------:R-:W-:-:S05]  /*0950*/  @!P0 IMAD.WIDE.U32 R4, R4, R5, c[0x0][0x168] ;  /* 0x00005a0004048625 */ /* 0x000fca00078e0005 */
[----:B------:R0:W-:Y:S02]  /*0960*/  @!P0 STG.E [R4.64], R6 ;  /* 0x0000000604008986 */ /* 0x0001e4000c101904 */
.L_x_1759:
[----:B------:R-:W-:Y:S05]  /*0970*/  BSYNC B0 ;  /* 0x0000000000007941 */ /* 0x000fea0003800000 */
.L_x_1756:
[----:B------:R-:W-:Y:S01]  /*0980*/  WARPSYNC 0xffffffff ;  /* 0xffffffff00007948 */ /* 0x000fe20003800000 */
[----:B------:R-:W-:-:S13]  /*0990*/  ISETP.GE.AND P0, PT, R3, R2, PT ;  /* 0x000000020300720c */ /* 0x000fda0003f06270 */
[----:B------:R-:W-:Y:S05]  /*09a0*/  @P0 EXIT ;  /* 0x000000000000094d */ /* 0x000fea0003800000 */
[----:B------:R-:W-:Y:S01]  /*09b0*/  HFMA2.MMA R2, -RZ, RZ, 0, 2.384185791015625e-07 ;  /* 0x00000004ff027435 */ /* 0x000fe200000001ff */
[----:B------:R-:W-:-:S09]  /*09c0*/  LEA R3, R0, R3, 0x9 ;  /* 0x0000000300037211 */ /* 0x000fd200078e48ff */
[----:B------:R-:W-:-:S05]  /*09d0*/  IMAD.WIDE.U32 R2, R3, R2, c[0x0][0x168] ;  /* 0x00005a0003027625 */ /* 0x000fca00078e0002 */
[----:B------:R-:W-:Y:S01]  /*09e0*/  STG.E [R2.64], R13 ;  /* 0x0000000d02007986 */ /* 0x000fe2000c101904 */
[----:B------:R-:W-:Y:S05]  /*09f0*/  EXIT ;  /* 0x000000000000794d */ /* 0x000fea0003800000 */
.L_x_1760:
        /* <DEDUP_REMOVED lines=16> */
.L_x_2530:


//--------------------- .text._ZN2at6native29vectorized_elementwise_kernelILi2EZZZNS0_16atan_kernel_cudaERNS_18TensorIteratorBaseEENKUlvE0_clEvENKUlvE0_clEvEUlfE_St5arrayIPcLm2EEEEviT0_T1_ --------------------------
	.section	.text._ZN2at6native29vectorized_elementwise_kernelILi2EZZZNS0_16atan_kernel_cudaERNS_18TensorIteratorBaseEENKUlvE0_clEvENKUlvE0_clEvEUlfE_St5arrayIPcLm2EEEEviT0_T1_,"ax",@progbits
	.sectioninfo	@"SHI_REGISTERS=29"
	.align	128
        .global         _ZN2at6native29vectorized_elementwise_kernelILi2EZZZNS0_16atan_kernel_cudaERNS_18TensorIteratorBaseEENKUlvE0_clEvENKUlvE0_clEvEUlfE_St5arrayIPcLm2EEEEviT0_T1_
        .type           _ZN2at6native29vectorized_elementwise_kernelILi2EZZZNS0_16atan_kernel_cudaERNS_18TensorIteratorBaseEENKUlvE0_clEvENKUlvE0_clEvEUlfE_St5arrayIPcLm2EEEEviT0_T1_,@function
        .size           _ZN2at6native29vectorized_elementwise_kernelILi2EZZZNS0_16atan_kernel_cudaERNS_18TensorIteratorBaseEENKUlvE0_clEvENKUlvE0_clEvEUlfE_St5arrayIPcLm2EEEEviT0_T1_,(.L_x_2531 - _ZN2at6native29vectorized_elementwise_kernelILi2EZZZNS0_16atan_kernel_cudaERNS_18TensorIteratorBaseEENKUlvE0_clEvENKUlvE0_clEvEUlfE_St5arrayIPcLm2EEEEviT0_T1_)
        .other          _ZN2at6native29vectorized_elementwise_kernelILi2EZZZNS0_16atan_kernel_cudaERNS_18TensorIteratorBaseEENKUlvE0_clEvENKUlvE0_clEvEUlfE_St5arrayIPcLm2EEEEviT0_T1_,@"STO_CUDA_ENTRY STV_DEFAULT"
_ZN2at6native29vectorized_elementwise_kernelILi2EZZZNS0_16atan_kernel_cudaERNS_18TensorIteratorBaseEENKUlvE0_clEvENKUlvE0_clEvEUlfE_St5arrayIPcLm2EEEEviT0_T1_:
.text._ZN2at6native29vectorized_elementwise_kernelILi2EZZZNS0_16atan_kernel_cudaERNS_18TensorIteratorBaseEENKUlvE0_clEvENKUlvE0_clEvEUlfE_St5arrayIPcLm2EEEEviT0_T1_:
        /* <DEDUP_REMOVED lines=8> */
[----:B------:R-:W-:-:S10]  /*0080*/  HFMA2.MMA R23, -RZ, RZ, 0, 2.384185791015625e-07 ;  /* 0x00000004ff177435 */ /* 0x000fd400000001ff */
[----:B------:R-:W-:-:S06]  /*0090*/  IMAD.WIDE R2, R0, R23, c[0x0][0x170] ;  /* 0x00005c0000027625 */ /* 0x000fcc00078e0217 */
[----:B0-----:R-:W-:-:S05]  /*00a0*/  IMAD.WIDE.U32 R10, R15, 0x8, R2 ;  /* 0x000000080f0a7825 */ /* 0x001fca00078e0002 */
[----:B------:R0:W2:Y:S04]  /*00b0*/  LDG.E.64 R8, [R10.64] ;  /* 0x000000040a087981 */ /* 0x0000a8000c1e1b00 */
[----:B------:R0:W3:Y:S04]  /*00c0*/  LDG.E.64 R6, [R10.64+0x400] ;  /* 0x000400040a067981 */ /* 0x0000e8000c1e1b00 */
[----:B------:R0:W4:Y:S04]  /*00d0*/  LDG.E.64 R4, [R10.64+0x800] ;  /* 0x000800040a047981 */ /* 0x000128000c1e1b00 */
[----:B------:R0:W5:Y:S01]  /*00e0*/  LDG.E.64 R2, [R10.64+0xc00] ;  /* 0x000c00040a027981 */ /* 0x000162000c1e1b00 */
[----:B------:R-:W-:Y:S01]  /*00f0*/  MOV R12, 0x3b2090aa ;  /* 0x3b2090aa000c7802 */ /* 0x000fe20000000f00 */
[----:B0-----:R-:W-:-:S06]  /*0100*/  IMAD.WIDE.U32 R10, R0, R23, c[0x0][0x168] ;  /* 0x00005a00000a7625 */ /* 0x001fcc00078e0017 */
[----:B------:R-:W-:Y:S01]  /*0110*/  IMAD.WIDE R10, R15, 0x8, R10 ;  /* 0x000000080f0a7825 */ /* 0x000fe200078e020a */
[----:B--2---:R-:W-:-:S03]  /*0120*/  FSETP.GT.FTZ.AND P6, PT, |R8|, 1, PT ;  /* 0x3f8000000800780b */ /* 0x004fc60003fd4200 */
[----:B------:R-:W-:Y:S01]  /*0130*/  FADD.FTZ R17, |R8|, -RZ ;  /* 0x800000ff08117221 */ /* 0x000fe20000010200 */
[C---:B------:R-:W-:Y:S01]  /*0140*/  FSETP.GT.FTZ.AND P5, PT, |R9|.reuse, 1, PT ;  /* 0x3f8000000900780b */ /* 0x040fe20003fb4200 */
[----:B------:R-:W-:Y:S01]  /*0150*/  FADD.FTZ R16, |R9|, -RZ ;  /* 0x800000ff09107221 */ /* 0x000fe20000010200 */
[C---:B---3--:R-:W-:Y:S01]  /*0160*/  FSETP.GT.FTZ.AND P4, PT, |R6|.reuse, 1, PT ;  /* 0x3f8000000600780b */ /* 0x048fe20003f94200 */
[----:B------:R-:W-:Y:S01]  /*0170*/  FADD.FTZ R14, |R6|, -RZ ;  /* 0x800000ff060e7221 */ /* 0x000fe20000010200 */
[C---:B------:R-:W-:Y:S01]  /*0180*/  FSETP.GT.FTZ.AND P3, PT, |R7|.reuse, 1, PT ;  /* 0x3f8000000700780b */ /* 0x040fe20003f74200 */
[----:B------:R-:W-:Y:S01]  /*0190*/  FADD.FTZ R13, |R7|, -RZ ;  /* 0x800000ff070d7221 */ /* 0x000fe20000010200 */
[C---:B----4-:R-:W-:Y:S01]  /*01a0*/  FSETP.GT.FTZ.AND P2, PT, |R4|.reuse, 1, PT ;  /* 0x3f8000000400780b */ /* 0x050fe20003f54200 */
[----:B------:R-:W-:Y:S01]  /*01b0*/  FADD.FTZ R15, |R4|, -RZ ;  /* 0x800000ff040f7221 */ /* 0x000fe20000010200 */
[----:B------:R-:W-:Y:S02]  /*01c0*/  FSETP.GT.FTZ.AND P1, PT, |R5|, 1, PT ;  /* 0x3f8000000500780b */ /* 0x000fe40003f34200 */
[----:B-----5:R-:W-:Y:S01]  /*01d0*/  FSETP.GT.FTZ.AND P0, PT, |R2|, 1, PT ;  /* 0x3f8000000200780b */ /* 0x020fe20003f14200 */
[----:B------:R-:W0:Y:S08]  /*01e0*/  @P6 MUFU.RCP R17, R17 ;  /* 0x0000001100116308 */ /* 0x000e300000001000 */
[----:B------:R-:W1:Y:S01]  /*01f0*/  @P5 MUFU.RCP R16, R16 ;  /* 0x0000001000105308 */ /* 0x000e620000001000 */
[----:B0-----:R-:W-:-:S07]  /*0200*/  FMUL.FTZ R21, R17, R17 ;  /* 0x0000001111157220 */ /* 0x001fce0000410000 */
[----:B------:R-:W0:Y:S01]  /*0210*/  @P4 MUFU.RCP R14, R14 ;  /* 0x0000000e000e4308 */ /* 0x000e220000001000 */
[----:B------:R-:W-:-:S04]  /*0220*/  FFMA.FTZ R18, R21, R12, -0.014396979473531246185 ;  /* 0xbc6be14f15127423 */ /* 0x000fc8000001000c */
[----:B------:R-:W-:-:S03]  /*0230*/  FFMA.FTZ R18, R21, R18, 0.039849750697612762451 ;  /* 0x3d23397e15127423 */ /* 0x000fc60000010012 */
[----:B------:R-:W2:Y:S01]  /*0240*/  @P3 MUFU.RCP R13, R13 ;  /* 0x0000000d000d3308 */ /* 0x000ea20000001000 */
[----:B-1----:R-:W-:Y:S02]  /*0250*/  FMUL.FTZ R19, R16, R16 ;  /* 0x0000001010137220 */ /* 0x002fe40000410000 */
[----:B------:R-:W-:Y:S02]  /*0260*/  FFMA.FTZ R18, R21, R18, -0.072529748082160949707 ;  /* 0xbd948a7a15127423 */ /* 0x000fe40000010012 */
[----:B------:R-:W-:Y:S02]  /*0270*/  FFMA.FTZ R20, R19, R12, -0.014396979473531246185 ;  /* 0xbc6be14f13147423 */ /* 0x000fe4000001000c */
[C---:B------:R-:W-:Y:S01]  /*0280*/  FFMA.FTZ R18, R21.reuse, R18, 0.10518480092287063599 ;  /* 0x3dd76b2115127423 */ /* 0x040fe20000010012 */
[----:B------:R-:W1:Y:S01]  /*0290*/  @P2 MUFU.RCP R15, R15 ;  /* 0x0000000f000f2308 */ /* 0x000e620000001000 */
[----:B0-----:R-:W-:Y:S02]  /*02a0*/  FMUL.FTZ R23, R14, R14 ;  /* 0x0000000e0e177220 */ /* 0x001fe40000410000 */
[----:B------:R-:W-:-:S02]  /*02b0*/  FFMA.FTZ R18, R21, R18, -0.14171802997589111328 ;  /* 0xbe111e8815127423 */ /* 0x000fc40000010012 */
[----:B------:R-:W-:Y:S02]  /*02c0*/  FFMA.FTZ R20, R19, R20, 0.039849750697612762451 ;  /* 0x3d23397e13147423 */ /* 0x000fe40000010014 */
[----:B------:R-:W-:Y:S02]  /*02d0*/  FFMA.FTZ R18, R21, R18, 0.19988775253295898438 ;  /* 0x3e4caf6015127423 */ /* 0x000fe40000010012 */
[----:B------:R-:W-:Y:S02]  /*02e0*/  FFMA.FTZ R0, R23, R12, -0.014396979473531246185 ;  /* 0xbc6be14f17007423 */ /* 0x000fe4000001000c */
[----:B------:R-:W-:Y:S02]  /*02f0*/  FFMA.FTZ R18, R21, R18, -0.33332940936088562012 ;  /* 0xbeaaaa2715127423 */ /* 0x000fe40000010012 */
[----:B------:R-:W-:Y:S02]  /*0300*/  FFMA.FTZ R20, R19, R20, -0.072529748082160949707 ;  /* 0xbd948a7a13147423 */ /* 0x000fe40000010014 */
[----:B------:R-:W-:-:S02]  /*0310*/  FMUL.FTZ R18, R21, R18 ;  /* 0x0000001215127220 */ /* 0x000fc40000410000 */
[----:B--2---:R-:W-:Y:S02]  /*0320*/  FMUL.FTZ R21, R13, R13 ;  /* 0x0000000d0d157220 */ /* 0x004fe40000410000 */
[----:B------:R-:W-:Y:S02]  /*0330*/  FFMA.FTZ R0, R23, R0, 0.039849750697612762451 ;  /* 0x3d23397e17007423 */ /* 0x000fe40000010000 */
[----:B------:R-:W-:Y:S02]  /*0340*/  FFMA.FTZ R24, R21, R12, -0.014396979473531246185 ;  /* 0xbc6be14f15187423 */ /* 0x000fe4000001000c */
[----:B------:R-:W-:Y:S02]  /*0350*/  FFMA.FTZ R20, R19, R20, 0.10518480092287063599 ;  /* 0x3dd76b2113147423 */ /* 0x000fe40000010014 */
[----:B------:R-:W-:Y:S02]  /*0360*/  FFMA.FTZ R22, R23, R0, -0.072529748082160949707 ;  /* 0xbd948a7a17167423 */ /* 0x000fe40000010000 */
[----:B------:R-:W-:-:S02]  /*0370*/  FFMA.FTZ R24, R21, R24, 0.039849750697612762451 ;  /* 0x3d23397e15187423 */ /* 0x000fc40000010018 */
[----:B------:R-:W-:Y:S02]  /*0380*/  FFMA.FTZ R20, R19, R20, -0.14171802997589111328 ;  /* 0xbe111e8813147423 */ /* 0x000fe40000010014 */
[----:B------:R-:W-:Y:S02]  /*0390*/  FFMA.FTZ R22, R23, R22, 0.10518480092287063599 ;  /* 0x3dd76b2117167423 */ /* 0x000fe40000010016 */
[----:B------:R-:W-:Y:S02]  /*03a0*/  FFMA.FTZ R24, R21, R24, -0.072529748082160949707 ;  /* 0xbd948a7a15187423 */ /* 0x000fe40000010018 */
[----:B------:R-:W-:Y:S02]  /*03b0*/  FFMA.FTZ R20, R19, R20, 0.19988775253295898438 ;  /* 0x3e4caf6013147423 */ /* 0x000fe40000010014 */
[----:B------:R-:W-:Y:S01]  /*03c0*/  FFMA.FTZ R17, R17, R18, R17 ;  /* 0x0000001211117223 */ /* 0x000fe20000010011 */
[----:B------:R-:W-:Y:S01]  /*03d0*/  @P6 MOV R18, 0x3fd774eb ;  /* 0x3fd774eb00126802 */ /* 0x000fe20000000f00 */
[----:B------:R-:W-:-:S02]  /*03e0*/  FFMA.FTZ R22, R23, R22, -0.14171802997589111328 ;  /* 0xbe111e8817167423 */ /* 0x000fc40000010016 */
[----:B------:R-:W-:Y:S02]  /*03f0*/  FFMA.FTZ R24, R21, R24, 0.10518480092287063599 ;  /* 0x3dd76b2115187423 */ /* 0x000fe40000010018 */
[----:B-1----:R-:W-:Y:S02]  /*0400*/  FMUL.FTZ R25, R15, R15 ;  /* 0x0000000f0f197220 */ /* 0x002fe40000410000 */
[----:B------:R-:W-:Y:S02]  /*0410*/  FFMA.FTZ R20, R19, R20, -0.33332940936088562012 ;  /* 0xbeaaaa2713147423 */ /* 0x000fe40000010014 */
[----:B------:R-:W-:Y:S02]  /*0420*/  FFMA.FTZ R22, R23, R22, 0.19988775253295898438 ;  /* 0x3e4caf6017167423 */ /* 0x000fe40000010016 */
[----:B------:R-:W-:Y:S02]  /*0430*/  FFMA.FTZ R24, R21, R24, -0.14171802997589111328 ;  /* 0xbe111e8815187423 */ /* 0x000fe40000010018 */
[----:B------:R-:W-:Y:S01]  /*0440*/  @P6 FFMA.FTZ R17, R18, 0.93318945169448852539, -R17 ;  /* 0x3f6ee58112116823 */ /* 0x000fe20000010811 */
[----:B------:R-:W-:Y:S01]  /*0450*/  FSETP.GT.FTZ.AND P6, PT, |R3|, 1, PT ;  /* 0x3f8000000300780b */ /* 0x000fe20003fd4200 */
[----:B------:R-:W-:-:S02]  /*0460*/  FFMA.FTZ R18, R25, R12, -0.014396979473531246185 ;  /* 0xbc6be14f19127423 */ /* 0x000fc4000001000c */
[----:B------:R-:W-:Y:S02]  /*0470*/  FMUL.FTZ R19, R19, R20 ;  /* 0x0000001413137220 */ /* 0x000fe40000410000 */
[----:B------:R-:W-:Y:S02]  /*0480*/  FFMA.FTZ R22, R23, R22, -0.33332940936088562012 ;  /* 0xbeaaaa2717167423 */ /* 0x000fe40000010016 */
[----:B------:R-:W-:Y:S02]  /*0490*/  FFMA.FTZ R24, R21, R24, 0.19988775253295898438 ;  /* 0x3e4caf6015187423 */ /* 0x000fe40000010018 */
[----:B------:R-:W-:Y:S02]  /*04a0*/  FFMA.FTZ R18, R25, R18, 0.039849750697612762451 ;  /* 0x3d23397e19127423 */ /* 0x000fe40000010012 */
[----:B------:R-:W-:Y:S02]  /*04b0*/  FFMA.FTZ R16, R16, R19, R16 ;  /* 0x0000001310107223 */ /* 0x000fe40000010010 */
[----:B------:R-:W-:-:S02]  /*04c0*/  FMUL.FTZ R19, R23, R22 ;  /* 0x0000001617137220 */ /* 0x000fc40000410000 */
[----:B------:R-:W-:Y:S02]  /*04d0*/  FADD.FTZ R0, |R5|, -RZ ;  /* 0x800000ff05007221 */ /* 0x000fe40000010200 */
[----:B------:R-:W-:Y:S02]  /*04e0*/  FFMA.FTZ R22, R21, R24, -0.33332940936088562012 ;  /* 0xbeaaaa2715167423 */ /* 0x000fe40000010018 */
[----:B------:R-:W-:Y:S02]  /*04f0*/  FADD.FTZ R20, |R2|, -RZ ;  /* 0x800000ff02147221 */ /* 0x000fe40000010200 */
[----:B------:R-:W-:Y:S01]  /*0500*/  FFMA.FTZ R24, R25, R18, -0.072529748082160949707 ;  /* 0xbd948a7a19187423 */ /* 0x000fe20000010012 */
[----:B------:R-:W0:Y:S01]  /*0510*/  @P1 MUFU.RCP R0, R0 ;  /* 0x0000000000001308 */ /* 0x000e220000001000 */
[----:B------:R-:W-:Y:S02]  /*0520*/  FADD.FTZ R18, |R3|, -RZ ;  /* 0x800000ff03127221 */ /* 0x000fe40000010200 */
[----:B------:R-:W-:-:S02]  /*0530*/  FFMA.FTZ R24, R25, R24, 0.10518480092287063599 ;  /* 0x3dd76b2119187423 */ /* 0x000fc40000010018 */
[----:B------:R-:W-:Y:S02]  /*0540*/  FMUL.FTZ R22, R21, R22 ;  /* 0x0000001615167220 */ /* 0x000fe40000410000 */
[C---:B------:R-:W-:Y:S01]  /*0550*/  FFMA.FTZ R24, R25.reuse, R24, -0.14171802997589111328 ;  /* 0xbe111e8819187423 */ /* 0x040fe20000010018 */
[----:B------:R-:W1:Y:S01]  /*0560*/  @P0 MUFU.RCP R20, R20 ;  /* 0x0000001400140308 */ /* 0x000e620000001000 */
[----:B------:R-:W-:Y:S02]  /*0570*/  FFMA.FTZ R19, R14, R19, R14 ;  /* 0x000000130e137223 */ /* 0x000fe4000001000e */
[----:B------:R-:W-:Y:S02]  /*0580*/  FFMA.FTZ R24, R25, R24, 0.19988775253295898438 ;  /* 0x3e4caf6019187423 */ /* 0x000fe40000010018 */
[----:B------:R-:W-:Y:S02]  /*0590*/  FFMA.FTZ R14, R13, R22, R13 ;  /* 0x000000160d0e7223 */ /* 0x000fe4000001000d */
[----:B------:R-:W-:Y:S01]  /*05a0*/  FFMA.FTZ R24, R25, R24, -0.33332940936088562012 ;  /* 0xbeaaaa2719187423 */ /* 0x000fe20000010018 */
[----:B------:R-:W2:Y:S01]  /*05b0*/  @P6 MUFU.RCP R18, R18 ;  /* 0x0000001200126308 */ /* 0x000ea20000001000 */
[----:B0-----:R-:W-:-:S02]  /*05c0*/  FMUL.FTZ R23, R0, R0 ;  /* 0x0000000000177220 */ /* 0x001fc40000410000 */
[----:B------:R-:W-:Y:S01]  /*05d0*/  FMUL.FTZ R22, R25, R24 ;  /* 0x0000001819167220 */ /* 0x000fe20000410000 */
[----:B------:R-:W-:Y:S01]  /*05e0*/  @P5 MOV R25, 0x3fd774eb ;  /* 0x3fd774eb00195802 */ /* 0x000fe20000000f00 */
[----:B------:R-:W-:Y:S02]  /*05f0*/  FFMA.FTZ R26, R23, R12, -0.014396979473531246185 ;  /* 0xbc6be14f171a7423 */ /* 0x000fe4000001000c */
[----:B------:R-:W-:Y:S02]  /*0600*/  FFMA.FTZ R15, R15, R22, R15 ;  /* 0x000000160f0f7223 */ /* 0x000fe4000001000f */
[----:B-1----:R-:W-:Y:S02]  /*0610*/  FMUL.FTZ R13, R20, R20 ;  /* 0x00000014140d7220 */ /* 0x002fe40000410000 */
[----:B------:R-:W-:Y:S02]  /*0620*/  FFMA.FTZ R26, R23, R26, 0.039849750697612762451 ;  /* 0x3d23397e171a7423 */ /* 0x000fe4000001001a */
[----:B------:R-:W-:-:S02]  /*0630*/  FFMA.FTZ R24, R13, R12, -0.014396979473531246185 ;  /* 0xbc6be14f0d187423 */ /* 0x000fc4000001000c */
[----:B------:R-:W-:Y:S02]  /*0640*/  FFMA.FTZ R26, R23, R26, -0.072529748082160949707 ;  /* 0xbd948a7a171a7423 */ /* 0x000fe4000001001a */
[----:B--2---:R-:W-:Y:S02]  /*0650*/  FMUL.FTZ R21, R18, R18 ;  /* 0x0000001212157220 */ /* 0x004fe40000410000 */
[----:B------:R-:W-:Y:S02]  /*0660*/  FFMA.FTZ R24, R13, R24, 0.039849750697612762451 ;  /* 0x3d23397e0d187423 */ /* 0x000fe40000010018 */
[----:B------:R-:W-:Y:S02]  /*0670*/  FFMA.FTZ R12, R21, R12, -0.014396979473531246185 ;  /* 0xbc6be14f150c7423 */ /* 0x000fe4000001000c */
[----:B------:R-:W-:Y:S02]  /*0680*/  FFMA.FTZ R24, R13, R24, -0.072529748082160949707 ;  /* 0xbd948a7a0d187423 */ /* 0x000fe40000010018 */
[----:B------:R-:W-:-:S02]  /*0690*/  FFMA.FTZ R12, R21, R12, 0.039849750697612762451 ;  /* 0x3d23397e150c7423 */ /* 0x000fc4000001000c */
[----:B------:R-:W-:Y:S02]  /*06a0*/  FFMA.FTZ R26, R23, R26, 0.10518480092287063599 ;  /* 0x3dd76b21171a7423 */ /* 0x000fe4000001001a */
[----:B------:R-:W-:Y:S02]  /*06b0*/  FFMA.FTZ R12, R21, R12, -0.072529748082160949707 ;  /* 0xbd948a7a150c7423 */ /* 0x000fe4000001000c */
[----:B------:R-:W-:Y:S02]  /*06c0*/  FFMA.FTZ R24, R13, R24, 0.10518480092287063599 ;  /* 0x3dd76b210d187423 */ /* 0x000fe40000010018 */
[----:B------:R-:W-:Y:S02]  /*06d0*/  FFMA.FTZ R12, R21, R12, 0.10518480092287063599 ;  /* 0x3dd76b21150c7423 */ /* 0x000fe4000001000c */
[----:B------:R-:W-:Y:S02]  /*06e0*/  FFMA.FTZ R26, R23, R26, -0.14171802997589111328 ;  /* 0xbe111e88171a7423 */ /* 0x000fe4000001001a */
[----:B------:R-:W-:-:S02]  /*06f0*/  FFMA.FTZ R24, R13, R24, -0.14171802997589111328 ;  /* 0xbe111e880d187423 */ /* 0x000fc40000010018 */
[----:B------:R-:W-:Y:S02]  /*0700*/  FFMA.FTZ R12, R21, R12, -0.14171802997589111328 ;  /* 0xbe111e88150c7423 */ /* 0x000fe4000001000c */
[----:B------:R-:W-:Y:S02]  /*0710*/  FFMA.FTZ R26, R23, R26, 0.19988775253295898438 ;  /* 0x3e4caf60171a7423 */ /* 0x000fe4000001001a */
[----:B------:R-:W-:Y:S02]  /*0720*/  FFMA.FTZ R24, R13, R24, 0.19988775253295898438 ;  /* 0x3e4caf600d187423 */ /* 0x000fe40000010018 */
[----:B------:R-:W-:Y:S02]  /*0730*/  FFMA.FTZ R12, R21, R12, 0.19988775253295898438 ;  /* 0x3e4caf60150c7423 */ /* 0x000fe4000001000c */
[----:B------:R-:W-:Y:S02]  /*0740*/  FFMA.FTZ R26, R23, R26, -0.33332940936088562012 ;  /* 0xbeaaaa27171a7423 */ /* 0x000fe4000001001a */
[----:B------:R-:W-:-:S02]  /*0750*/  FFMA.FTZ R24, R13, R24, -0.33332940936088562012 ;  /* 0xbeaaaa270d187423 */ /* 0x000fc40000010018 */
[----:B------:R-:W-:Y:S01]  /*0760*/  @P5 FFMA.FTZ R16, R25, 0.93318945169448852539, -R16 ;  /* 0x3f6ee58119105823 */ /* 0x000fe20000010810 */
[----:B------:R-:W-:Y:S01]  /*0770*/  @P3 MOV R25, 0x3fd774eb ;  /* 0x3fd774eb00193802 */ /* 0x000fe20000000f00 */
[----:B------:R-:W-:Y:S01]  /*0780*/  FFMA.FTZ R12, R21, R12, -0.33332940936088562012 ;  /* 0xbeaaaa27150c7423 */ /* 0x000fe2000001000c */
[----:B------:R-:W-:Y:S01]  /*0790*/  FSETP.GTU.FTZ.AND P5, PT, |R8|, +INF , PT ;  /* 0x7f8000000800780b */ /* 0x000fe20003fbc200 */
[----:B------:R-:W-:Y:S01]  /*07a0*/  FMUL.FTZ R23, R23, R26 ;  /* 0x0000001a17177220 */ /* 0x000fe20000410000 */
[----:B------:R-:W-:Y:S01]  /*07b0*/  @P4 MOV R26, 0x3fd774eb ;  /* 0x3fd774eb001a4802 */ /* 0x000fe20000000f00 */
[----:B------:R-:W-:Y:S01]  /*07c0*/  FMUL.FTZ R13, R13, R24 ;  /* 0x000000180d0d7220 */ /* 0x000fe20000410000 */
[----:B------:R-:W-:Y:S01]  /*07d0*/  LOP3.LUT R8, R17, 0x80000000, R8, 0xb8, !PT ;  /* 0x8000000011087812 */ /* 0x000fe200078eb808 */
[----:B------:R-:W-:Y:S01]  /*07e0*/  FMUL.FTZ R21, R21, R12 ;  /* 0x0000000c15157220 */ /* 0x000fe20000410000 */
[----:B------:R-:W-:Y:S01]  /*07f0*/  @P2 MOV R12, 0x3fd774eb ;  /* 0x3fd774eb000c2802 */ /* 0x000fe20000000f00 */
[----:B------:R-:W-:Y:S01]  /*0800*/  @P3 FFMA.FTZ R14, R25, 0.93318945169448852539, -R14 ;  /* 0x3f6ee581190e3823 */ /* 0x000fe2000001080e */
[----:B------:R-:W-:Y:S01]  /*0810*/  @P6 MOV R25, 0x3fd774eb ;  /* 0x3fd774eb00196802 */ /* 0x000fe20000000f00 */
[----:B------:R-:W-:Y:S01]  /*0820*/  FFMA.FTZ R0, R0, R23, R0 ;  /* 0x0000001700007223 */ /* 0x000fe20000010000 */
[----:B------:R-:W-:Y:S01]  /*0830*/  @P1 MOV R23, 0x3fd774eb ;  /* 0x3fd774eb00171802 */ /* 0x000fe20000000f00 */
[----:B------:R-:W-:Y:S01]  /*0840*/  FFMA.FTZ R13, R20, R13, R20 ;  /* 0x0000000d140d7223 */ /* 0x000fe20000010014 */
[----:B------:R-:W-:Y:S01]  /*0850*/  @P0 MOV R20, 0x3fd774eb ;  /* 0x3fd774eb00140802 */ /* 0x000fe20000000f00 */
[----:B------:R-:W-:Y:S01]  /*0860*/  FFMA.FTZ R18, R18, R21, R18 ;  /* 0x0000001512127223 */ /* 0x000fe20000010012 */
[----:B------:R-:W-:Y:S01]  /*0870*/  FSETP.GTU.FTZ.AND P3, PT, |R6|, +INF , PT ;  /* 0x7f8000000600780b */ /* 0x000fe20003f7c200 */
[----:B------:R-:W-:Y:S01]  /*0880*/  @P2 FFMA.FTZ R15, R12, 0.93318945169448852539, -R15 ;  /* 0x3f6ee5810c0f2823 */ /* 0x000fe2000001080f */
[----:B------:R-:W-:Y:S01]  /*0890*/  FSETP.GTU.FTZ.AND P2, PT, |R7|, +INF , PT ;  /* 0x7f8000000700780b */ /* 0x000fe20003f5c200 */
[----:B------:R-:W-:Y:S01]  /*08a0*/  @P4 FFMA.FTZ R19, R26, 0.93318945169448852539, -R19 ;  /* 0x3f6ee5811a134823 */ /* 0x000fe20000010813 */
[----:B------:R-:W-:Y:S01]  /*08b0*/  FSETP.GTU.FTZ.AND P4, PT, |R9|, +INF , PT ;  /* 0x7f8000000900780b */ /* 0x000fe20003f9c200 */
[----:B------:R-:W-:Y:S01]  /*08c0*/  @P1 FFMA.FTZ R0, R23, 0.93318945169448852539, -R0 ;  /* 0x3f6ee58117001823 */ /* 0x000fe20000010800 */
[----:B------:R-:W-:Y:S01]  /*08d0*/  FSETP.GTU.FTZ.AND P1, PT, |R4|, +INF , PT ;  /* 0x7f8000000400780b */ /* 0x000fe20003f3c200 */
[----:B------:R-:W-:Y:S01]  /*08e0*/  @P0 FFMA.FTZ R13, R20, 0.93318945169448852539, -R13 ;  /* 0x3f6ee581140d0823 */ /* 0x000fe2000001080d */
[----:B------:R-:W-:Y:S01]  /*08f0*/  LOP3.LUT R12, R15, 0x80000000, R4, 0xb8, !PT ;  /* 0x800000000f0c7812 */ /* 0x000fe200078eb804 */
[----:B------:R-:W-:Y:S01]  /*0900*/  @P6 FFMA.FTZ R18, R25, 0.93318945169448852539, -R18 ;  /* 0x3f6ee58119126823 */ /* 0x000fe20000010812 */
[----:B------:R-:W-:-:S02]  /*0910*/  LOP3.LUT R9, R16, 0x80000000, R9, 0xb8, !PT ;  /* 0x8000000010097812 */ /* 0x000fc400078eb809 */
[----:B------:R-:W-:Y:S02]  /*0920*/  FSEL R4, R8, R17, !P5 ;  /* 0x0000001108047208 */ /* 0x000fe40006800000 */
[----:B------:R-:W-:Y:S02]  /*0930*/  LOP3.LUT R6, R19, 0x80000000, R6, 0xb8, !PT ;  /* 0x8000000013067812 */ /* 0x000fe400078eb806 */
[----:B------:R-:W-:Y:S02]  /*0940*/  LOP3.LUT R7, R14, 0x80000000, R7, 0xb8, !PT ;  /* 0x800000000e077812 */ /* 0x000fe400078eb807 */
[----:B------:R-:W-:Y:S02]  /*0950*/  FSETP.GTU.FTZ.AND P0, PT, |R5|, +INF , PT ;  /* 0x7f8000000500780b */ /* 0x000fe40003f1c200 */
[----:B------:R-:W-:Y:S02]  /*0960*/  LOP3.LUT R21, R0, 0x80000000, R5, 0xb8, !PT ;  /* 0x8000000000157812 */ /* 0x000fe400078eb805 */
[----:B------:R-:W-:-:S02]  /*0970*/  FSETP.GTU.FTZ.AND P5, PT, |R2|, +INF , PT ;  /* 0x7f8000000200780b */ /* 0x000fc40003fbc200 */
[----:B------:R-:W-:Y:S02]  /*0980*/  FSETP.GTU.FTZ.AND P6, PT, |R3|, +INF , PT ;  /* 0x7f8000000300780b */ /* 0x000fe40003fdc200 */
[----:B------:R-:W-:Y:S02]  /*0990*/  LOP3.LUT R8, R13, 0x80000000, R2, 0xb8, !PT ;  /* 0x800000000d087812 */ /* 0x000fe400078eb802 */
[----:B------:R-:W-:Y:S02]  /*09a0*/  LOP3.LUT R17, R18, 0x80000000, R3, 0xb8, !PT ;  /* 0x8000000012117812 */ /* 0x000fe400078eb803 */
[----:B------:R-:W-:Y:S02]  /*09b0*/  FSEL R5, R9, R16, !P4 ;  /* 0x0000001009057208 */ /* 0x000fe40006000000 */
[----:B------:R-:W-:Y:S02]  /*09c0*/  FSEL R2, R6, R19, !P3 ;  /* 0x0000001306027208 */ /* 0x000fe40005800000 */
[----:B------:R-:W-:Y:S01]  /*09d0*/  FSEL R3, R7, R14, !P2 ;  /* 0x0000000e07037208 */ /* 0x000fe20005000000 */
[----:B------:R-:W-:Y:S01]  /*09e0*/  STG.E.64 [R10.64], R4 ;  /* 0x000000040a007986 */ /* 0x000fe2000c101b04 */
[----:B------:R-:W-:-:S02]  /*09f0*/  FSEL R20, R12, R15, !P1 ;  /* 0x0000000f0c147208 */ /* 0x000fc40004800000 */
[----:B------:R-:W-:Y:S01]  /*0a00*/  FSEL R21, R21, R0, !P0 ;  /* 0x0000000015157208 */ /* 0x000fe20004000000 */
[----:B------:R-:W-:Y:S01]  /*0a10*/  STG.E.64 [R10.64+0x400], R2 ;  /* 0x000400020a007986 */ /* 0x000fe2000c101b04 */
[----:B------:R-:W-:Y:S02]  /*0a20*/  FSEL R8, R8, R13, !P5 ;  /* 0x0000000d08087208 */ /* 0x000fe40006800000 */
[----:B------:R-:W-:Y:S01]  /*0a30*/  FSEL R9, R17, R18, !P6 ;  /* 0x0000001211097208 */ /* 0x000fe20007000000 */
[----:B------:R-:W-:Y:S04]  /*0a40*/  STG.E.64 [R10.64+0x800], R20 ;  /* 0x000800140a007986 */ /* 0x000fe8000c101b04 */
[----:B------:R-:W-:Y:S01]  /*0a50*/  STG.E.64 [R10.64+0xc00], R8 ;  /* 0x000c00080a007986 */ /* 0x000fe2000c101b04 */
[----:B------:R-:W-:Y:S05]  /*0a60*/  EXIT ;  /* 0x000000000000794d */ /* 0x000fea0003800000 */
.L_x_1761:
[----:B------:R-:W0:Y:S01]  /*0a70*/  S2R R5, SR_TID.X ;  /* 0x0000000000057919 */ /* 0x000e220000002100 */
[----:B------:R-:W-:Y:S01]  /*0a80*/  CS2R R10, SRZ ;  /* 0x00000000000a7805 */ /* 0x000fe2000001ff00 */
[----:B------:R-:W-:Y:S01]  /*0a90*/  HFMA2.MMA R12, -RZ, RZ, 0, 0 ;  /* 0x00000000ff0c7435 */ /* 0x000fe200000001ff */
[----:B0-----:R-:W-:-:S02]  /*0aa0*/  ISETP.GE.AND P0, PT, R5, R4, PT ;  /* 0x000000040500720c */ /* 0x001fc40003f06270 */
[----:B------:R-:W-:-:S11]  /*0ab0*/  MOV R3, R5 ;  /* 0x0000000500037202 */ /* 0x000fd60000000f00 */
[----:B------:R-:W-:Y:S02]  /*0ac0*/  @!P0 IADD3 R13, R0, R3, RZ ;  /* 0x00000003000d8210 */ /* 0x000fe40007ffe0ff */
[----:B------:R-:W-:-:S04]  /*0ad0*/  @!P0 IADD3 R3, R3, 0x80, RZ ;  /* 0x0000008003038810 */ /* 0x000fc80007ffe0ff */
[----:B------:R-:W-:-:S13]  /*0ae0*/  ISETP.GE.AND P6, PT, R3, R4, PT ;  /* 0x000000040300720c */ /* 0x000fda0003fc6270 */
[----:B------:R-:W-:Y:S02]  /*0af0*/  @!P6 IADD3 R8, R0, R3, RZ ;  /* 0x000000030008e210 */ /* 0x000fe40007ffe0ff */
[----:B------:R-:W-:Y:S01]  /*0b00*/  @!P6 IADD3 R3, R3, 0x80, RZ ;  /* 0x000000800303e810 */ /* 0x000fe20007ffe0ff */
[----:B------:R-:W-:Y:S01]  /*0b10*/  CS2R R6, SRZ ;  /* 0x0000000000067805 */ /* 0x000fe2000001ff00 */
[----:B------:R-:W-:Y:S02]  /*0b20*/  @!P6 MOV R9, 0x4 ;  /* 0x000000040009e802 */ /* 0x000fe40000000f00 */
[----:B------:R-:W-:-:S03]  /*0b30*/  ISETP.GE.AND P5, PT, R3, R4, PT ;  /* 0x000000040300720c */ /* 0x000fc60003fa6270 */
[----:B------:R-:W-:-:S05]  /*0b40*/  @!P6 IMAD.WIDE.U32 R8, R8, R9, c[0x0][0x170] ;  /* 0x00005c000808e625 */ /* 0x000fca00078e0009 */
[----:B------:R0:W5:Y:S05]  /*0b50*/  @!P6 LDG.E R12, [R8.64] ;  /* 0x00000004080ce981 */ /* 0x00016a000c1e1900 */
[----:B------:R-:W-:Y:S02]  /*0b60*/  @!P5 IADD3 R16, R0, R3, RZ ;  /* 0x000000030010d210 */ /* 0x000fe40007ffe0ff */
[----:B------:R-:W-:-:S04]  /*0b70*/  @!P5 IADD3 R3, R3, 0x80, RZ ;  /* 0x000000800303d810 */ /* 0x000fc80007ffe0ff */
[----:B------:R-:W-:Y:S02]  /*0b80*/  ISETP.GE.AND P4, PT, R3, R4, PT ;  /* 0x000000040300720c */ /* 0x000fe40003f86270 */
[----:B------:R-:W-:-:S05]  /*0b90*/  @!P5 MOV R17, 0x4 ;  /* 0x000000040011d802 */ /* 0x000fca0000000f00 */
[----:B------:R-:W-:-:S05]  /*0ba0*/  @!P5 IMAD.WIDE.U32 R16, R16, R17, c[0x0][0x170] ;  /* 0x00005c001010d625 */ /* 0x000fca00078e0011 */
[----:B------:R1:W5:Y:S01]  /*0bb0*/  @!P5 LDG.E R11, [R16.64] ;  /* 0x00000004100bd981 */ /* 0x000362000c1e1900 */
[----:B------:R-:W-:Y:S02]  /*0bc0*/  @!P4 IADD3 R18, R0, R3, RZ ;  /* 0x000000030012c210 */ /* 0x000fe40007ffe0ff */
[----:B------:R-:W-:Y:S02]  /*0bd0*/  @!P4 MOV R19, 0x4 ;  /* 0x000000040013c802 */ /* 0x000fe40000000f00 */
[----:B------:R-:W-:-:S03]  /*0be0*/  @!P4 IADD3 R3, R3, 0x80, RZ ;  /* 0x000000800303c810 */ /* 0x000fc60007ffe0ff */
[----:B------:R-:W-:Y:S01]  /*0bf0*/  @!P4 IMAD.WIDE.U32 R18, R18, R19, c[0x0][0x170] ;  /* 0x00005c001212c625 */ /* 0x000fe200078e0013 */
[----:B------:R-:W-:Y:S01]  /*0c00*/  ISETP.GE.AND P3, PT, R3, R4, PT ;  /* 0x000000040300720c */ /* 0x000fe20003f66270 */
[----:B-1----:R-:W-:-:S03]  /*0c10*/  HFMA2.MMA R16, -RZ, RZ, 0, 0 ;  /* 0x00000000ff107435 */ /* 0x002fc600000001ff */
[----:B------:R1:W5:Y:S09]  /*0c20*/  @!P4 LDG.E R6, [R18.64] ;  /* 0x000000041206c981 */ /* 0x000372000c1e1900 */
[----:B------:R-:W-:Y:S02]  /*0c30*/  @!P3 IADD3 R22, R0, R3, RZ ;  /* 0x000000030016b210 */ /* 0x000fe40007ffe0ff */
[----:B-1----:R-:W-:-:S02]  /*0c40*/  @!P0 MOV R18, 0x4 ;  /* 0x0000000400128802 */ /* 0x002fc40000000f00 */
[----:B------:R-:W-:-:S03]  /*0c50*/  @!P3 IADD3 R3, R3, 0x80, RZ ;  /* 0x000000800303b810 */ /* 0x000fc60007ffe0ff */
[----:B------:R-:W-:Y:S01]  /*0c60*/  @!P0 IMAD.WIDE.U32 R18, R13, R18, c[0x0][0x170] ;  /* 0x00005c000d128625 */ /* 0x000fe200078e0012 */
[----:B------:R-:W-:-:S04]  /*0c70*/  ISETP.GE.AND P2, PT, R3, R4, PT ;  /* 0x000000040300720c */ /* 0x000fc80003f46270 */
[----:B------:R1:W5:Y:S09]  /*0c80*/  @!P0 LDG.E R16, [R18.64] ;  /* 0x0000000412108981 */ /* 0x000372000c1e1900 */
[----:B------:R-:W-:Y:S02]  /*0c90*/  @!P2 IADD3 R2, R0, R3, RZ ;  /* 0x000000030002a210 */ /* 0x000fe40007ffe0ff */
[----:B------:R-:W-:-:S04]  /*0ca0*/  @!P2 IADD3 R3, R3, 0x80, RZ ;  /* 0x000000800303a810 */ /* 0x000fc80007ffe0ff */
[----:B------:R-:W-:-:S13]  /*0cb0*/  ISETP.GE.AND P1, PT, R3, R4, PT ;  /* 0x000000040300720c */ /* 0x000fda0003f26270 */
[----:B------:R-:W-:Y:S02]  /*0cc0*/  @!P1 IADD3 R14, R0, R3, RZ ;  /* 0x00000003000e9210 */ /* 0x000fe40007ffe0ff */
[----:B------:R-:W-:-:S04]  /*0cd0*/  @!P1 IADD3 R3, R3, 0x80, RZ ;  /* 0x0000008003039810 */ /* 0x000fc80007ffe0ff */
[----:B------:R-:W-:Y:S02]  /*0ce0*/  ISETP.GE.AND P6, PT, R3, R4, PT ;  /* 0x000000040300720c */ /* 0x000fe40003fc6270 */
[----:B------:R-:W-:Y:S02]  /*0cf0*/  @!P2 MOV R15, 0x4 ;  /* 0x00000004000fa802 */ /* 0x000fe40000000f00 */
[----:B------:R-:W-:Y:S01]  /*0d00*/  @!P1 MOV R21, 0x4 ;  /* 0x0000000400159802 */ /* 0x000fe20000000f00 */
[----:B0-----:R-:W-:Y:S01]  /*0d10*/  CS2R R8, SRZ ;  /* 0x0000000000087805 */ /* 0x001fe2000001ff00 */
[----:B------:R-:W-:-:S07]  /*0d20*/  @!P3 MOV R23, 0x4 ;  /* 0x000000040017b802 */ /* 0x000fce0000000f00 */
[----:B------:R-:W-:Y:S02]  /*0d30*/  @!P6 IADD3 R20, R0, R3, RZ ;  /* 0x000000030014e210 */ /* 0x000fe40007ffe0ff */
[----:B------:R-:W-:Y:S01]  /*0d40*/  @!P6 MOV R25, 0x4 ;  /* 0x000000040019e802 */ /* 0x000fe20000000f00 */
[----:B------:R-:W-:Y:S01]  /*0d50*/  @!P2 IMAD.WIDE.U32 R2, R2, R15, c[0x0][0x170] ;  /* 0x00005c000202a625 */ /* 0x000fe200078e000f */
[----:B------:R-:W-:-:S03]  /*0d60*/  IADD3 R13, R5, 0x80, RZ ;  /* 0x00000080050d7810 */ /* 0x000fc60007ffe0ff */
[----:B------:R-:W-:Y:S01]  /*0d70*/  @!P1 IMAD.WIDE.U32 R14, R14, R21, c[0x0][0x170] ;  /* 0x00005c000e0e9625 */ /* 0x000fe200078e0015 */
[----:B------:R0:W5:Y:S03]  /*0d80*/  @!P2 LDG.E R9, [R2.64] ;  /* 0x000000040209a981 */ /* 0x000166000c1e1900 */
[----:B------:R-:W-:Y:S01]  /*0d90*/  @!P6 IMAD.WIDE.U32 R20, R20, R25, c[0x0][0x170] ;  /* 0x00005c001414e625 */ /* 0x000fe200078e0019 */
[----:B------:R2:W5:Y:S03]  /*0da0*/  @!P1 LDG.E R8, [R14.64] ;  /* 0x000000040e089981 */ /* 0x000566000c1e1900 */
[----:B------:R-:W-:Y:S01]  /*0db0*/  @!P3 IMAD.WIDE.U32 R22, R22, R23, c[0x0][0x170] ;  /* 0x00005c001616b625 */ /* 0x000fe200078e0017 */
[----:B------:R1:W5:Y:S01]  /*0dc0*/  @!P6 LDG.E R10, [R20.64] ;  /* 0x00000004140ae981 */ /* 0x000362000c1e1900 */
[----:B------:R-:W-:Y:S01]  /*0dd0*/  ISETP.GE.AND P6, PT, R13, R4, PT ;  /* 0x000000040d00720c */ /* 0x000fe20003fc6270 */
[----:B------:R-:W-:Y:S01]  /*0de0*/  BSSY B0, `(.L_x_1762) ;  /* 0x000001f000007945 */ /* 0x000fe20003800000 */
[C---:B------:R-:W-:Y:S01]  /*0df0*/  IADD3 R13, R5.reuse, 0x100, RZ ;  /* 0x00000100050d7810 */ /* 0x040fe20007ffe0ff */
[----:B------:R1:W5:Y:S01]  /*0e00*/  @!P3 LDG.E R7, [R22.64] ;  /* 0x000000041607b981 */ /* 0x000362000c1e1900 */
[----:B0-----:R-:W-:-:S02]  /*0e10*/  IADD3 R3, R5, 0x180, RZ ;  /* 0x0000018005037810 */ /* 0x001fc40007ffe0ff */
[C---:B--2---:R-:W-:Y:S02]  /*0e20*/  IADD3 R15, R5.reuse, 0x200, RZ ;  /* 0x00000200050f7810 */ /* 0x044fe40007ffe0ff */
[----:B------:R-:W-:Y:S02]  /*0e30*/  IADD3 R17, R5, 0x280, RZ ;  /* 0x0000028005117810 */ /* 0x000fe40007ffe0ff */
[-C--:B------:R-:W-:Y:S02]  /*0e40*/  ISETP.GE.AND P3, PT, R15, R4.reuse, PT ;  /* 0x000000040f00720c */ /* 0x080fe40003f66270 */
[-C--:B------:R-:W-:Y:S02]  /*0e50*/  ISETP.GE.AND P5, PT, R13, R4.reuse, PT ;  /* 0x000000040d00720c */ /* 0x080fe40003fa6270 */
[-C--:B------:R-:W-:Y:S02]  /*0e60*/  ISETP.GE.AND P4, PT, R3, R4.reuse, PT ;  /* 0x000000040300720c */ /* 0x080fe40003f86270 */
[----:B------:R-:W-:-:S02]  /*0e70*/  ISETP.GE.AND P2, PT, R17, R4, PT ;  /* 0x000000041100720c */ /* 0x000fc40003f46270 */
[----:B------:R-:W-:Y:S01]  /*0e80*/  IADD3 R15, R5, 0x300, RZ ;  /* 0x00000300050f7810 */ /* 0x000fe20007ffe0ff */
[----:B------:R-:W-:Y:S05]  /*0e90*/  @P0 BRA `(.L_x_1763) ;  /* 0x0000013000000947 */ /* 0x000fea0003800000 */
[C---:B-1---5:R-:W-:Y:S01]  /*0ea0*/  FSETP.GT.FTZ.AND P1, PT, |R16|.reuse, 1, PT ;  /* 0x3f8000001000780b */ /* 0x062fe20003f34200 */
[----:B------:R-:W-:Y:S01]  /*0eb0*/  FADD.FTZ R2, |R16|, -RZ ;  /* 0x800000ff10027221 */ /* 0x000fe20000010200 */
        /* <DEDUP_REMOVED lines=17> */
.L_x_1763:
[----:B-1----:R-:W-:Y:S05]  /*0fd0*/  BSYNC B0 ;  /* 0x0000000000007941 */ /* 0x002fea0003800000 */
.L_x_1762:
[----:B------:R-:W-:Y:S01]  /*0fe0*/  BSSY B0, `(.L_x_1764) ;  /* 0x0000017000007945 */ /* 0x000fe20003800000 */
[----:B------:R-:W-:Y:S02]  /*0ff0*/  ISETP.GE.AND P1, PT, R15, R4, PT ;  /* 0x000000040f00720c */ /* 0x000fe40003f26270 */
[----:B------:R-:W-:Y:S01]  /*1000*/  IADD3 R15, R5, 0x380, RZ ;  /* 0x00000380050f7810 */ /* 0x000fe20007ffe0ff */
[----:B------:R-:W-:Y:S05]  /*1010*/  @P6 BRA `(.L_x_1765) ;  /* 0x0000013000006947 */ /* 0x000fea0003800000 */
[C---:B-----5:R-:W-:Y:S01]  /*1020*/  FSETP.GT.FTZ.AND P6, PT, |R12|.reuse, 1, PT ;  /* 0x3f8000000c00780b */ /* 0x060fe20003fd4200 */
        /* <DEDUP_REMOVED lines=18> */
.L_x_1765:
[----:B------:R-:W-:Y:S05]  /*1150*/  BSYNC B0 ;  /* 0x0000000000007941 */ /* 0x000fea0003800000 */
.L_x_1764:
[----:B------:R-:W-:Y:S01]  /*1160*/  @!P0 IADD3 R2, R0, R5, RZ ;  /* 0x0000000500028210 */ /* 0x000fe20007ffe0ff */
[----:B------:R-:W-:Y:S01]  /*1170*/  BSSY B0, `(.L_x_1766) ;  /* 0x0000018000007945 */ /* 0x000fe20003800000 */
[----:B------:R-:W-:Y:S02]  /*1180*/  @!P0 MOV R3, 0x4 ;  /* 0x0000000400038802 */ /* 0x000fe40000000f00 */
[----:B------:R-:W-:-:S03]  /*1190*/  ISETP.GE.AND P6, PT, R15, R4, PT ;  /* 0x000000040f00720c */ /* 0x000fc60003fc6270 */
[----:B------:R-:W-:Y:S01]  /*11a0*/  @!P0 IMAD.WIDE.U32 R2, R2, R3, c[0x0][0x168] ;  /* 0x00005a0002028625 */ /* 0x000fe200078e0003 */
[----:B------:R-:W-:Y:S05]  /*11b0*/  @P5 BRA `(.L_x_1767) ;  /* 0x0000013000005947 */ /* 0x000fea0003800000 */
[C---:B-----5:R-:W-:Y:S01]  /*11c0*/  FSETP.GT.FTZ.AND P5, PT, |R11|.reuse, 1, PT ;  /* 0x3f8000000b00780b */ /* 0x060fe20003fb4200 */
[----:B------:R-:W-:Y:S01]  /*11d0*/  FADD.FTZ R14, |R11|, -RZ ;  /* 0x800000ff0b0e7221 */ /* 0x000fe20000010200 */
[----:B------:R-:W-:-:S11]  /*11e0*/  HFMA2.MMA R16, -RZ, RZ, 0.890625, -0.00056934356689453125 ;  /* 0x3b2090aaff107435 */ /* 0x000fd600000001ff */
        /* <DEDUP_REMOVED lines=16> */
.L_x_1767:
[----:B------:R-:W-:Y:S05]  /*12f0*/  BSYNC B0 ;  /* 0x0000000000007941 */ /* 0x000fea0003800000 */
.L_x_1766:
[----:B------:R-:W-:Y:S01]  /*1300*/  BSSY B0, `(.L_x_1768) ;  /* 0x0000015000007945 */ /* 0x000fe20003800000 */
[----:B------:R-:W-:Y:S05]  /*1310*/  @P4 BRA `(.L_x_1769) ;  /* 0x0000013000004947 */ /* 0x000fea0003800000 */
[C---:B-----5:R-:W-:Y:S01]  /*1320*/  FSETP.GT.FTZ.AND P4, PT, |R6|.reuse, 1, PT ;  /* 0x3f8000000600780b */ /* 0x060fe20003f94200 */
[----:B------:R-:W-:Y:S01]  /*1330*/  FADD.FTZ R14, |R6|, -RZ ;  /* 0x800000ff060e7221 */ /* 0x000fe20000010200 */
        /* <DEDUP_REMOVED lines=17> */
.L_x_1769:
[----:B------:R-:W-:Y:S05]  /*1450*/  BSYNC B0 ;  /* 0x0000000000007941 */ /* 0x000fea0003800000 */
.L_x_1768:
[----:B------:R-:W-:Y:S01]  /*1460*/  BSSY B0, `(.L_x_1770) ;  /* 0x0000015000007945 */ /* 0x000fe20003800000 */
        /* <DEDUP_REMOVED lines=20> */
.L_x_1771:
[----:B------:R-:W-:Y:S05]  /*15b0*/  BSYNC B0 ;  /* 0x0000000000007941 */ /* 0x000fea0003800000 */
.L_x_1770:
        /* <DEDUP_REMOVED lines=21> */
.L_x_1773:
[----:B------:R-:W-:Y:S05]  /*1710*/  BSYNC B0 ;  /* 0x0000000000007941 */ /* 0x000fea0003800000 */
.L_x_1772:
        /* <DEDUP_REMOVED lines=21> */
.L_x_1775:
[----:B------:R-:W-:Y:S05]  /*1870*/  BSYNC B0 ;  /* 0x0000000000007941 */ /* 0x000fea0003800000 */
.L_x_1774:
        /* <DEDUP_REMOVED lines=21> */
.L_x_1777:
[----:B------:R-:W-:Y:S05]  /*19d0*/  BSYNC B0 ;  /* 0x0000000000007941 */ /* 0x000fea0003800000 */
.L_x_1776:
[----:B------:R-:W-:Y:S01]  /*19e0*/  @!P0 IADD3 R5, R5, 0x80, RZ ;  /* 0x0000008005058810 */ /* 0x000fe20007ffe0ff */
[----:B------:R0:W-:Y:S01]  /*19f0*/  @!P0 STG.E [R2.64], R13 ;  /* 0x0000000d02008986 */ /* 0x0001e2000c101904 */
[----:B------:R-:W-:Y:S01]  /*1a00*/  BSSY B0, `(.L_x_1778) ;  /* 0x000002d000007945 */ /* 0x000fe20003800000 */
[----:B------:R-:W-:Y:S01]  /*1a10*/  BSSY B1, `(.L_x_1779) ;  /* 0x0000025000017945 */ /* 0x000fe20003800000 */
[----:B------:R-:W-:-:S13]  /*1a20*/  ISETP.GE.AND P0, PT, R5, R4, PT ;  /* 0x000000040500720c */ /* 0x000fda0003f06270 */
[----:B------:R-:W-:Y:S05]  /*1a30*/  @P0 BRA `(.L_x_1780) ;  /* 0x000000c000000947 */ /* 0x000fea0003800000 */
[----:B0-----:R-:W-:Y:S01]  /*1a40*/  HFMA2.MMA R3, -RZ, RZ, 0, 2.384185791015625e-07 ;  /* 0x00000004ff037435 */ /* 0x001fe200000001ff */
[----:B------:R-:W-:Y:S02]  /*1a50*/  IADD3 R2, R0, R5, RZ ;  /* 0x0000000500027210 */ /* 0x000fe40007ffe0ff */
[----:B------:R-:W-:-:S04]  /*1a60*/  IADD3 R5, R5, 0x80, RZ ;  /* 0x0000008005057810 */ /* 0x000fc80007ffe0ff */
[----:B------:R-:W-:-:S03]  /*1a70*/  ISETP.GE.AND P0, PT, R5, R4, PT ;  /* 0x000000040500720c */ /* 0x000fc60003f06270 */
[----:B------:R-:W-:-:S05]  /*1a80*/  IMAD.WIDE.U32 R2, R2, R3, c[0x0][0x168] ;  /* 0x00005a0002027625 */ /* 0x000fca00078e0003 */
[----:B-----5:R0:W-:Y:S05]  /*1a90*/  STG.E [R2.64], R12 ;  /* 0x0000000c02007986 */ /* 0x0201ea000c101904 */
[----:B------:R-:W-:Y:S05]  /*1aa0*/  @P0 BRA `(.L_x_1781) ;  /* 0x000000c000000947 */ /* 0x000fea0003800000 */
[----:B0-----:R-:W-:Y:S02]  /*1ab0*/  IADD3 R2, R0, R5, RZ ;  /* 0x0000000500027210 */ /* 0x001fe40007ffe0ff */
[----:B------:R-:W-:Y:S02]  /*1ac0*/  MOV R3, 0x4 ;  /* 0x0000000400037802 */ /* 0x000fe40000000f00 */
[----:B------:R-:W-:-:S03]  /*1ad0*/  IADD3 R5, R5, 0x80, RZ ;  /* 0x0000008005057810 */ /* 0x000fc60007ffe0ff */
[----:B------:R-:W-:-:S05]  /*1ae0*/  IMAD.WIDE.U32 R2, R2, R3, c[0x0][0x168] ;  /* 0x00005a0002027625 */ /* 0x000fca00078e0003 */
[----:B------:R0:W-:Y:S02]  /*1af0*/  STG.E [R2.64], R11 ;  /* 0x0000000b02007986 */ /* 0x0001e4000c101904 */
.L_x_1780:
[----:B0-----:R-:W-:-:S13]  /*1b00*/  ISETP.GE.AND P0, PT, R5, R4, PT ;  /* 0x000000040500720c */ /* 0x001fda0003f06270 */
[----:B------:R-:W-:Y:S05]  /*1b10*/  @P0 BRA `(.L_x_1782) ;  /* 0x000000c000000947 */ /* 0x000fea0003800000 */
[----:B------:R-:W-:Y:S02]  /*1b20*/  IADD3 R2, R0, R5, RZ ;  /* 0x0000000500027210 */ /* 0x000fe40007ffe0ff */
[----:B------:R-:W-:Y:S02]  /*1b30*/  MOV R3, 0x4 ;  /* 0x0000000400037802 */ /* 0x000fe40000000f00 */
[----:B------:R-:W-:-:S03]  /*1b40*/  IADD3 R5, R5, 0x80, RZ ;  /* 0x0000008005057810 */ /* 0x000fc60007ffe0ff */
[----:B------:R-:W-:-:S05]  /*1b50*/  IMAD.WIDE.U32 R2, R2, R3, c[0x0][0x168] ;  /* 0x00005a0002027625 */ /* 0x000fca00078e0003 */
[----:B-----5:R0:W-:Y:S02]  /*1b60*/  STG.E [R2.64], R6 ;  /* 0x0000000602007986 */ /* 0x0201e4000c101904 */
.L_x_1781:
[----:B------:R-:W-:-:S13]  /*1b70*/  ISETP.GE.AND P0, PT, R5, R4, PT ;  /* 0x000000040500720c */ /* 0x000fda0003f06270 */
[----:B------:R-:W-:Y:S05]  /*1b80*/  @P0 BRA `(.L_x_1783) ;  /* 0x000000d000000947 */ /* 0x000fea0003800000 */
[----:B0-----:R-:W-:Y:S01]  /*1b90*/  HFMA2.MMA R3, -RZ, RZ, 0, 2.384185791015625e-07 ;  /* 0x00000004ff037435 */ /* 0x001fe200000001ff */
[----:B------:R-:W-:Y:S02]  /*1ba0*/  IADD3 R2, R0, R5, RZ ;  /* 0x0000000500027210 */ /* 0x000fe40007ffe0ff */
[----:B------:R-:W-:-:S07]  /*1bb0*/  IADD3 R5, R5, 0x80, RZ ;  /* 0x0000008005057810 */ /* 0x000fce0007ffe0ff */
[----:B------:R-:W-:-:S05]  /*1bc0*/  IMAD.WIDE.U32 R2, R2, R3, c[0x0][0x168] ;  /* 0x00005a0002027625 */ /* 0x000fca00078e0003 */
[----:B------:R0:W-:Y:S02]  /*1bd0*/  STG.E [R2.64], R7 ;  /* 0x0000000702007986 */ /* 0x0001e4000c101904 */
.L_x_1782:
[----:B------:R-:W-:-:S13]  /*1be0*/  ISETP.GE.AND P0, PT, R5, R4, PT ;  /* 0x000000040500720c */ /* 0x000fda0003f06270 */
[----:B------:R-:W-:Y:S01]  /*1bf0*/  @P0 BREAK B1 ;  /* 0x0000000000010942 */ /* 0x000fe20003800000 */
[----:B------:R-:W-:Y:S05]  /*1c00*/  @P0 BRA `(.L_x_1784) ;  /* 0x000000c000000947 */ /* 0x000fea0003800000 */
[----:B0-----:R-:W-:Y:S02]  /*1c10*/  IADD3 R2, R0, R5, RZ ;  /* 0x0000000500027210 */ /* 0x001fe40007ffe0ff */
[----:B------:R-:W-:Y:S02]  /*1c20*/  MOV R3, 0x4 ;  /* 0x0000000400037802 */ /* 0x000fe40000000f00 */
[----:B------:R-:W-:-:S03]  /*1c30*/  IADD3 R5, R5, 0x80, RZ ;  /* 0x0000008005057810 */ /* 0x000fc60007ffe0ff */
[----:B------:R-:W-:-:S05]  /*1c40*/  IMAD.WIDE.U32 R2, R2, R3, c[0x0][0x168] ;  /* 0x00005a0002027625 */ /* 0x000fca00078e0003 */
[----:B-----5:R0:W-:Y:S02]  /*1c50*/  STG.E [R2.64], R9 ;  /* 0x0000000902007986 */ /* 0x0201e4000c101904 */
.L_x_1783:
[----:B------:R-:W-:Y:S05]  /*1c60*/  BSYNC B1 ;  /* 0x0000000000017941 */ /* 0x000fea0003800000 */
.L_x_1779:
[----:B------:R-:W-:-:S13]  /*1c70*/  ISETP.GE.AND P0, PT, R5, R4, PT ;  /* 0x000000040500720c */ /* 0x000fda0003f06270 */
[----:B0-----:R-:W-:Y:S02]  /*1c80*/  @!P0 IADD3 R2, R0, R5, RZ ;  /* 0x0000000500028210 */ /* 0x001fe40007ffe0ff */
[----:B------:R-:W-:Y:S02]  /*1c90*/  @!P0 MOV R3, 0x4 ;  /* 0x0000000400038802 */ /* 0x000fe40000000f00 */
[----:B------:R-:W-:-:S03]  /*1ca0*/  @!P0 IADD3 R5, R5, 0x80, RZ ;  /* 0x0000008005058810 */ /* 0x000fc60007ffe0ff */
[----:B------:R-:W-:-:S05]  /*1cb0*/  @!P0 IMAD.WIDE.U32 R2, R2, R3, c[0x0][0x168] ;  /* 0x00005a0002028625 */ /* 0x000fca00078e0003 */
[----:B------:R0:W-:Y:S02]  /*1cc0*/  @!P0 STG.E [R2.64], R8 ;  /* 0x0000000802008986 */ /* 0x0001e4000c101904 */
.L_x_1784:
[----:B------:R-:W-:Y:S05]  /*1cd0*/  BSYNC B0 ;  /* 0x0000000000007941 */ /* 0x000fea0003800000 */
.L_x_1778:
[----:B------:R-:W-:Y:S01]  /*1ce0*/  WARPSYNC 0xffffffff ;  /* 0xffffffff00007948 */ /* 0x000fe20003800000 */
[----:B------:R-:W-:-:S13]  /*1cf0*/  ISETP.GE.AND P0, PT, R5, R4, PT ;  /* 0x000000040500720c */ /* 0x000fda0003f06270 */
[----:B------:R-:W-:Y:S05]  /*1d00*/  @P0 EXIT ;  /* 0x000000000000094d */ /* 0x000fea0003800000 */
[----:B0-----:R-:W-:Y:S01]  /*1d10*/  HFMA2.MMA R3, -RZ, RZ, 0, 2.384185791015625e-07 ;  /* 0x00000004ff037435 */ /* 0x001fe200000001ff */
[----:B------:R-:W-:-:S09]  /*1d20*/  IADD3 R2, R0, R5, RZ ;  /* 0x0000000500027210 */ /* 0x000fd20007ffe0ff */
[----:B------:R-:W-:-:S05]  /*1d30*/  IMAD.WIDE.U32 R2, R2, R3, c[0x0][0x168] ;  /* 0x00005a0002027625 */ /* 0x000fca00078e0003 */
[----:B-----5:R-:W-:Y:S01]  /*1d40*/  STG.E [R2.64], R10 ;  /* 0x0000000a02007986 */ /* 0x020fe2000c101904 */
[----:B------:R-:W-:Y:S05]  /*1d50*/  EXIT ;  /* 0x000000000000794d */ /* 0x000fea0003800000 */
.L_x_1785:
        /* <DEDUP_REMOVED lines=10> */
.L_x_2531:


//--------------------- .text._ZN2at6native29vectorized_elementwise_kernelILi4EZZZNS0_16atan_kernel_cudaERNS_18TensorIteratorBaseEENKUlvE0_clEvENKUlvE0_clEvEUlfE_St5arrayIPcLm2EEEEviT0_T1_ --------------------------
	.section	.text._ZN2at6native29vectorized_elementwise_kernelILi4EZZZNS0_16atan_kernel_cudaERNS_18TensorIteratorBaseEENKUlvE0_clEvENKUlvE0_clEvEUlfE_St5arrayIPcLm2EEEEviT0_T1_,"ax",@progbits
	.sectioninfo	@"SHI_REGISTERS=30"
	.align	128
        .global         _ZN2at6native29vectorized_elementwise_kernelILi4EZZZNS0_16atan_kernel_cudaERNS_18TensorIteratorBaseEENKUlvE0_clEvENKUlvE0_clEvEUlfE_St5arrayIPcLm2EEEEviT0_T1_
        .type           _ZN2at6native29vectorized_elementwise_kernelILi4EZZZNS0_16atan_kernel_cudaERNS_18TensorIteratorBaseEENKUlvE0_clEvENKUlvE0_clEvEUlfE_St5arrayIPcLm2EEEEviT0_T1_,@function
        .size           _ZN2at6native29vectorized_elementwise_kernelILi4EZZZNS0_16atan_kernel_cudaERNS_18TensorIteratorBaseEENKUlvE0_clEvENKUlvE0_clEvEUlfE_St5arrayIPcLm2EEEEviT0_T1_,(.L_x_2532 - _ZN2at6native29vectorized_elementwise_kernelILi4EZZZNS0_16atan_kernel_cudaERNS_18TensorIteratorBaseEENKUlvE0_clEvENKUlvE0_clEvEUlfE_St5arrayIPcLm2EEEEviT0_T1_)
        .other          _ZN2at6native29vectorized_elementwise_kernelILi4EZZZNS0_16atan_kernel_cudaERNS_18TensorIteratorBaseEENKUlvE0_clEvENKUlvE0_clEvEUlfE_St5arrayIPcLm2EEEEviT0_T1_,@"STO_CUDA_ENTRY STV_DEFAULT"
_ZN2at6native29vectorized_elementwise_kernelILi4EZZZNS0_16atan_kernel_cudaERNS_18TensorIteratorBaseEENKUlvE0_clEvENKUlvE0_clEvEUlfE_St5arrayIPcLm2EEEEviT0_T1_:
.text._ZN2at6native29vectorized_elementwise_kernelILi4EZZZNS0_16atan_kernel_cudaERNS_18TensorIteratorBaseEENKUlvE0_clEvENKUlvE0_clEvEUlfE_St5arrayIPcLm2EEEEviT0_T1_:
        /* <DEDUP_REMOVED lines=11> */
[----:B------:R0:W2:Y:S04]  /*00b0*/  LDG.E.128 R8, [R2.64] ;  /* 0x0000000402087981 */ /* 0x0000a8000c1e1d00 */
[----:B------:R0:W3:Y:S01]  /*00c0*/  LDG.E.128 R4, [R2.64+0x800] ;  /* 0x0008000402047981 */ /* 0x0000e2000c1e1d00 */
[----:B------:R-:W-:Y:S01]  /*00d0*/  MOV R12, 0x3b2090aa ;  /* 0x3b2090aa000c7802 */ /* 0x000fe20000000f00 */
[----:B0-----:R-:W-:-:S06]  /*00e0*/  IMAD.WIDE.U32 R2, R0, R21, c[0x0][0x168] ;  /* 0x00005a0000027625 */ /* 0x001fcc00078e0015 */
[----:B------:R-:W-:Y:S01]  /*00f0*/  IMAD.WIDE R2, R19, 0x10, R2 ;  /* 0x0000001013027825 */ /* 0x000fe200078e0202 */
[----:B--2---:R-:W-:-:S03]  /*0100*/  FSETP.GT.FTZ.AND P2, PT, |R8|, 1, PT ;  /* 0x3f8000000800780b */ /* 0x004fc60003f54200 */
[----:B------:R-:W-:Y:S01]  /*0110*/  FADD.FTZ R17, |R8|, -RZ ;  /* 0x800000ff08117221 */ /* 0x000fe20000010200 */
[C---:B------:R-:W-:Y:S01]  /*0120*/  FSETP.GT.FTZ.AND P4, PT, |R10|.reuse, 1, PT ;  /* 0x3f8000000a00780b */ /* 0x040fe20003f94200 */
[----:B------:R-:W-:Y:S01]  /*0130*/  FADD.FTZ R14, |R10|, -RZ ;  /* 0x800000ff0a0e7221 */ /* 0x000fe20000010200 */
[C---:B------:R-:W-:Y:S01]  /*0140*/  FSETP.GT.FTZ.AND P5, PT, |R11|.reuse, 1, PT ;  /* 0x3f8000000b00780b */ /* 0x040fe20003fb4200 */
[----:B------:R-:W-:Y:S01]  /*0150*/  FADD.FTZ R13, |R11|, -RZ ;  /* 0x800000ff0b0d7221 */ /* 0x000fe20000010200 */
[C---:B------:R-:W-:Y:S01]  /*0160*/  FSETP.GT.FTZ.AND P3, PT, |R9|.reuse, 1, PT ;  /* 0x3f8000000900780b */ /* 0x040fe20003f74200 */
[----:B------:R-:W-:Y:S01]  /*0170*/  FADD.FTZ R15, |R9|, -RZ ;  /* 0x800000ff090f7221 */ /* 0x000fe20000010200 */
[----:B---3--:R-:W-:Y:S02]  /*0180*/  FSETP.GT.FTZ.AND P6, PT, |R4|, 1, PT ;  /* 0x3f8000000400780b */ /* 0x008fe40003fd4200 */
[----:B------:R-:W-:Y:S02]  /*0190*/  FSETP.GT.FTZ.AND P1, PT, |R5|, 1, PT ;  /* 0x3f8000000500780b */ /* 0x000fe40003f34200 */
[----:B------:R-:W-:Y:S01]  /*01a0*/  FSETP.GT.FTZ.AND P0, PT, |R6|, 1, PT ;  /* 0x3f8000000600780b */ /* 0x000fe20003f14200 */
[----:B------:R-:W0:Y:S01]  /*01b0*/  @P2 MUFU.RCP R17, R17 ;  /* 0x0000001100112308 */ /* 0x000e220000001000 */
[----:B------:R-:W-:-:S05]  /*01c0*/  @P2 MOV R26, 0x3fd774eb ;  /* 0x3fd774eb001a2802 */ /* 0x000fca0000000f00 */
[----:B------:R-:W-:Y:S02]  /*01d0*/  @P3 MOV R27, 0x3fd774eb ;  /* 0x3fd774eb001b3802 */ /* 0x000fe40000000f00 */
[----:B------:R-:W1:Y:S08]  /*01e0*/  @P4 MUFU.RCP R14, R14 ;  /* 0x0000000e000e4308 */ /* 0x000e700000001000 */
[----:B------:R-:W2:Y:S01]  /*01f0*/  @P5 MUFU.RCP R13, R13 ;  /* 0x0000000d000d5308 */ /* 0x000ea20000001000 */
[----:B0-----:R-:W-:-:S04]  /*0200*/  FMUL.FTZ R23, R17, R17 ;  /* 0x0000001111177220 */ /* 0x001fc80000410000 */
[C---:B------:R-:W-:Y:S02]  /*0210*/  FFMA.FTZ R0, R23.reuse, R12, -0.014396979473531246185 ;  /* 0xbc6be14f17007423 */ /* 0x040fe4000001000c */
[----:B-1----:R-:W-:Y:S01]  /*0220*/  FMUL.FTZ R25, R14, R14 ;  /* 0x0000000e0e197220 */ /* 0x002fe20000410000 */
[----:B------:R-:W0:Y:S01]  /*0230*/  @P3 MUFU.RCP R15, R15 ;  /* 0x0000000f000f3308 */ /* 0x000e220000001000 */
[C---:B------:R-:W-:Y:S02]  /*0240*/  FFMA.FTZ R16, R23.reuse, R0, 0.039849750697612762451 ;  /* 0x3d23397e17107423 */ /* 0x040fe40000010000 */
[----:B------:R-:W-:Y:S02]  /*0250*/  FADD.FTZ R0, |R4|, -RZ ;  /* 0x800000ff04007221 */ /* 0x000fe40000010200 */
[----:B------:R-:W-:Y:S02]  /*0260*/  FFMA.FTZ R16, R23, R16, -0.072529748082160949707 ;  /* 0xbd948a7a17107423 */ /* 0x000fe40000010010 */
[----:B--2---:R-:W-:-:S02]  /*0270*/  FMUL.FTZ R19, R13, R13 ;  /* 0x0000000d0d137220 */ /* 0x004fc40000410000 */
[----:B------:R-:W-:Y:S01]  /*0280*/  FFMA.FTZ R16, R23, R16, 0.10518480092287063599 ;  /* 0x3dd76b2117107423 */ /* 0x000fe20000010010 */
[----:B------:R-:W1:Y:S01]  /*0290*/  @P6 MUFU.RCP R0, R0 ;  /* 0x0000000000006308 */ /* 0x000e620000001000 */
[-C--:B------:R-:W-:Y:S02]  /*02a0*/  FFMA.FTZ R20, R25, R12.reuse, -0.014396979473531246185 ;  /* 0xbc6be14f19147423 */ /* 0x080fe4000001000c */
[----:B------:R-:W-:Y:S02]  /*02b0*/  FFMA.FTZ R22, R19, R12, -0.014396979473531246185 ;  /* 0xbc6be14f13167423 */ /* 0x000fe4000001000c */
[----:B------:R-:W-:Y:S02]  /*02c0*/  FFMA.FTZ R16, R23, R16, -0.14171802997589111328 ;  /* 0xbe111e8817107423 */ /* 0x000fe40000010010 */
[----:B------:R-:W-:Y:S02]  /*02d0*/  FFMA.FTZ R20, R25, R20, 0.039849750697612762451 ;  /* 0x3d23397e19147423 */ /* 0x000fe40000010014 */
[----:B------:R-:W-:-:S02]  /*02e0*/  FFMA.FTZ R24, R19, R22, 0.039849750697612762451 ;  /* 0x3d23397e13187423 */ /* 0x000fc40000010016 */
[----:B------:R-:W-:Y:S02]  /*02f0*/  FFMA.FTZ R16, R23, R16, 0.19988775253295898438 ;  /* 0x3e4caf6017107423 */ /* 0x000fe40000010010 */
[----:B------:R-:W-:Y:S02]  /*0300*/  FFMA.FTZ R22, R25, R20, -0.072529748082160949707 ;  /* 0xbd948a7a19167423 */ /* 0x000fe40000010014 */
[----:B------:R-:W-:Y:S02]  /*0310*/  FFMA.FTZ R24, R19, R24, -0.072529748082160949707 ;  /* 0xbd948a7a13187423 */ /* 0x000fe40000010018 */
[----:B------:R-:W-:Y:S02]  /*0320*/  FFMA.FTZ R16, R23, R16, -0.33332940936088562012 ;  /* 0xbeaaaa2717107423 */ /* 0x000fe40000010010 */
[----:B------:R-:W-:Y:S02]  /*0330*/  FFMA.FTZ R22, R25, R22, 0.10518480092287063599 ;  /* 0x3dd76b2119167423 */ /* 0x000fe40000010016 */
[----:B0-----:R-:W-:-:S02]  /*0340*/  FMUL.FTZ R21, R15, R15 ;  /* 0x0000000f0f157220 */ /* 0x001fc40000410000 */
[----:B------:R-:W-:Y:S02]  /*0350*/  FFMA.FTZ R24, R19, R24, 0.10518480092287063599 ;  /* 0x3dd76b2113187423 */ /* 0x000fe40000010018 */
[----:B------:R-:W-:Y:S02]  /*0360*/  FMUL.FTZ R20, R23, R16 ;  /* 0x0000001017147220 */ /* 0x000fe40000410000 */
[----:B------:R-:W-:Y:S02]  /*0370*/  FFMA.FTZ R22, R25, R22, -0.14171802997589111328 ;  /* 0xbe111e8819167423 */ /* 0x000fe40000010016 */
[----:B------:R-:W-:Y:S02]  /*0380*/  FFMA.FTZ R18, R21, R12, -0.014396979473531246185 ;  /* 0xbc6be14f15127423 */ /* 0x000fe4000001000c */
[----:B------:R-:W-:Y:S02]  /*0390*/  FFMA.FTZ R24, R19, R24, -0.14171802997589111328 ;  /* 0xbe111e8813187423 */ /* 0x000fe40000010018 */
[----:B-1----:R-:W-:-:S02]  /*03a0*/  FMUL.FTZ R23, R0, R0 ;  /* 0x0000000000177220 */ /* 0x002fc40000410000 */
[----:B------:R-:W-:Y:S02]  /*03b0*/  FFMA.FTZ R17, R17, R20, R17 ;  /* 0x0000001411117223 */ /* 0x000fe40000010011 */
[----:B------:R-:W-:Y:S02]  /*03c0*/  FFMA.FTZ R22, R25, R22, 0.19988775253295898438 ;  /* 0x3e4caf6019167423 */ /* 0x000fe40000010016 */
[----:B------:R-:W-:Y:S02]  /*03d0*/  FFMA.FTZ R18, R21, R18, 0.039849750697612762451 ;  /* 0x3d23397e15127423 */ /* 0x000fe40000010012 */
[----:B------:R-:W-:Y:S02]  /*03e0*/  FFMA.FTZ R24, R19, R24, 0.19988775253295898438 ;  /* 0x3e4caf6013187423 */ /* 0x000fe40000010018 */
[----:B------:R-:W-:Y:S02]  /*03f0*/  FFMA.FTZ R20, R23, R12, -0.014396979473531246185 ;  /* 0xbc6be14f17147423 */ /* 0x000fe4000001000c */
[----:B------:R-:W-:Y:S01]  /*0400*/  @P2 FFMA.FTZ R17, R26, 0.93318945169448852539, -R17 ;  /* 0x3f6ee5811a112823 */ /* 0x000fe20000010811 */
[----:B------:R-:W-:Y:S01]  /*0410*/  FSETP.GT.FTZ.AND P2, PT, |R7|, 1, PT ;  /* 0x3f8000000700780b */ /* 0x000fe20003f54200 */
[----:B------:R-:W-:-:S02]  /*0420*/  FFMA.FTZ R22, R25, R22, -0.33332940936088562012 ;  /* 0xbeaaaa2719167423 */ /* 0x000fc40000010016 */
[----:B------:R-:W-:Y:S02]  /*0430*/  FFMA.FTZ R18, R21, R18, -0.072529748082160949707 ;  /* 0xbd948a7a15127423 */ /* 0x000fe40000010012 */
[----:B------:R-:W-:Y:S02]  /*0440*/  FFMA.FTZ R24, R19, R24, -0.33332940936088562012 ;  /* 0xbeaaaa2713187423 */ /* 0x000fe40000010018 */
[----:B------:R-:W-:Y:S02]  /*0450*/  FFMA.FTZ R20, R23, R20, 0.039849750697612762451 ;  /* 0x3d23397e17147423 */ /* 0x000fe40000010014 */
[----:B------:R-:W-:Y:S02]  /*0460*/  FMUL.FTZ R25, R25, R22 ;  /* 0x0000001619197220 */ /* 0x000fe40000410000 */
[----:B------:R-:W-:Y:S02]  /*0470*/  FFMA.FTZ R18, R21, R18, 0.10518480092287063599 ;  /* 0x3dd76b2115127423 */ /* 0x000fe40000010012 */
[----:B------:R-:W-:-:S02]  /*0480*/  FMUL.FTZ R22, R19, R24 ;  /* 0x0000001813167220 */ /* 0x000fc40000410000 */
[----:B------:R-:W-:Y:S02]  /*0490*/  FADD.FTZ R16, |R5|, -RZ ;  /* 0x800000ff05107221 */ /* 0x000fe40000010200 */
[----:B------:R-:W-:Y:S02]  /*04a0*/  FADD.FTZ R19, |R6|, -RZ ;  /* 0x800000ff06137221 */ /* 0x000fe40000010200 */
[----:B------:R-:W-:Y:S02]  /*04b0*/  FFMA.FTZ R24, R23, R20, -0.072529748082160949707 ;  /* 0xbd948a7a17187423 */ /* 0x000fe40000010014 */
[----:B------:R-:W-:Y:S01]  /*04c0*/  FADD.FTZ R20, |R7|, -RZ ;  /* 0x800000ff07147221 */ /* 0x000fe20000010200 */
[----:B------:R-:W0:Y:S01]  /*04d0*/  @P1 MUFU.RCP R16, R16 ;  /* 0x0000001000101308 */ /* 0x000e220000001000 */
[----:B------:R-:W-:Y:S02]  /*04e0*/  FFMA.FTZ R18, R21, R18, -0.14171802997589111328 ;  /* 0xbe111e8815127423 */ /* 0x000fe40000010012 */
[----:B------:R-:W-:-:S02]  /*04f0*/  FFMA.FTZ R24, R23, R24, 0.10518480092287063599 ;  /* 0x3dd76b2117187423 */ /* 0x000fc40000010018 */
[----:B------:R-:W-:Y:S02]  /*0500*/  FFMA.FTZ R18, R21, R18, 0.19988775253295898438 ;  /* 0x3e4caf6015127423 */ /* 0x000fe40000010012 */
[----:B------:R-:W-:Y:S01]  /*0510*/  FFMA.FTZ R24, R23, R24, -0.14171802997589111328 ;  /* 0xbe111e8817187423 */ /* 0x000fe20000010018 */
[----:B------:R-:W1:Y:S01]  /*0520*/  @P0 MUFU.RCP R19, R19 ;  /* 0x0000001300130308 */ /* 0x000e620000001000 */
[----:B------:R-:W-:Y:S02]  /*0530*/  FFMA.FTZ R18, R21, R18, -0.33332940936088562012 ;  /* 0xbeaaaa2715127423 */ /* 0x000fe40000010012 */
[----:B------:R-:W-:Y:S02]  /*0540*/  FFMA.FTZ R24, R23, R24, 0.19988775253295898438 ;  /* 0x3e4caf6017187423 */ /* 0x000fe40000010018 */
[----:B------:R-:W-:Y:S02]  /*0550*/  FMUL.FTZ R18, R21, R18 ;  /* 0x0000001215127220 */ /* 0x000fe40000410000 */
[----:B------:R-:W-:Y:S01]  /*0560*/  FFMA.FTZ R24, R23, R24, -0.33332940936088562012 ;  /* 0xbeaaaa2717187423 */ /* 0x000fe20000010018 */
[----:B------:R-:W2:Y:S01]  /*0570*/  @P2 MUFU.RCP R20, R20 ;  /* 0x0000001400142308 */ /* 0x000ea20000001000 */
[----:B------:R-:W-:-:S02]  /*0580*/  FFMA.FTZ R18, R15, R18, R15 ;  /* 0x000000120f127223 */ /* 0x000fc4000001000f */
[----:B------:R-:W-:Y:S02]  /*0590*/  FFMA.FTZ R15, R14, R25, R14 ;  /* 0x000000190e0f7223 */ /* 0x000fe4000001000e */
[----:B------:R-:W-:Y:S02]  /*05a0*/  FFMA.FTZ R14, R13, R22, R13 ;  /* 0x000000160d0e7223 */ /* 0x000fe4000001000d */
[----:B0-----:R-:W-:Y:S02]  /*05b0*/  FMUL.FTZ R21, R16, R16 ;  /* 0x0000001010157220 */ /* 0x001fe40000410000 */
[----:B------:R-:W-:Y:S01]  /*05c0*/  FMUL.FTZ R13, R23, R24 ;  /* 0x00000018170d7220 */ /* 0x000fe20000410000 */
[----:B------:R-:W-:Y:S01]  /*05d0*/  @P4 MOV R24, 0x3fd774eb ;  /* 0x3fd774eb00184802 */ /* 0x000fe20000000f00 */
[----:B-1----:R-:W-:Y:S02]  /*05e0*/  FMUL.FTZ R25, R19, R19 ;  /* 0x0000001313197220 */ /* 0x002fe40000410000 */
[----:B------:R-:W-:-:S02]  /*05f0*/  FFMA.FTZ R26, R21, R12, -0.014396979473531246185 ;  /* 0xbc6be14f151a7423 */ /* 0x000fc4000001000c */
[----:B------:R-:W-:Y:S02]  /*0600*/  FFMA.FTZ R22, R25, R12, -0.014396979473531246185 ;  /* 0xbc6be14f19167423 */ /* 0x000fe4000001000c */
[----:B--2---:R-:W-:Y:S02]  /*0610*/  FMUL.FTZ R23, R20, R20 ;  /* 0x0000001414177220 */ /* 0x004fe40000410000 */
[----:B------:R-:W-:Y:S02]  /*0620*/  FFMA.FTZ R26, R21, R26, 0.039849750697612762451 ;  /* 0x3d23397e151a7423 */ /* 0x000fe4000001001a */
[----:B------:R-:W-:Y:S02]  /*0630*/  FFMA.FTZ R12, R23, R12, -0.014396979473531246185 ;  /* 0xbc6be14f170c7423 */ /* 0x000fe4000001000c */
[----:B------:R-:W-:Y:S02]  /*0640*/  FFMA.FTZ R22, R25, R22, 0.039849750697612762451 ;  /* 0x3d23397e19167423 */ /* 0x000fe40000010016 */
[----:B------:R-:W-:-:S02]  /*0650*/  FFMA.FTZ R12, R23, R12, 0.039849750697612762451 ;  /* 0x3d23397e170c7423 */ /* 0x000fc4000001000c */
[----:B------:R-:W-:Y:S02]  /*0660*/  FFMA.FTZ R26, R21, R26, -0.072529748082160949707 ;  /* 0xbd948a7a151a7423 */ /* 0x000fe4000001001a */
[----:B------:R-:W-:Y:S02]  /*0670*/  FFMA.FTZ R12, R23, R12, -0.072529748082160949707 ;  /* 0xbd948a7a170c7423 */ /* 0x000fe4000001000c */
[----:B------:R-:W-:Y:S02]  /*0680*/  FFMA.FTZ R22, R25, R22, -0.072529748082160949707 ;  /* 0xbd948a7a19167423 */ /* 0x000fe40000010016 */
[----:B------:R-:W-:Y:S02]  /*0690*/  FFMA.FTZ R26, R21, R26, 0.10518480092287063599 ;  /* 0x3dd76b21151a7423 */ /* 0x000fe4000001001a */
[----:B------:R-:W-:Y:S02]  /*06a0*/  FFMA.FTZ R12, R23, R12, 0.10518480092287063599 ;  /* 0x3dd76b21170c7423 */ /* 0x000fe4000001000c */
[----:B------:R-:W-:-:S02]  /*06b0*/  FFMA.FTZ R22, R25, R22, 0.10518480092287063599 ;  /* 0x3dd76b2119167423 */ /* 0x000fc40000010016 */
[----:B------:R-:W-:Y:S02]  /*06c0*/  FFMA.FTZ R26, R21, R26, -0.14171802997589111328 ;  /* 0xbe111e88151a7423 */ /* 0x000fe4000001001a */
[----:B------:R-:W-:Y:S02]  /*06d0*/  FFMA.FTZ R12, R23, R12, -0.14171802997589111328 ;  /* 0xbe111e88170c7423 */ /* 0x000fe4000001000c */
[----:B------:R-:W-:Y:S02]  /*06e0*/  FFMA.FTZ R22, R25, R22, -0.14171802997589111328 ;  /* 0xbe111e8819167423 */ /* 0x000fe40000010016 */
[----:B------:R-:W-:Y:S02]  /*06f0*/  FFMA.FTZ R26, R21, R26, 0.19988775253295898438 ;  /* 0x3e4caf60151a7423 */ /* 0x000fe4000001001a */
[----:B------:R-:W-:Y:S02]  /*0700*/  FFMA.FTZ R12, R23, R12, 0.19988775253295898438 ;  /* 0x3e4caf60170c7423 */ /* 0x000fe4000001000c */
[----:B------:R-:W-:-:S02]  /*0710*/  FFMA.FTZ R22, R25, R22, 0.19988775253295898438 ;  /* 0x3e4caf6019167423 */ /* 0x000fc40000010016 */
[----:B------:R-:W-:Y:S02]  /*0720*/  FFMA.FTZ R26, R21, R26, -0.33332940936088562012 ;  /* 0xbeaaaa27151a7423 */ /* 0x000fe4000001001a */
[----:B------:R-:W-:Y:S02]  /*0730*/  FFMA.FTZ R12, R23, R12, -0.33332940936088562012 ;  /* 0xbeaaaa27170c7423 */ /* 0x000fe4000001000c */
[----:B------:R-:W-:Y:S02]  /*0740*/  FFMA.FTZ R22, R25, R22, -0.33332940936088562012 ;  /* 0xbeaaaa2719167423 */ /* 0x000fe40000010016 */
[----:B------:R-:W-:Y:S02]  /*0750*/  FMUL.FTZ R21, R21, R26 ;  /* 0x0000001a15157220 */ /* 0x000fe40000410000 */
[----:B------:R-:W-:Y:S01]  /*0760*/  FMUL.FTZ R23, R23, R12 ;  /* 0x0000000c17177220 */ /* 0x000fe20000410000 */
[----:B------:R-:W-:Y:S01]  /*0770*/  @P6 MOV R12, 0x3fd774eb ;  /* 0x3fd774eb000c6802 */ /* 0x000fe20000000f00 */
[----:B------:R-:W-:-:S02]  /*0780*/  FMUL.FTZ R22, R25, R22 ;  /* 0x0000001619167220 */ /* 0x000fc40000410000 */
[----:B------:R-:W-:Y:S01]  /*0790*/  FFMA.FTZ R13, R0, R13, R0 ;  /* 0x0000000d000d7223 */ /* 0x000fe20000010000 */
        /* <DEDUP_REMOVED lines=12> */
[----:B------:R-:W-:Y:S01]  /*0860*/  LOP3.LUT R8, R17, 0x80000000, R8, 0xb8, !PT ;  /* 0x8000000011087812 */ /* 0x000fe200078eb808 */
[----:B------:R-:W-:Y:S01]  /*0870*/  @P5 FFMA.FTZ R14, R27, 0.93318945169448852539, -R14 ;  /* 0x3f6ee5811b0e5823 */ /* 0x000fe2000001080e */
[----:B------:R-:W-:Y:S01]  /*0880*/  FSETP.GTU.FTZ.AND P4, PT, |R10|, +INF , PT ;  /* 0x7f8000000a00780b */ /* 0x000fe20003f9c200 */
[----:B------:R-:W-:Y:S01]  /*0890*/  @P1 FFMA.FTZ R16, R21, 0.93318945169448852539, -R16 ;  /* 0x3f6ee58115101823 */ /* 0x000fe20000010810 */
[----:B------:R-:W-:Y:S01]  /*08a0*/  FSEL R8, R8, R17, !P6 ;  /* 0x0000001108087208 */ /* 0x000fe20007000000 */
[----:B------:R-:W-:Y:S01]  /*08b0*/  @P0 FFMA.FTZ R19, R0, 0.93318945169448852539, -R19 ;  /* 0x3f6ee58100130823 */ /* 0x000fe20000010813 */
[----:B------:R-:W-:Y:S01]  /*08c0*/  FSETP.GTU.FTZ.AND P5, PT, |R11|, +INF , PT ;  /* 0x7f8000000b00780b */ /* 0x000fe20003fbc200 */
[----:B------:R-:W-:Y:S01]  /*08d0*/  @P2 FFMA.FTZ R20, R23, 0.93318945169448852539, -R20 ;  /* 0x3f6ee58117142823 */ /* 0x000fe20000010814 */
[----:B------:R-:W-:-:S02]  /*08e0*/  FSETP.GTU.FTZ.AND P0, PT, |R4|, +INF , PT ;  /* 0x7f8000000400780b */ /* 0x000fc40003f1c200 */
[----:B------:R-:W-:Y:S02]  /*08f0*/  FSETP.GTU.FTZ.AND P1, PT, |R5|, +INF , PT ;  /* 0x7f8000000500780b */ /* 0x000fe40003f3c200 */
[----:B------:R-:W-:Y:S02]  /*0900*/  FSETP.GTU.FTZ.AND P2, PT, |R6|, +INF , PT ;  /* 0x7f8000000600780b */ /* 0x000fe40003f5c200 */
[----:B------:R-:W-:Y:S02]  /*0910*/  FSETP.GTU.FTZ.AND P6, PT, |R7|, +INF , PT ;  /* 0x7f8000000700780b */ /* 0x000fe40003fdc200 */
[----:B------:R-:W-:Y:S02]  /*0920*/  LOP3.LUT R9, R18, 0x80000000, R9, 0xb8, !PT ;  /* 0x8000000012097812 */ /* 0x000fe400078eb809 */
[----:B------:R-:W-:Y:S02]  /*0930*/  LOP3.LUT R10, R15, 0x80000000, R10, 0xb8, !PT ;  /* 0x800000000f0a7812 */ /* 0x000fe400078eb80a */
[----:B------:R-:W-:-:S02]  /*0940*/  LOP3.LUT R11, R14, 0x80000000, R11, 0xb8, !PT ;  /* 0x800000000e0b7812 */ /* 0x000fc400078eb80b */
[----:B------:R-:W-:Y:S02]  /*0950*/  LOP3.LUT R4, R13, 0x80000000, R4, 0xb8, !PT ;  /* 0x800000000d047812 */ /* 0x000fe400078eb804 */
[----:B------:R-:W-:Y:S02]  /*0960*/  LOP3.LUT R5, R16, 0x80000000, R5, 0xb8, !PT ;  /* 0x8000000010057812 */ /* 0x000fe400078eb805 */
[----:B------:R-:W-:Y:S02]  /*0970*/  LOP3.LUT R6, R19, 0x80000000, R6, 0xb8, !PT ;  /* 0x8000000013067812 */ /* 0x000fe400078eb806 */
[----:B------:R-:W-:Y:S02]  /*0980*/  LOP3.LUT R7, R20, 0x80000000, R7, 0xb8, !PT ;  /* 0x8000000014077812 */ /* 0x000fe400078eb807 */
[----:B------:R-:W-:Y:S02]  /*0990*/  FSEL R9, R9, R18, !P3 ;  /* 0x0000001209097208 */ /* 0x000fe40005800000 */
[----:B------:R-:W-:-:S02]  /*09a0*/  FSEL R10, R10, R15, !P4 ;  /* 0x0000000f0a0a7208 */ /* 0x000fc40006000000 */
[----:B------:R-:W-:Y:S02]  /*09b0*/  FSEL R11, R11, R14, !P5 ;  /* 0x0000000e0b0b7208 */ /* 0x000fe40006800000 */
[----:B------:R-:W-:Y:S02]  /*09c0*/  FSEL R4, R4, R13, !P0 ;  /* 0x0000000d04047208 */ /* 0x000fe40004000000 */
[----:B------:R-:W-:Y:S01]  /*09d0*/  FSEL R5, R5, R16, !P1 ;  /* 0x0000001005057208 */ /* 0x000fe20004800000 */
[----:B------:R-:W-:Y:S01]  /*09e0*/  STG.E.128 [R2.64], R8 ;  /* 0x0000000802007986 */ /* 0x000fe2000c101d04 */
[----:B------:R-:W-:Y:S02]  /*09f0*/  FSEL R6, R6, R19, !P2 ;  /* 0x0000001306067208 */ /* 0x000fe40005000000 */
[----:B------:R-:W-:-:S05]  /*0a00*/  FSEL R7, R7, R20, !P6 ;  /* 0x0000001407077208 */ /* 0x000fca0007000000 */
[----:B------:R-:W-:Y:S01]  /*0a10*/  STG.E.128 [R2.64+0x800], R4 ;  /* 0x0008000402007986 */ /* 0x000fe2000c101d04 */
[----:B------:R-:W-:Y:S05]  /*0a20*/  EXIT ;  /* 0x000000000000794d */ /* 0x000fea0003800000 */
.L_x_1786:
[----:B------:R-:W0:Y:S01]  /*0a30*/  S2R R5, SR_TID.X ;  /* 0x0000000000057919 */ /* 0x000e220000002100 */
[----:B------:R-:W-:Y:S01]  /*0a40*/  CS2R R10, SRZ ;  /* 0x00000000000a7805 */ /* 0x000fe2000001ff00 */
[----:B------:R-:W-:Y:S01]  /*0a50*/  HFMA2.MMA R12, -RZ, RZ, 0, 0 ;  /* 0x00000000ff0c7435 */ /* 0x000fe200000001ff */
[----:B0-----:R-:W-:Y:S02]  /*0a60*/  ISETP.GE.AND P0, PT, R5, R4, PT ;  /* 0x000000040500720c */ /* 0x001fe40003f06270 */
        /* <DEDUP_REMOVED lines=82> */
.L_x_1788:
[----:B-1----:R-:W-:Y:S05]  /*0f90*/  BSYNC B0 ;  /* 0x0000000000007941 */ /* 0x002fea0003800000 */
.L_x_1787:
        /* <DEDUP_REMOVED lines=23> */
.L_x_1790:
[----:B------:R-:W-:Y:S05]  /*1110*/  BSYNC B0 ;  /* 0x0000000000007941 */ /* 0x000fea0003800000 */
.L_x_1789:
        /* <DEDUP_REMOVED lines=25> */
.L_x_1792:
[----:B------:R-:W-:Y:S05]  /*12b0*/  BSYNC B0 ;  /* 0x0000000000007941 */ /* 0x000fea0003800000 */
.L_x_1791:
        /* <DEDUP_REMOVED lines=21> */
.L_x_1794:
[----:B------:R-:W-:Y:S05]  /*1410*/  BSYNC B0 ;  /* 0x0000000000007941 */ /* 0x000fea0003800000 */
.L_x_1793:
        /* <DEDUP_REMOVED lines=21> */
.L_x_1796:
[----:B------:R-:W-:Y:S05]  /*1570*/  BSYNC B0 ;  /* 0x0000000000007941 */ /* 0x000fea0003800000 */
.L_x_1795:
        /* <DEDUP_REMOVED lines=21> */
.L_x_1798:
[----:B------:R-:W-:Y:S05]  /*16d0*/  BSYNC B0 ;  /* 0x0000000000007941 */ /* 0x000fea0003800000 */
.L_x_1797:
        /* <DEDUP_REMOVED lines=21> */
.L_x_1800:
[----:B------:R-:W-:Y:S05]  /*1830*/  BSYNC B0 ;  /* 0x0000000000007941 */ /* 0x000fea0003800000 */
.L_x_1799:
        /* <DEDUP_REMOVED lines=21> */
.L_x_1802:
[----:B------:R-:W-:Y:S05]  /*1990*/  BSYNC B0 ;  /* 0x0000000000007941 */ /* 0x000fea0003800000 */
.L_x_1801:
        /* <DEDUP_REMOVED lines=18> */
.L_x_1805:
[----:B0-----:R-:W-:-:S13]  /*1ac0*/  ISETP.GE.AND P0, PT, R5, R4, PT ;  /* 0x000000040500720c */ /* 0x001fda0003f06270 */
[----:B------:R-:W-:Y:S05]  /*1ad0*/  @P0 BRA `(.L_x_1807) ;  /* 0x000000c000000947 */ /* 0x000fea0003800000 */
[----:B------:R-:W-:Y:S02]  /*1ae0*/  IADD3 R2, R0, R5, RZ ;  /* 0x0000000500027210 */ /* 0x000fe40007ffe0ff */
[----:B------:R-:W-:Y:S02]  /*1af0*/  MOV R3, 0x4 ;  /* 0x0000000400037802 */ /* 0x000fe40000000f00 */
[----:B------:R-:W-:-:S03]  /*1b00*/  IADD3 R5, R5, 0x80, RZ ;  /* 0x0000008005057810 */ /* 0x000fc60007ffe0ff */
[----:B------:R-:W-:-:S05]  /*1b10*/  IMAD.WIDE.U32 R2, R2, R3, c[0x0][0x168] ;  /* 0x00005a0002027625 */ /* 0x000fca00078e0003 */
[----:B-----5:R0:W-:Y:S02]  /*1b20*/  STG.E [R2.64], R6 ;  /* 0x0000000602007986 */ /* 0x0201e4000c101904 */
.L_x_1806:
[----:B------:R-:W-:-:S13]  /*1b30*/  ISETP.GE.AND P0, PT, R5, R4, PT ;  /* 0x000000040500720c */ /* 0x000fda0003f06270 */
[----:B------:R-:W-:Y:S05]  /*1b40*/  @P0 BRA `(.L_x_1808) ;  /* 0x000000d000000947 */ /* 0x000fea0003800000 */
[----:B0-----:R-:W-:Y:S01]  /*1b50*/  HFMA2.MMA R3, -RZ, RZ, 0, 2.384185791015625e-07 ;  /* 0x00000004ff037435 */ /* 0x001fe200000001ff */
[----:B------:R-:W-:Y:S02]  /*1b60*/  IADD3 R2, R0, R5, RZ ;  /* 0x0000000500027210 */ /* 0x000fe40007ffe0ff */
[----:B------:R-:W-:-:S07]  /*1b70*/  IADD3 R5, R5, 0x80, RZ ;  /* 0x0000008005057810 */ /* 0x000fce0007ffe0ff */
[----:B------:R-:W-:-:S05]  /*1b80*/  IMAD.WIDE.U32 R2, R2, R3, c[0x0][0x168] ;  /* 0x00005a0002027625 */ /* 0x000fca00078e0003 */
[----:B------:R0:W-:Y:S02]  /*1b90*/  STG.E [R2.64], R7 ;  /* 0x0000000702007986 */ /* 0x0001e4000c101904 */
.L_x_1807:
        /* <DEDUP_REMOVED lines=8> */
.L_x_1808:
[----:B------:R-:W-:Y:S05]  /*1c20*/  BSYNC B1 ;  /* 0x0000000000017941 */ /* 0x000fea0003800000 */
.L_x_1804:
[----:B------:R-:W-:-:S13]  /*1c30*/  ISETP.GE.AND P0, PT, R5, R4, PT ;  /* 0x000000040500720c */ /* 0x000fda0003f06270 */
[----:B0-----:R-:W-:Y:S02]  /*1c40*/  @!P0 IADD3 R2, R0, R5, RZ ;  /* 0x0000000500028210 */ /* 0x001fe40007ffe0ff */
[----:B------:R-:W-:Y:S02]  /*1c50*/  @!P0 MOV R3, 0x4 ;  /* 0x0000000400038802 */ /* 0x000fe40000000f00 */
[----:B------:R-:W-:-:S03]  /*1c60*/  @!P0 IADD3 R5, R5, 0x80, RZ ;  /* 0x0000008005058810 */ /* 0x000fc60007ffe0ff */
[----:B------:R-:W-:-:S05]  /*1c70*/  @!P0 IMAD.WIDE.U32 R2, R2, R3, c[0x0][0x168] ;  /* 0x00005a0002028625 */ /* 0x000fca00078e0003 */
[----:B------:R0:W-:Y:S02]  /*1c80*/  @!P0 STG.E [R2.64], R8 ;  /* 0x0000000802008986 */ /* 0x0001e4000c101904 */
.L_x_1809:
[----:B------:R-:W-:Y:S05]  /*1c90*/  BSYNC B0 ;  /* 0x0000000000007941 */ /* 0x000fea0003800000 */
.L_x_1803:
        /* <DEDUP_REMOVED lines=8> */
.L_x_1810:
        /* <DEDUP_REMOVED lines=14> */
.L_x_2532:


//--------------------- .text._ZN2at6native29vectorized_elementwise_kernelILi8EZZZNS0_16atan_kernel_cudaERNS_18TensorIteratorBaseEENKUlvE0_clEvENKUlvE0_clEvEUlfE_St5arrayIPcLm2EEEEviT0_T1_ --------------------------
	.section	.text._ZN2at6native29vectorized_elementwise_kernelILi8EZZZNS0_16atan_kernel_cudaERNS_18TensorIteratorBaseEENKUlvE0_clEvENKUlvE0_clEvEUlfE_St5arrayIPcLm2EEEEviT0_T1_,"ax",@progbits
	.sectioninfo	@"SHI_REGISTERS=4"
	.align	128
        .global         _ZN2at6native29vectorized_elementwise_kernelILi8EZZZNS0_16atan_kernel_cudaERNS_18TensorIteratorBaseEENKUlvE0_clEvENKUlvE0_clEvEUlfE_St5arrayIPcLm2EEEEviT0_T1_
        .type           _ZN2at6native29vectorized_elementwise_kernelILi8EZZZNS0_16atan_kernel_cudaERNS_18TensorIteratorBaseEENKUlvE0_clEvENKUlvE0_clEvEUlfE_St5arrayIPcLm2EEEEviT0_T1_,@function
        .size           _ZN2at6native29vectorized_elementwise_kernelILi8EZZZNS0_16atan_kernel_cudaERNS_18TensorIteratorBaseEENKUlvE0_clEvENKUlvE0_clEvEUlfE_St5arrayIPcLm2EEEEviT0_T1_,(.L_x_2533 - _ZN2at6native29vectorized_elementwise_kernelILi8EZZZNS0_16atan_kernel_cudaERNS_18TensorIteratorBaseEENKUlvE0_clEvENKUlvE0_clEvEUlfE_St5arrayIPcLm2EEEEviT0_T1_)
        .other          _ZN2at6native29vectorized_elementwise_kernelILi8EZZZNS0_16atan_kernel_cudaERNS_18TensorIteratorBaseEENKUlvE0_clEvENKUlvE0_clEvEUlfE_St5arrayIPcLm2EEEEviT0_T1_,@"STO_CUDA_ENTRY STV_DEFAULT"
_ZN2at6native29vectorized_elementwise_kernelILi8EZZZNS0_16atan_kernel_cudaERNS_18TensorIteratorBaseEENKUlvE0_clEvENKUlvE0_clEvEUlfE_St5arrayIPcLm2EEEEviT0_T1_:
.text._ZN2at6native29vectorized_elementwise_kernelILi8EZZZNS0_16atan_kernel_cudaERNS_18TensorIteratorBaseEENKUlvE0_clEvENKUlvE0_clEvEUlfE_St5arrayIPcLm2EEEEviT0_T1_:
[----:B------:R-:W-:Y:S02]  /*0000*/  MOV R1, c[0x0][0x28] ;  /* 0x00000a0000017a02 */ /* 0x000fe40000000f00 */
[----:B------:R-:W-:Y:S05]  /*0010*/  EXIT ;  /* 0x000000000000794d */ /* 0x000fea0003800000 */
.L_x_1811:
        /* <DEDUP_REMOVED lines=14> */
.L_x_2533:


//--------------------- .text._ZN2at6native18elementwise_kernelILi128ELi4EZNS0_15gpu_kernel_implIZZZNS0_16atan_kernel_cudaERNS_18TensorIteratorBaseEENKUlvE0_clEvENKUlvE_clEvEUldE_EEvS4_RKT_EUliE_EEviT1_ --------------------------
	.section	.text._ZN2at6native18elementwise_kernelILi128ELi4EZNS0_15gpu_kernel_implIZZZNS0_16atan_kernel_cudaERNS_18TensorIteratorBaseEENKUlvE0_clEvENKUlvE_clEvEUldE_EEvS4_RKT_EUliE_EEviT1_,"ax",@progbits
	.sectioninfo	@"SHI_REGISTERS=26"
	.align	128
        .global         _ZN2at6native18elementwise_kernelILi128ELi4EZNS0_15gpu_kernel_implIZZZNS0_16atan_kernel_cudaERNS_18TensorIteratorBaseEENKUlvE0_clEvENKUlvE_clEvEUldE_EEvS4_RKT_EUliE_EEviT1_
        .type           _ZN2at6native18elementwise_kernelILi128ELi4EZNS0_15gpu_kernel_implIZZZNS0_16atan_kernel_cudaERNS_18TensorIteratorBaseEENKUlvE0_clEvENKUlvE_clEvEUldE_EEvS4_RKT_EUliE_EEviT1_,@function
        .size           _ZN2at6native18elementwise_kernelILi128ELi4EZNS0_15gpu_kernel_implIZZZNS0_16atan_kernel_cudaERNS_18TensorIteratorBaseEENKUlvE0_clEvENKUlvE_clEvEUldE_EEvS4_RKT_EUliE_EEviT1_,(.L_x_2534 - _ZN2at6native18elementwise_kernelILi128ELi4EZNS0_15gpu_kernel_implIZZZNS0_16atan_kernel_cudaERNS_18TensorIteratorBaseEENKUlvE0_clEvENKUlvE_clEvEUldE_EEvS4_RKT_EUliE_EEviT1_)
        .other          _ZN2at6native18elementwise_kernelILi128ELi4EZNS0_15gpu_kernel_implIZZZNS0_16atan_kernel_cudaERNS_18TensorIteratorBaseEENKUlvE0_clEvENKUlvE_clEvEUldE_EEvS4_RKT_EUliE_EEviT1_,@"STO_CUDA_ENTRY STV_DEFAULT"
_ZN2at6native18elementwise_kernelILi128ELi4EZNS0_15gpu_kernel_implIZZZNS0_16atan_kernel_cudaERNS_18TensorIteratorBaseEENKUlvE0_clEvENKUlvE_clEvEUldE_EEvS4_RKT_EUliE_EEviT1_:
.text._ZN2at6native18elementwise_kernelILi128ELi4EZNS0_15gpu_kernel_implIZZZNS0_16atan_kernel_cudaERNS_18TensorIteratorBaseEENKUlvE0_clEvENKUlvE_clEvEUldE_EEvS4_RKT_EUliE_EEviT1_:
        /* <DEDUP_REMOVED lines=30> */
[----:B------:R-:W-:Y:S02]  /*01e0*/  IMAD R0, R3, c[0x0][0x2a4], R0 ;  /* 0x0000a90003007a24 */ /* 0x000fe400078e0200 */
        /* <DEDUP_REMOVED lines=206> */
.L_x_1814:
        /* <DEDUP_REMOVED lines=17> */
[----:B--2---:R-:W0:Y:S01]  /*0fe0*/  I2F.F64.S16 R2, R2 ;  /* 0x0000000200027312 */ /* 0x004e220000101c00 */
[----:B------:R-:W-:Y:S05]  /*0ff0*/  BRA `(.L_x_1820) ;  /* 0x00000e2000007947 */ /* 0x000fea0003800000 */
.L_x_1818:
[----:B------:R-:W2:Y:S02]  /*1000*/  LDG.E.U8 R2, [R4.64] ;  /* 0x0000002404027981 */ /* 0x000ea4000c1e1100 */
[----:B--2---:R-:W0:Y:S01]  /*1010*/  I2F.F64.U16 R2, R2 ;  /* 0x0000000200027312 */ /* 0x004e220000101800 */
[----:B------:R-:W-:Y:S05]  /*1020*/  BRA `(.L_x_1820) ;  /* 0x00000df000007947 */ /* 0x000fea0003800000 */
.L_x_1817:
[----:B------:R-:W-:-:S13]  /*1030*/  ISETP.NE.AND P0, PT, R2, 0x2, PT ;  /* 0x000000020200780c */ /* 0x000fda0003f05270 */
[----:B------:R-:W-:Y:S05]  /*1040*/  @!P0 BRA `(.L_x_1821) ;  /* 0x000000a000008947 */ /* 0x000fea0003800000 */
[----:B------:R-:W-:-:S13]  /*1050*/  ISETP.NE.AND P0, PT, R2, 0x3, PT ;  /* 0x000000030200780c */ /* 0x000fda0003f05270 */
[----:B------:R-:W-:Y:S05]  /*1060*/  @!P0 BRA `(.L_x_1822) ;  /* 0x0000005000008947 */ /* 0x000fea0003800000 */
[----:B------:R-:W-:-:S13]  /*1070*/  ISETP.NE.AND P0, PT, R2, 0x4, PT ;  /* 0x000000040200780c */ /* 0x000fda0003f05270 */
[----:B------:R-:W-:Y:S05]  /*1080*/  @P0 BRA `(.L_x_1819) ;  /* 0x00000bf000000947 */ /* 0x000fea0003800000 */
[----:B------:R-:W2:Y:S02]  /*1090*/  LDG.E.64 R2, [R4.64] ;  /* 0x0000002404027981 */ /* 0x000ea4000c1e1b00 */
[----:B--2---:R-:W0:Y:S01]  /*10a0*/  I2F.F64.S64 R2, R2 ;  /* 0x0000000200027312 */ /* 0x004e220000301c00 */
[----:B------:R-:W-:Y:S05]  /*10b0*/  BRA `(.L_x_1820) ;  /* 0x00000d6000007947 */ /* 0x000fea0003800000 */
.L_x_1822:
[----:B------:R-:W2:Y:S02]  /*10c0*/  LDG.E R2, [R4.64] ;  /* 0x0000002404027981 */ /* 0x000ea4000c1e1900 */
[----:B--2---:R-:W0:Y:S01]  /*10d0*/  I2F.F64 R2, R2 ;  /* 0x0000000200027312 */ /* 0x004e220000201c00 */
[----:B------:R-:W-:Y:S05]  /*10e0*/  BRA `(.L_x_1820) ;  /* 0x00000d3000007947 */ /* 0x000fea0003800000 */
.L_x_1821:
[----:B------:R-:W2:Y:S02]  /*10f0*/  LDG.E.U16 R2, [R4.64] ;  /* 0x0000002404027981 */ /* 0x000ea4000c1e1500 */
[----:B--2---:R-:W0:Y:S01]  /*1100*/  I2F.F64.S16 R2, R2 ;  /* 0x0000000200027312 */ /* 0x004e220000101c00 */
[----:B------:R-:W-:Y:S05]  /*1110*/  BRA `(.L_x_1820) ;  /* 0x00000d0000007947 */ /* 0x000fea0003800000 */
.L_x_1816:
[----:B------:R-:W-:-:S13]  /*1120*/  ISETP.GT.AND P0, PT, R2, 0x6, PT ;  /* 0x000000060200780c */ /* 0x000fda0003f04270 */
[----:B------:R-:W-:Y:S05]  /*1130*/  @P0 BRA `(.L_x_1823) ;  /* 0x000000d000000947 */ /* 0x000fea0003800000 */
[----:B------:R-:W-:-:S13]  /*1140*/  ISETP.NE.AND P0, PT, R2, 0x5, PT ;  /* 0x000000050200780c */ /* 0x000fda0003f05270 */
[----:B------:R-:W-:Y:S05]  /*1150*/  @!P0 BRA `(.L_x_1824) ;  /* 0x0000006000008947 */ /* 0x000fea0003800000 */
[----:B------:R-:W-:-:S13]  /*1160*/  ISETP.NE.AND P0, PT, R2, 0x6, PT ;  /* 0x000000060200780c */ /* 0x000fda0003f05270 */
[----:B------:R-:W-:Y:S05]  /*1170*/  @P0 BRA `(.L_x_1819) ;  /* 0x00000b0000000947 */ /* 0x000fea0003800000 */
[----:B------:R-:W2:Y:S02]  /*1180*/  LDG.E R2, [R4.64] ;  /* 0x0000002404027981 */ /* 0x000ea4000c1e1900 */
[----:B--2---:R-:W-:-:S06]  /*1190*/  FMUL.FTZ R2, R2, 1 ;  /* 0x3f80000002027820 */ /* 0x004fcc0000410000 */
[----:B------:R-:W0:Y:S01]  /*11a0*/  F2F.F64.F32 R2, R2 ;  /* 0x0000000200027310 */ /* 0x000e220000201800 */
[----:B------:R-:W-:Y:S05]  /*11b0*/  BRA `(.L_x_1820) ;  /* 0x00000c6000007947 */ /* 0x000fea0003800000 */
.L_x_1824:
[----:B------:R-:W2:Y:S02]  /*11c0*/  LDG.E.U16 R0, [R4.64] ;  /* 0x0000002404007981 */ /* 0x000ea4000c1e1500 */
[----:B--2---:R-:W-:-:S05]  /*11d0*/  HADD2.F32 R0, -RZ, R0.H0_H0 ;  /* 0x20000000ff007230 */ /* 0x004fca0000004100 */
[----:B------:R-:W-:-:S04]  /*11e0*/  FMUL.FTZ R0, R0, 1 ;  /* 0x3f80000000007820 */ /* 0x000fc80000410000 */
[----:B------:R0:W1:Y:S01]  /*11f0*/  F2F.F64.F32 R2, R0 ;  /* 0x0000000000027310 */ /* 0x0000620000201800 */
[----:B------:R-:W-:Y:S05]  /*1200*/  BRA `(.L_x_1820) ;  /* 0x00000c1000007947 */ /* 0x000fea0003800000 */
.L_x_1823:
[----:B------:R-:W-:-:S13]  /*1210*/  ISETP.NE.AND P0, PT, R2, 0x7, PT ;  /* 0x000000070200780c */ /* 0x000fda0003f05270 */
[----:B------:R-:W-:Y:S05]  /*1220*/  @!P0 BRA `(.L_x_1825) ;  /* 0x000000d000008947 */ /* 0x000fea0003800000 */
        /* <DEDUP_REMOVED lines=8> */
.L_x_1826:
[----:B------:R-:W2:Y:S02]  /*12b0*/  LDG.E.U16 R4, [R4.64] ;  /* 0x0000002404047981 */ /* 0x000ea4000c1e1500 */
[----:B--2---:R-:W-:-:S05]  /*12c0*/  HADD2.F32 R0, -RZ, R4.H0_H0 ;  /* 0x20000004ff007230 */ /* 0x004fca0000004100 */
[----:B------:R-:W-:-:S04]  /*12d0*/  FMUL.FTZ R0, R0, 1 ;  /* 0x3f80000000007820 */ /* 0x000fc80000410000 */
[----:B------:R0:W1:Y:S01]  /*12e0*/  F2F.F64.F32 R2, R0 ;  /* 0x0000000000027310 */ /* 0x0000620000201800 */
[----:B------:R-:W-:Y:S05]  /*12f0*/  BRA `(.L_x_1820) ;  /* 0x00000b2000007947 */ /* 0x000fea0003800000 */
.L_x_1825:
[----:B------:R0:W5:Y:S01]  /*1300*/  LDG.E.64 R2, [R4.64] ;  /* 0x0000002404027981 */ /* 0x000162000c1e1b00 */
[----:B------:R-:W-:Y:S05]  /*1310*/  BRA `(.L_x_1820) ;  /* 0x00000b0000007947 */ /* 0x000fea0003800000 */
.L_x_1815:
        /* <DEDUP_REMOVED lines=8> */
[----:B------:R-:W2:Y:S01]  /*13a0*/  LDG.E.U8 R4, [R4.64] ;  /* 0x0000002404047981 */ /* 0x000ea2000c1e1100 */
[----:B------:R-:W-:Y:S01]  /*13b0*/  IMAD.MOV.U32 R2, RZ, RZ, RZ ;  /* 0x000000ffff027224 */ /* 0x000fe200078e00ff */
[----:B--2---:R-:W-:-:S04]  /*13c0*/  ISETP.NE.AND P0, PT, R4, RZ, PT ;  /* 0x000000ff0400720c */ /* 0x004fc80003f05270 */
[----:B------:R-:W-:Y:S01]  /*13d0*/  FSEL R3, RZ, 1.875, !P0 ;  /* 0x3ff00000ff037808 */ /* 0x000fe20004000000 */
[----:B------:R-:W-:Y:S05]  /*13e0*/  BRA `(.L_x_1820) ;  /* 0x00000a3000007947 */ /* 0x000fea0003800000 */
.L_x_1829:
[----:B------:R0:W5:Y:S01]  /*13f0*/  LDG.E.64 R2, [R4.64] ;  /* 0x0000002404027981 */ /* 0x000162000c1e1b00 */
[----:B------:R-:W-:Y:S05]  /*1400*/  BRA `(.L_x_1820) ;  /* 0x00000a1000007947 */ /* 0x000fea0003800000 */
.L_x_1828:
        /* <DEDUP_REMOVED lines=24> */
[----:B------:R-:W-:-:S05]  /*1590*/  LOP3.LUT R3, R3, 0x80000000, R0, 0xf8, !PT ;  /* 0x8000000003037812 */ /* 0x000fca00078ef800 */
[----:B------:R-:W-:-:S06]  /*15a0*/  FMUL.FTZ R3, R3, 1 ;  /* 0x3f80000003037820 */ /* 0x000fcc0000410000 */
[----:B------:R-:W0:Y:S01]  /*15b0*/  F2F.F64.F32 R2, R3 ;  /* 0x0000000300027310 */ /* 0x000e220000201800 */
[----:B------:R-:W-:Y:S05]  /*15c0*/  BRA `(.L_x_1820) ;  /* 0x0000085000007947 */ /* 0x000fea0003800000 */
.L_x_1831:
[----:B------:R-:W2:Y:S02]  /*15d0*/  LDG.E.U8 R3, [R4.64] ;  /* 0x0000002404037981 */ /* 0x000ea4000c1e1100 */
[----:B--2---:R-:W-:-:S05]  /*15e0*/  IMAD.SHL.U32 R0, R3, 0x2000000, RZ ;  /* 0x0200000003007824 */ /* 0x004fca00078e00ff */
[----:B------:R-:W-:-:S13]  /*15f0*/  ISETP.GE.U32.AND P0, PT, R0, 0x8000000, PT ;  /* 0x080000000000780c */ /* 0x000fda0003f06070 */
[C---:B------:R-:W-:Y:S02]  /*1600*/  @!P0 IMAD.SHL.U32 R0, R3.reuse, 0x100, RZ ;  /* 0x0000010003008824 */ /* 0x040fe400078e00ff */
[C---:B------:R-:W-:Y:S02]  /*1610*/  @P0 IMAD.SHL.U32 R2, R3.reuse, 0x200000, RZ ;  /* 0x0020000003020824 */ /* 0x040fe400078e00ff */
[----:B------:R-:W-:Y:S01]  /*1620*/  IMAD.SHL.U32 R3, R3, 0x1000000, RZ ;  /* 0x0100000003037824 */ /* 0x000fe200078e00ff */
[----:B------:R-:W-:Y:S02]  /*1630*/  @!P0 LOP3.LUT R0, R0, 0x7f00, RZ, 0xc0, !PT ;  /* 0x00007f0000008812 */ /* 0x000fe400078ec0ff */
[----:B------:R-:W-:Y:S02]  /*1640*/  @P0 LOP3.LUT R2, R2, 0x70000000, RZ, 0xfc, !PT ;  /* 0x7000000002020812 */ /* 0x000fe400078efcff */
[----:B------:R-:W-:-:S03]  /*1650*/  @!P0 LOP3.LUT R0, R0, 0x3f000000, RZ, 0xfc, !PT ;  /* 0x3f00000000008812 */ /* 0x000fc600078efcff */
[----:B------:R-:W-:Y:S02]  /*1660*/  @P0 FMUL.FTZ R2, R2, 1.9259299443872358531e-34 ;  /* 0x0780000002020820 */ /* 0x000fe40000410000 */
[----:B------:R-:W-:-:S05]  /*1670*/  @!P0 FADD.FTZ R2, R0, -0.5 ;  /* 0xbf00000000028421 */ /* 0x000fca0000010000 */
[----:B------:R-:W-:-:S05]  /*1680*/  LOP3.LUT R2, R2, 0x80000000, R3, 0xf8, !PT ;  /* 0x8000000002027812 */ /* 0x000fca00078ef803 */
[----:B------:R-:W-:-:S06]  /*1690*/  FMUL.FTZ R2, R2, 1 ;  /* 0x3f80000002027820 */ /* 0x000fcc0000410000 */
[----:B------:R-:W0:Y:S01]  /*16a0*/  F2F.F64.F32 R2, R2 ;  /* 0x0000000200027310 */ /* 0x000e220000201800 */
[----:B------:R-:W-:Y:S05]  /*16b0*/  BRA `(.L_x_1820) ;  /* 0x0000076000007947 */ /* 0x000fea0003800000 */
.L_x_1830:
[----:B------:R-:W2:Y:S02]  /*16c0*/  LDG.E.U16 R0, [R4.64] ;  /* 0x0000002404007981 */ /* 0x000ea4000c1e1500 */
[----:B--2---:R-:W-:-:S05]  /*16d0*/  PRMT R0, RZ, 0x5410, R0 ;  /* 0x00005410ff007816 */ /* 0x004fca0000000000 */
[----:B------:R-:W-:-:S04]  /*16e0*/  FMUL.FTZ R0, R0, 1 ;  /* 0x3f80000000007820 */ /* 0x000fc80000410000 */
[----:B------:R0:W1:Y:S01]  /*16f0*/  F2F.F64.F32 R2, R0 ;  /* 0x0000000000027310 */ /* 0x0000620000201800 */
[----:B------:R-:W-:Y:S05]  /*1700*/  BRA `(.L_x_1820) ;  /* 0x0000071000007947 */ /* 0x000fea0003800000 */
.L_x_1827:
        /* <DEDUP_REMOVED lines=9> */
[----:B--2---:R-:W0:Y:S01]  /*17a0*/  I2F.F64.U16 R2, R2 ;  /* 0x0000000200027312 */ /* 0x004e220000101800 */
[----:B------:R-:W-:Y:S05]  /*17b0*/  BRA `(.L_x_1820) ;  /* 0x0000066000007947 */ /* 0x000fea0003800000 */
.L_x_1834:
        /* <DEDUP_REMOVED lines=21> */
.L_x_1838:
[----:B------:R-:W-:Y:S05]  /*1910*/  BSYNC B1 ;  /* 0x0000000000017941 */ /* 0x000fea0003800000 */
.L_x_1837:
[----:B------:R-:W-:Y:S01]  /*1920*/  LEA R3, R0, 0x3b800000, 0x17 ;  /* 0x3b80000000037811 */ /* 0x000fe200078eb8ff */
[----:B------:R-:W-:-:S05]  /*1930*/  IMAD.SHL.U32 R0, R2, 0x100000, RZ ;  /* 0x0010000002007824 */ /* 0x000fca00078e00ff */
[----:B------:R-:W-:Y:S02]  /*1940*/  LOP3.LUT R0, R3, R0, R4, 0xfe, !PT ;  /* 0x0000000003007212 */ /* 0x000fe400078efe04 */
.L_x_1836:
[----:B------:R-:W-:Y:S05]  /*1950*/  BSYNC B0 ;  /* 0x0000000000007941 */ /* 0x000fea0003800000 */
.L_x_1835:
[----:B------:R-:W-:-:S04]  /*1960*/  FMUL.FTZ R0, R0, 1 ;  /* 0x3f80000000007820 */ /* 0x000fc80000410000 */
[----:B------:R0:W1:Y:S01]  /*1970*/  F2F.F64.F32 R2, R0 ;  /* 0x0000000000027310 */ /* 0x0000620000201800 */
[----:B------:R-:W-:Y:S05]  /*1980*/  BRA `(.L_x_1820) ;  /* 0x0000049000007947 */ /* 0x000fea0003800000 */
.L_x_1833:
        /* <DEDUP_REMOVED lines=21> */
.L_x_1842:
[----:B------:R-:W-:Y:S05]  /*1ae0*/  BSYNC B1 ;  /* 0x0000000000017941 */ /* 0x000fea0003800000 */
.L_x_1841:
[----:B------:R-:W-:Y:S01]  /*1af0*/  LEA R3, R0, 0x37800000, 0x17 ;  /* 0x3780000000037811 */ /* 0x000fe200078eb8ff */
[----:B------:R-:W-:-:S05]  /*1b00*/  IMAD.SHL.U32 R0, R2, 0x200000, RZ ;  /* 0x0020000002007824 */ /* 0x000fca00078e00ff */
[----:B------:R-:W-:Y:S02]  /*1b10*/  LOP3.LUT R0, R3, R0, R4, 0xfe, !PT ;  /* 0x0000000003007212 */ /* 0x000fe400078efe04 */
.L_x_1840:
[----:B------:R-:W-:Y:S05]  /*1b20*/  BSYNC B0 ;  /* 0x0000000000007941 */ /* 0x000fea0003800000 */
.L_x_1839:
[----:B------:R-:W-:-:S04]  /*1b30*/  FMUL.FTZ R0, R0, 1 ;  /* 0x3f80000000007820 */ /* 0x000fc80000410000 */
[----:B------:R0:W1:Y:S01]  /*1b40*/  F2F.F64.F32 R2, R0 ;  /* 0x0000000000027310 */ /* 0x0000620000201800 */
[----:B------:R-:W-:Y:S05]  /*1b50*/  BRA `(.L_x_1820) ;  /* 0x000002c000007947 */ /* 0x000fea0003800000 */
.L_x_1832:
        /* <DEDUP_REMOVED lines=14> */
.L_x_1846:
[----:B------:R-:W-:Y:S05]  /*1c40*/  BSYNC B0 ;  /* 0x0000000000007941 */ /* 0x000fea0003800000 */
.L_x_1845:
[----:B------:R-:W-:-:S04]  /*1c50*/  FMUL.FTZ R0, R0, 1 ;  /* 0x3f80000000007820 */ /* 0x000fc80000410000 */
[----:B------:R0:W1:Y:S01]  /*1c60*/  F2F.F64.F32 R2, R0 ;  /* 0x0000000000027310 */ /* 0x0000620000201800 */
[----:B------:R-:W-:Y:S05]  /*1c70*/  BRA `(.L_x_1820) ;  /* 0x000001a000007947 */ /* 0x000fea0003800000 */
.L_x_1819:
        /* <DEDUP_REMOVED lines=19> */
[----:B------:R-:W-:Y:S01]  /*1db0*/  CS2R R2, SRZ ;  /* 0x0000000000027805 */ /* 0x000fe2000001ff00 */
[----:B------:R-:W-:Y:S05]  /*1dc0*/  BRA `(.L_x_1820) ;  /* 0x0000005000007947 */ /* 0x000fea0003800000 */
.L_x_1844:
[----:B------:R-:W2:Y:S02]  /*1dd0*/  LDG.E.64 R2, [R4.64] ;  /* 0x0000002404027981 */ /* 0x000ea4000c1e1b00 */
[----:B--2---:R-:W0:Y:S01]  /*1de0*/  I2F.F64.U64 R2, R2 ;  /* 0x0000000200027312 */ /* 0x004e220000301800 */
[----:B------:R-:W-:Y:S05]  /*1df0*/  BRA `(.L_x_1820) ;  /* 0x0000002000007947 */ /* 0x000fea0003800000 */
.L_x_1843:
[----:B------:R-:W2:Y:S02]  /*1e00*/  LDG.E R2, [R4.64] ;  /* 0x0000002404027981 */ /* 0x000ea4000c1e1900 */
[----:B--2---:R-:W0:Y:S02]  /*1e10*/  I2F.F64.U32 R2, R2 ;  /* 0x0000000200027312 */ /* 0x004e240000201800 */
.L_x_1820:
[----:B01---5:R-:W-:Y:S01]  /*1e20*/  DSETP.GT.AND P0, PT, |R2|, 1, PT ;  /* 0x3ff000000200742a */ /* 0x023fe20003f04200 */
[----:B------:R-:W-:Y:S01]  /*1e30*/  BSSY B0, `(.L_x_1847) ;  /* 0x000000f000007945 */ /* 0x000fe20003800000 */
[----:B------:R-:W-:Y:S02]  /*1e40*/  IMAD.MOV.U32 R8, RZ, RZ, 0x2a25ff7e ;  /* 0x2a25ff7eff087424 */ /* 0x000fe400078e00ff */
[----:B------:R-:W0:Y:S01]  /*1e50*/  DADD R4, -RZ, |R2| ;  /* 0x00000000ff047229 */ /* 0x000e220000000502 */
[----:B------:R-:W-:-:S09]  /*1e60*/  IMAD.MOV.U32 R9, RZ, RZ, 0x3ef53e1d ;  /* 0x3ef53e1dff097424 */ /* 0x000fd200078e00ff */
[----:B0-----:R-:W-:Y:S02]  /*1e70*/  IMAD.MOV.U32 R6, RZ, RZ, R4 ;  /* 0x000000ffff067224 */ /* 0x001fe400078e0004 */
[----:B------:R-:W-:Y:S01]  /*1e80*/  IMAD.MOV.U32 R7, RZ, RZ, R5 ;  /* 0x000000ffff077224 */ /* 0x000fe200078e0005 */
[----:B------:R-:W-:Y:S05]  /*1e90*/  @!P0 BRA `(.L_x_1848) ;  /* 0x0000008000008947 */ /* 0x000fea0003800000 */
[----:B------:R-:W0:Y:S01]  /*1ea0*/  MUFU.RCP64H R5, R5 ;  /* 0x0000000500057308 */ /* 0x000e220000001800 */
[----:B------:R-:W-:Y:S01]  /*1eb0*/  IMAD.MOV.U32 R4, RZ, RZ, RZ ;  /* 0x000000ffff047224 */ /* 0x000fe200078e00ff */
[----:B------:R-:W-:-:S05]  /*1ec0*/  DSETP.NEU.AND P1, PT, |R2|, +INF , PT ;  /* 0x7ff000000200742a */ /* 0x000fca0003f2d200 */
[----:B0-----:R-:W0:-:S06]  /*1ed0*/  DFMA R6, R4, -|R2|, 1 ;  /* 0x3ff000000406742b */ /* 0x001e0c0000000c02 */
[----:B0-----:R-:W0:-:S06]  /*1ee0*/  DFMA R6, R6, R6, R6 ;  /* 0x000000060606722b */ /* 0x001e0c0000000006 */
[----:B0-----:R-:W0:-:S10]  /*1ef0*/  DFMA R6, R4, R6, R4 ;  /* 0x000000060406722b */ /* 0x001e140000000004 */
[----:B0-----:R-:W-:Y:S02]  /*1f00*/  FSEL R6, R6, RZ, P1 ;  /* 0x000000ff06067208 */ /* 0x001fe40000800000 */
[----:B------:R-:W-:Y:S02]  /*1f10*/  FSEL R7, R7, RZ, P1 ;  /* 0x000000ff07077208 */ /* 0x000fe40000800000 */
.L_x_1848:
[----:B------:R-:W-:Y:S05]  /*1f20*/  BSYNC B0 ;  /* 0x0000000000007941 */ /* 0x000fea0003800000 */
.L_x_1847:
[----:B------:R-:W0:Y:S01]  /*1f30*/  DMUL R4, R6, R6 ;  /* 0x0000000606047228 */ /* 0x000e220000000000 */
[----:B------:R-:W1:Y:S05]  /*1f40*/  LDC.U8 R2, c[0x0][0x371] ;  /* 0x0000dc40ff027b82 */ /* 0x000e6a0000000000 */
[----:B0-----:R-:W0:-:S06]  /*1f50*/  DFMA R8, R4, -R8, c[0x2][0x0] ;  /* 0x008000000408762b */ /* 0x001e0c0000000808 */
[----:B0-----:R-:W0:-:S06]  /*1f60*/  DFMA R8, R4, R8, c[0x2][0x8] ;  /* 0x008002000408762b */ /* 0x001e0c0000000008 */
[----:B0-----:R-:W0:-:S06]  /*1f70*/  DFMA R8, R4, R8, c[0x2][0x10] ;  /* 0x008004000408762b */ /* 0x001e0c0000000008 */
[----:B0-----:R-:W0:Y:S01]  /*1f80*/  DFMA R8, R4, R8, c[0x2][0x18] ;  /* 0x008006000408762b */ /* 0x001e220000000008 */
[----:B-1----:R-:W-:-:S04]  /*1f90*/  PRMT R0, R2, 0x9910, RZ ;  /* 0x0000991002007816 */ /* 0x002fc800000000ff */
[----:B------:R-:W-:Y:S01]  /*1fa0*/  ISETP.GT.AND P1, PT, R0, 0x9, PT ;  /* 0x000000090000780c */ /* 0x000fe20003f24270 */
[----:B0-----:R-:W0:-:S06]  /*1fb0*/  DFMA R8, R4, R8, c[0x2][0x20] ;  /* 0x008008000408762b */ /* 0x001e0c0000000008 */
        /* <DEDUP_REMOVED lines=13> */
[----:B0-----:R-:W0:-:S06]  /*2090*/  DMUL R8, R4, R8 ;  /* 0x0000000804087228 */ /* 0x001e0c0000000000 */
[----:B0-----:R-:W0:-:S06]  /*20a0*/  DFMA R8, R8, R6, R6 ;  /* 0x000000060808722b */ /* 0x001e0c0000000006 */
[----:B0-----:R-:W0:-:S10]  /*20b0*/  DADD R4, -R8, c[0x2][0x90] ;  /* 0x0080240008047629 */ /* 0x001e140000000100 */
[----:B0-----:R-:W-:Y:S02]  /*20c0*/  FSEL R5, R5, R9, P0 ;  /* 0x0000000905057208 */ /* 0x001fe40000000000 */
[----:B------:R-:W-:Y:S02]  /*20d0*/  FSEL R4, R4, R8, P0 ;  /* 0x0000000804047208 */ /* 0x000fe40000000000 */
[----:B------:R-:W-:Y:S01]  /*20e0*/  LOP3.LUT R5, R5, 0x80000000, R3, 0xb8, !PT ;  /* 0x8000000005057812 */ /* 0x000fe200078eb803 */
        /* <DEDUP_REMOVED lines=9> */
[----:B------:R-:W0:Y:S02]  /*2180*/  F2I.F64.TRUNC R5, R4 ;  /* 0x0000000400057311 */ /* 0x000e24000030d100 */
[----:B0-----:R0:W-:Y:S01]  /*2190*/  STG.E.U8 [R16.64], R5 ;  /* 0x0000000510007986 */ /* 0x0011e2000c101124 */
[----:B------:R-:W-:Y:S05]  /*21a0*/  BRA `(.L_x_1854) ;  /* 0x00000f1000007947 */ /* 0x000fea0003800000 */
.L_x_1852:
[----:B------:R-:W0:Y:S02]  /*21b0*/  F2I.S64.F64.TRUNC R4, R4 ;  /* 0x0000000400047311 */ /* 0x000e24000030d900 */
[----:B0-----:R-:W-:-:S05]  /*21c0*/  IMAD.MOV.U32 R3, RZ, RZ, R4 ;  /* 0x000000ffff037224 */ /* 0x001fca00078e0004 */
[----:B------:R0:W-:Y:S01]  /*21d0*/  STG.E.U8 [R16.64], R3 ;  /* 0x0000000310007986 */ /* 0x0001e2000c101124 */
[----:B------:R-:W-:Y:S05]  /*21e0*/  BRA `(.L_x_1854) ;  /* 0x00000ed000007947 */ /* 0x000fea0003800000 */
.L_x_1851:
[----:B------:R-:W-:-:S13]  /*21f0*/  ISETP.NE.AND P0, PT, R0, 0x2, PT ;  /* 0x000000020000780c */ /* 0x000fda0003f05270 */
[----:B------:R-:W-:Y:S05]  /*2200*/  @!P0 BRA `(.L_x_1855) ;  /* 0x000000a000008947 */ /* 0x000fea0003800000 */
[----:B------:R-:W-:-:S13]  /*2210*/  ISETP.NE.AND P0, PT, R0, 0x3, PT ;  /* 0x000000030000780c */ /* 0x000fda0003f05270 */
[----:B------:R-:W-:Y:S05]  /*2220*/  @!P0 BRA `(.L_x_1856) ;  /* 0x0000005000008947 */ /* 0x000fea0003800000 */
[----:B------:R-:W-:-:S13]  /*2230*/  ISETP.NE.AND P0, PT, R0, 0x4, PT ;  /* 0x000000040000780c */ /* 0x000fda0003f05270 */
[----:B------:R-:W-:Y:S05]  /*2240*/  @P0 BRA `(.L_x_1853) ;  /* 0x00000ce000000947 */ /* 0x000fea0003800000 */
[----:B------:R-:W0:Y:S02]  /*2250*/  F2I.S64.F64.TRUNC R4, R4 ;  /* 0x0000000400047311 */ /* 0x000e24000030d900 */
[----:B0-----:R0:W-:Y:S01]  /*2260*/  STG.E.64 [R16.64], R4 ;  /* 0x0000000410007986 */ /* 0x0011e2000c101b24 */
[----:B------:R-:W-:Y:S05]  /*2270*/  BRA `(.L_x_1854) ;  /* 0x00000e4000007947 */ /* 0x000fea0003800000 */
.L_x_1856:
[----:B------:R-:W0:Y:S02]  /*2280*/  F2I.F64.TRUNC R5, R4 ;  /* 0x0000000400057311 */ /* 0x000e24000030d100 */
[----:B0-----:R0:W-:Y:S01]  /*2290*/  STG.E [R16.64], R5 ;  /* 0x0000000510007986 */ /* 0x0011e2000c101924 */
[----:B------:R-:W-:Y:S05]  /*22a0*/  BRA `(.L_x_1854) ;  /* 0x00000e1000007947 */ /* 0x000fea0003800000 */
.L_x_1855:
[----:B------:R-:W0:Y:S02]  /*22b0*/  F2I.F64.TRUNC R5, R4 ;  /* 0x0000000400057311 */ /* 0x000e24000030d100 */
[----:B0-----:R0:W-:Y:S01]  /*22c0*/  STG.E.U16 [R16.64], R5 ;  /* 0x0000000510007986 */ /* 0x0011e2000c101524 */
[----:B------:R-:W-:Y:S05]  /*22d0*/  BRA `(.L_x_1854) ;  /* 0x00000de000007947 */ /* 0x000fea0003800000 */
.L_x_1850:
[----:B------:R-:W-:-:S13]  /*22e0*/  ISETP.GT.AND P0, PT, R0, 0x6, PT ;  /* 0x000000060000780c */ /* 0x000fda0003f04270 */
[----:B------:R-:W-:Y:S05]  /*22f0*/  @P0 BRA `(.L_x_1857) ;  /* 0x000000f000000947 */ /* 0x000fea0003800000 */
[----:B------:R-:W-:-:S13]  /*2300*/  ISETP.NE.AND P0, PT, R0, 0x5, PT ;  /* 0x000000050000780c */ /* 0x000fda0003f05270 */
[----:B------:R-:W-:Y:S05]  /*2310*/  @!P0 BRA `(.L_x_1858) ;  /* 0x0000007000008947 */ /* 0x000fea0003800000 */
[----:B------:R-:W-:-:S13]  /*2320*/  ISETP.NE.AND P0, PT, R0, 0x6, PT ;  /* 0x000000060000780c */ /* 0x000fda0003f05270 */
[----:B------:R-:W-:Y:S05]  /*2330*/  @P0 BRA `(.L_x_1853) ;  /* 0x00000bf000000947 */ /* 0x000fea0003800000 */
[----:B------:R-:W0:Y:S01]  /*2340*/  F2F.F32.F64 R3, R4 ;  /* 0x0000000400037310 */ /* 0x000e220000301000 */
[----:B------:R-:W0:-:S14]  /*2350*/  DSETP.GEU.AND P0, PT, |R4|, c[0x2][0x98], PT ;  /* 0x008026000400762a */ /* 0x000e1c0003f0e200 */
[----:B0-----:R-:W-:-:S05]  /*2360*/  @!P0 FMUL R3, R3, 1.175494350822287508e-38 ;  /* 0x0080000003038820 */ /* 0x001fca0000400000 */
[----:B------:R0:W-:Y:S01]  /*2370*/  STG.E [R16.64], R3 ;  /* 0x0000000310007986 */ /* 0x0001e2000c101924 */
[----:B------:R-:W-:Y:S05]  /*2380*/  BRA `(.L_x_1854) ;  /* 0x00000d3000007947 */ /* 0x000fea0003800000 */
.L_x_1858:
[----:B------:R-:W0:Y:S01]  /*2390*/  F2F.F32.F64 R0, R4 ;  /* 0x0000000400007310 */ /* 0x000e220000301000 */
[----:B------:R-:W0:-:S14]  /*23a0*/  DSETP.GEU.AND P0, PT, |R4|, c[0x2][0x98], PT ;  /* 0x008026000400762a */ /* 0x000e1c0003f0e200 */
[----:B0-----:R-:W-:-:S05]  /*23b0*/  @!P0 FMUL R0, R0, 1.175494350822287508e-38 ;  /* 0x0080000000008820 */ /* 0x001fca0000400000 */
[----:B------:R-:W-:-:S05]  /*23c0*/  F2FP.PACK_AB R0, RZ, R0 ;  /* 0x00000000ff00723e */ /* 0x000fca00000000ff */
[----:B------:R0:W-:Y:S01]  /*23d0*/  STG.E.U16 [R16.64], R0 ;  /* 0x0000000010007986 */ /* 0x0001e2000c101524 */
[----:B------:R-:W-:Y:S05]  /*23e0*/  BRA `(.L_x_1854) ;  /* 0x00000cd000007947 */ /* 0x000fea0003800000 */
.L_x_1857:
[----:B------:R-:W-:-:S13]  /*23f0*/  ISETP.NE.AND P0, PT, R0, 0x7, PT ;  /* 0x000000070000780c */ /* 0x000fda0003f05270 */
[----:B------:R-:W-:Y:S05]  /*2400*/  @!P0 BRA `(.L_x_1859) ;  /* 0x0000011000008947 */ /* 0x000fea0003800000 */
[----:B------:R-:W-:-:S13]  /*2410*/  ISETP.NE.AND P0, PT, R0, 0x8, PT ;  /* 0x000000080000780c */ /* 0x000fda0003f05270 */
[----:B------:R-:W-:Y:S05]  /*2420*/  @!P0 BRA `(.L_x_1860) ;  /* 0x0000008000008947 */ /* 0x000fea0003800000 */
[----:B------:R-:W-:-:S13]  /*2430*/  ISETP.NE.AND P0, PT, R0, 0x9, PT ;  /* 0x000000090000780c */ /* 0x000fda0003f05270 */
[----:B------:R-:W-:Y:S05]  /*2440*/  @P0 BRA `(.L_x_1853) ;  /* 0x00000ae000000947 */ /* 0x000fea0003800000 */
[----:B------:R-:W0:Y:S01]  /*2450*/  F2F.F32.F64 R2, R4 ;  /* 0x0000000400027310 */ /* 0x000e220000301000 */
[----:B------:R-:W0:Y:S01]  /*2460*/  DSETP.GEU.AND P0, PT, |R4|, c[0x2][0x98], PT ;  /* 0x008026000400762a */ /* 0x000e220003f0e200 */
[----:B------:R-:W-:-:S13]  /*2470*/  IMAD.MOV.U32 R3, RZ, RZ, RZ ;  /* 0x000000ffff037224 */ /* 0x000fda00078e00ff */
[----:B0-----:R-:W-:-:S05]  /*2480*/  @!P0 FMUL R2, R2, 1.175494350822287508e-38 ;  /* 0x0080000002028820 */ /* 0x001fca0000400000 */
[----:B------:R0:W-:Y:S01]  /*2490*/  STG.E.64 [R16.64], R2 ;  /* 0x0000000210007986 */ /* 0x0001e2000c101b24 */
[----:B------:R-:W-:Y:S05]  /*24a0*/  BRA `(.L_x_1854) ;  /* 0x00000c1000007947 */ /* 0x000fea0003800000 */
.L_x_1860:
[----:B------:R-:W0:Y:S01]  /*24b0*/  F2F.F32.F64 R0, R4 ;  /* 0x0000000400007310 */ /* 0x000e220000301000 */
[----:B------:R-:W0:-:S14]  /*24c0*/  DSETP.GEU.AND P0, PT, |R4|, c[0x2][0x98], PT ;  /* 0x008026000400762a */ /* 0x000e1c0003f0e200 */
[----:B0-----:R-:W-:-:S05]  /*24d0*/  @!P0 FMUL R0, R0, 1.175494350822287508e-38 ;  /* 0x0080000000008820 */ /* 0x001fca0000400000 */
[----:B------:R-:W-:-:S04]  /*24e0*/  F2FP.PACK_AB R3, RZ, R0 ;  /* 0x00000000ff03723e */ /* 0x000fc800000000ff */
[----:B------:R-:W-:-:S05]  /*24f0*/  PRMT R3, R3, 0x5410, RZ ;  /* 0x0000541003037816 */ /* 0x000fca00000000ff */
[----:B------:R0:W-:Y:S01]  /*2500*/  STG.E [R16.64], R3 ;  /* 0x0000000310007986 */ /* 0x0001e2000c101924 */
[----:B------:R-:W-:Y:S05]  /*2510*/  BRA `(.L_x_1854) ;  /* 0x00000ba000007947 */ /* 0x000fea0003800000 */
.L_x_1859:
[----:B------:R0:W-:Y:S01]  /*2520*/  STG.E.64 [R16.64], R4 ;  /* 0x0000000410007986 */ /* 0x0001e2000c101b24 */
[----:B------:R-:W-:Y:S05]  /*2530*/  BRA `(.L_x_1854) ;  /* 0x00000b8000007947 */ /* 0x000fea0003800000 */
.L_x_1849:
        /* <DEDUP_REMOVED lines=8> */
[----:B------:R-:W0:-:S06]  /*25c0*/  DSETP.NEU.AND P0, PT, R4, RZ, PT ;  /* 0x000000ff0400722a */ /* 0x000e0c0003f0d000 */
[----:B0-----:R-:W-:-:S05]  /*25d0*/  SEL R3, RZ, 0x1, !P0 ;  /* 0x00000001ff037807 */ /* 0x001fca0004000000 */
[----:B------:R0:W-:Y:S01]  /*25e0*/  STG.E.U8 [R16.64], R3 ;  /* 0x0000000310007986 */ /* 0x0001e2000c101124 */
[----:B------:R-:W-:Y:S05]  /*25f0*/  BRA `(.L_x_1854) ;  /* 0x00000ac000007947 */ /* 0x000fea0003800000 */
.L_x_1863:
[----:B------:R-:W-:-:S05]  /*2600*/  CS2R R6, SRZ ;  /* 0x0000000000067805 */ /* 0x000fca000001ff00 */
[----:B------:R0:W-:Y:S01]  /*2610*/  STG.E.128 [R16.64], R4 ;  /* 0x0000000410007986 */ /* 0x0001e2000c101d24 */
[----:B------:R-:W-:Y:S05]  /*2620*/  BRA `(.L_x_1854) ;  /* 0x00000a9000007947 */ /* 0x000fea0003800000 */
.L_x_1862:
        /* <DEDUP_REMOVED lines=8> */
[----:B------:R-:W-:-:S13]  /*26b0*/  BSSY B0, `(.L_x_1866) ;  /* 0x000000f000007945 */ /* 0x000fda0003800000 */
[----:B0-----:R-:W-:-:S05]  /*26c0*/  @!P0 FMUL R7, R7, 1.175494350822287508e-38 ;  /* 0x0080000007078820 */ /* 0x001fca0000400000 */
        /* <DEDUP_REMOVED lines=13> */
.L_x_1867:
[----:B------:R-:W-:Y:S05]  /*27a0*/  BSYNC B0 ;  /* 0x0000000000007941 */ /* 0x000fea0003800000 */
.L_x_1866:
[----:B------:R-:W-:-:S05]  /*27b0*/  LOP3.LUT R3, R0, R3, RZ, 0xfc, !PT ;  /* 0x0000000300037212 */ /* 0x000fca00078efcff */
[----:B------:R0:W-:Y:S01]  /*27c0*/  STG.E.U8 [R16.64], R3 ;  /* 0x0000000310007986 */ /* 0x0001e2000c101124 */
[----:B------:R-:W-:Y:S05]  /*27d0*/  BRA `(.L_x_1854) ;  /* 0x000008e000007947 */ /* 0x000fea0003800000 */
.L_x_1865:
[----:B------:R-:W0:Y:S01]  /*27e0*/  F2F.F32.F64 R3, R4 ;  /* 0x0000000400037310 */ /* 0x000e220000301000 */
[----:B------:R-:W0:Y:S01]  /*27f0*/  DSETP.GEU.AND P0, PT, |R4|, c[0x2][0x98], PT ;  /* 0x008026000400762a */ /* 0x000e220003f0e200 */
[----:B------:R-:W-:-:S13]  /*2800*/  BSSY B0, `(.L_x_1868) ;  /* 0x0000010000007945 */ /* 0x000fda0003800000 */
[----:B0-----:R-:W-:-:S05]  /*2810*/  @!P0 FMUL R3, R3, 1.175494350822287508e-38 ;  /* 0x0080000003038820 */ /* 0x001fca0000400000 */
        /* <DEDUP_REMOVED lines=11> */
.L_x_1869:
[----:B------:R-:W-:Y:S01]  /*28d0*/  IMAD.MOV.U32 R0, RZ, RZ, 0x7f ;  /* 0x0000007fff007424 */ /* 0x000fe200078e00ff */
[----:B------:R-:W-:-:S04]  /*28e0*/  ISETP.GT.U32.AND P0, PT, R2, 0x7f800000, PT ;  /* 0x7f8000000200780c */ /* 0x000fc80003f04070 */
[----:B------:R-:W-:-:S04]  /*28f0*/  SEL R0, R0, 0x7c, P0 ;  /* 0x0000007c00007807 */ /* 0x000fc80000000000 */
.L_x_1870:
[----:B------:R-:W-:Y:S05]  /*2900*/  BSYNC B0 ;  /* 0x0000000000007941 */ /* 0x000fea0003800000 */
.L_x_1868:
[----:B------:R-:W-:-:S04]  /*2910*/  LOP3.LUT R2, R3, 0x80000000, RZ, 0xc0, !PT ;  /* 0x8000000003027812 */ /* 0x000fc800078ec0ff */
[----:B------:R-:W-:-:S04]  /*2920*/  SHF.R.U32.HI R3, RZ, 0x18, R2 ;  /* 0x00000018ff037819 */ /* 0x000fc80000011602 */
[----:B------:R-:W-:-:S05]  /*2930*/  LOP3.LUT R3, R0, R3, RZ, 0xfc, !PT ;  /* 0x0000000300037212 */ /* 0x000fca00078efcff */
[----:B------:R0:W-:Y:S01]  /*2940*/  STG.E.U8 [R16.64], R3 ;  /* 0x0000000310007986 */ /* 0x0001e2000c101124 */
[----:B------:R-:W-:Y:S05]  /*2950*/  BRA `(.L_x_1854) ;  /* 0x0000076000007947 */ /* 0x000fea0003800000 */
.L_x_1864:
[----:B------:R-:W0:Y:S01]  /*2960*/  F2F.F32.F64 R0, R4 ;  /* 0x0000000400007310 */ /* 0x000e220000301000 */
[----:B------:R-:W0:-:S14]  /*2970*/  DSETP.GEU.AND P0, PT, |R4|, c[0x2][0x98], PT ;  /* 0x008026000400762a */ /* 0x000e1c0003f0e200 */
[----:B0-----:R-:W-:-:S05]  /*2980*/  @!P0 FMUL R0, R0, 1.175494350822287508e-38 ;  /* 0x0080000000008820 */ /* 0x001fca0000400000 */
[----:B------:R-:W-:-:S05]  /*2990*/  F2FP.BF16.PACK_AB R0, RZ, R0 ;  /* 0x00000000ff00723e */ /* 0x000fca00000010ff */
[----:B------:R0:W-:Y:S01]  /*29a0*/  STG.E.U16 [R16.64], R0 ;  /* 0x0000000010007986 */ /* 0x0001e2000c101524 */
[----:B------:R-:W-:Y:S05]  /*29b0*/  BRA `(.L_x_1854) ;  /* 0x0000070000007947 */ /* 0x000fea0003800000 */
.L_x_1861:
        /* <DEDUP_REMOVED lines=8> */
[----:B------:R-:W0:Y:S02]  /*2a40*/  F2I.U32.F64.TRUNC R5, R4 ;  /* 0x0000000400057311 */ /* 0x000e24000030d000 */
[----:B0-----:R0:W-:Y:S01]  /*2a50*/  STG.E.U16 [R16.64], R5 ;  /* 0x0000000510007986 */ /* 0x0011e2000c101524 */
[----:B------:R-:W-:Y:S05]  /*2a60*/  BRA `(.L_x_1854) ;  /* 0x0000065000007947 */ /* 0x000fea0003800000 */
.L_x_1873:
[----:B------:R-:W0:Y:S01]  /*2a70*/  F2F.F32.F64 R3, R4 ;  /* 0x0000000400037310 */ /* 0x000e220000301000 */
[----:B------:R-:W0:Y:S01]  /*2a80*/  DSETP.GEU.AND P0, PT, |R4|, c[0x2][0x98], PT ;  /* 0x008026000400762a */ /* 0x000e220003f0e200 */
[----:B------:R-:W-:Y:S01]  /*2a90*/  BSSY B0, `(.L_x_1874) ;  /* 0x0000015000007945 */ /* 0x000fe20003800000 */
[----:B------:R-:W-:-:S12]  /*2aa0*/  IMAD.MOV.U32 R8, RZ, RZ, 0x80 ;  /* 0x00000080ff087424 */ /* 0x000fd800078e00ff */
[----:B0-----:R-:W-:-:S05]  /*2ab0*/  @!P0 FMUL R3, R3, 1.175494350822287508e-38 ;  /* 0x0080000003038820 */ /* 0x001fca0000400000 */
        /* <DEDUP_REMOVED lines=14> */
.L_x_1876:
[----:B------:R-:W-:-:S04]  /*2ba0*/  LOP3.LUT R2, R3, 0x80000000, RZ, 0xc0, !PT ;  /* 0x8000000003027812 */ /* 0x000fc800078ec0ff */
[----:B------:R-:W-:-:S04]  /*2bb0*/  SHF.R.U32.HI R3, RZ, 0x18, R2 ;  /* 0x00000018ff037819 */ /* 0x000fc80000011602 */
[----:B------:R-:W-:-:S04]  /*2bc0*/  LOP3.LUT R0, R0, R3, RZ, 0xfc, !PT ;  /* 0x0000000300007212 */ /* 0x000fc800078efcff */
[----:B------:R-:W-:Y:S02]  /*2bd0*/  PRMT R8, R0, 0x7610, R8 ;  /* 0x0000761000087816 */ /* 0x000fe40000000008 */
.L_x_1875:
[----:B------:R-:W-:Y:S05]  /*2be0*/  BSYNC B0 ;  /* 0x0000000000007941 */ /* 0x000fea0003800000 */
.L_x_1874:
[----:B------:R0:W-:Y:S01]  /*2bf0*/  STG.E.U8 [R16.64], R8 ;  /* 0x0000000810007986 */ /* 0x0001e2000c101124 */
[----:B------:R-:W-:Y:S05]  /*2c00*/  BRA `(.L_x_1854) ;  /* 0x000004b000007947 */ /* 0x000fea0003800000 */
.L_x_1872:
        /* <DEDUP_REMOVED lines=19> */
.L_x_1879:
[----:B------:R-:W-:-:S04]  /*2d40*/  LOP3.LUT R2, R3, 0x80000000, RZ, 0xc0, !PT ;  /* 0x8000000003027812 */ /* 0x000fc800078ec0ff */
[----:B------:R-:W-:-:S04]  /*2d50*/  SHF.R.U32.HI R3, RZ, 0x18, R2 ;  /* 0x00000018ff037819 */ /* 0x000fc80000011602 */
[----:B------:R-:W-:-:S04]  /*2d60*/  LOP3.LUT R0, R0, R3, RZ, 0xfc, !PT ;  /* 0x0000000300007212 */ /* 0x000fc800078efcff */
[----:B------:R-:W-:Y:S02]  /*2d70*/  PRMT R8, R0, 0x7610, R8 ;  /* 0x0000761000087816 */ /* 0x000fe40000000008 */
.L_x_1878:
[----:B------:R-:W-:Y:S05]  /*2d80*/  BSYNC B0 ;  /* 0x0000000000007941 */ /* 0x000fea0003800000 */
.L_x_1877:
[----:B------:R0:W-:Y:S01]  /*2d90*/  STG.E.U8 [R16.64], R8 ;  /* 0x0000000810007986 */ /* 0x0001e2000c101124 */
[----:B------:R-:W-:Y:S05]  /*2da0*/  BRA `(.L_x_1854) ;  /* 0x0000031000007947 */ /* 0x000fea0003800000 */
.L_x_1871:
[----:B------:R-:W-:-:S13]  /*2db0*/  ISETP.NE.AND P0, PT, R0, 0x1c, PT ;  /* 0x0000001c0000780c */ /* 0x000fda0003f05270 */
[----:B------:R-:W-:Y:S05]  /*2dc0*/  @!P0 BRA `(.L_x_1880) ;  /* 0x000002d000008947 */ /* 0x000fea0003800000 */
[----:B------:R-:W-:-:S13]  /*2dd0*/  ISETP.NE.AND P0, PT, R0, 0x1d, PT ;  /* 0x0000001d0000780c */ /* 0x000fda0003f05270 */
[----:B------:R-:W-:Y:S05]  /*2de0*/  @!P0 BRA `(.L_x_1881) ;  /* 0x0000028000008947 */ /* 0x000fea0003800000 */
[----:B------:R-:W-:-:S13]  /*2df0*/  ISETP.NE.AND P0, PT, R0, 0x2c, PT ;  /* 0x0000002c0000780c */ /* 0x000fda0003f05270 */
[----:B------:R-:W-:Y:S05]  /*2e00*/  @P0 BRA `(.L_x_1853) ;  /* 0x0000012000000947 */ /* 0x000fea0003800000 */
[----:B------:R-:W0:Y:S01]  /*2e10*/  F2F.F32.F64 R6, R4 ;  /* 0x0000000400067310 */ /* 0x000e220000301000 */
[----:B------:R-:W0:-:S14]  /*2e20*/  DSETP.GEU.AND P0, PT, |R4|, c[0x2][0x98], PT ;  /* 0x008026000400762a */ /* 0x000e1c0003f0e200 */
[----:B0-----:R-:W-:Y:S01]  /*2e30*/  @!P0 FMUL R6, R6, 1.175494350822287508e-38 ;  /* 0x0080000006068820 */ /* 0x001fe20000400000 */
        /* <DEDUP_REMOVED lines=15> */
.L_x_1853:
        /* <DEDUP_REMOVED lines=20> */
.L_x_1881:
[----:B------:R-:W0:Y:S02]  /*3070*/  F2I.U64.F64.TRUNC R4, R4 ;  /* 0x0000000400047311 */ /* 0x000e24000030d800 */
[----:B0-----:R0:W-:Y:S01]  /*3080*/  STG.E.64 [R16.64], R4 ;  /* 0x0000000410007986 */ /* 0x0011e2000c101b24 */
[----:B------:R-:W-:Y:S05]  /*3090*/  BRA `(.L_x_1854) ;  /* 0x0000002000007947 */ /* 0x000fea0003800000 */
.L_x_1880:
[----:B------:R-:W0:Y:S02]  /*30a0*/  F2I.U32.F64.TRUNC R5, R4 ;  /* 0x0000000400057311 */ /* 0x000e24000030d000 */
[----:B0-----:R0:W-:Y:S02]  /*30b0*/  STG.E [R16.64], R5 ;  /* 0x0000000510007986 */ /* 0x0011e4000c101924 */
.L_x_1854:
[----:B------:R-:W-:-:S05]  /*30c0*/  IMAD R18, R18, 0x200, R23 ;  /* 0x0000020012127824 */ /* 0x000fca00078e0217 */
[----:B------:R-:W-:Y:S02]  /*30d0*/  IADD3 R19, R18, 0x80, RZ ;  /* 0x0000008012137810 */ /* 0x000fe40007ffe0ff */
.L_x_1813:
[----:B------:R-:W-:Y:S05]  /*30e0*/  BSYNC B6 ;  /* 0x0000000000067941 */ /* 0x000fea0003800000 */
.L_x_1812:
        /* <DEDUP_REMOVED lines=231> */
.L_x_1884:
        /* <DEDUP_REMOVED lines=19> */
.L_x_1888:
[----:B------:R-:W2:Y:S02]  /*4090*/  LDG.E.U8 R2, [R4.64] ;  /* 0x0000002404027981 */ /* 0x000ea4000c1e1100 */
[----:B--2---:R-:W0:Y:S01]  /*40a0*/  I2F.F64.U16 R2, R2 ;  /* 0x0000000200027312 */ /* 0x004e220000101800 */
[----:B------:R-:W-:Y:S05]  /*40b0*/  BRA `(.L_x_1890) ;  /* 0x00000df000007947 */ /* 0x000fea0003800000 */
.L_x_1887:
        /* <DEDUP_REMOVED lines=9> */
.L_x_1892:
[----:B------:R-:W2:Y:S02]  /*4150*/  LDG.E R2, [R4.64] ;  /* 0x0000002404027981 */ /* 0x000ea4000c1e1900 */
[----:B--2---:R-:W0:Y:S01]  /*4160*/  I2F.F64 R2, R2 ;  /* 0x0000000200027312 */ /* 0x004e220000201c00 */
[----:B------:R-:W-:Y:S05]  /*4170*/  BRA `(.L_x_1890) ;  /* 0x00000d3000007947 */ /* 0x000fea0003800000 */
.L_x_1891:
[----:B------:R-:W2:Y:S02]  /*4180*/  LDG.E.U16 R2, [R4.64] ;  /* 0x0000002404027981 */ /* 0x000ea4000c1e1500 */
[----:B--2---:R-:W0:Y:S01]  /*4190*/  I2F.F64.S16 R2, R2 ;  /* 0x0000000200027312 */ /* 0x004e220000101c00 */
[----:B------:R-:W-:Y:S05]  /*41a0*/  BRA `(.L_x_1890) ;  /* 0x00000d0000007947 */ /* 0x000fea0003800000 */
.L_x_1886:
        /* <DEDUP_REMOVED lines=10> */
.L_x_1894:
[----:B------:R-:W2:Y:S02]  /*4250*/  LDG.E.U16 R0, [R4.64] ;  /* 0x0000002404007981 */ /* 0x000ea4000c1e1500 */
[----:B--2---:R-:W-:-:S05]  /*4260*/  HADD2.F32 R0, -RZ, R0.H0_H0 ;  /* 0x20000000ff007230 */ /* 0x004fca0000004100 */
[----:B------:R-:W-:-:S04]  /*4270*/  FMUL.FTZ R0, R0, 1 ;  /* 0x3f80000000007820 */ /* 0x000fc80000410000 */
[----:B------:R0:W1:Y:S01]  /*4280*/  F2F.F64.F32 R2, R0 ;  /* 0x0000000000027310 */ /* 0x0000620000201800 */
[----:B------:R-:W-:Y:S05]  /*4290*/  BRA `(.L_x_1890) ;  /* 0x00000c1000007947 */ /* 0x000fea0003800000 */
.L_x_1893:
        /* <DEDUP_REMOVED lines=10> */
.L_x_1896:
[----:B------:R-:W2:Y:S02]  /*4340*/  LDG.E.U16 R4, [R4.64] ;  /* 0x0000002404047981 */ /* 0x000ea4000c1e1500 */
[----:B--2---:R-:W-:-:S05]  /*4350*/  HADD2.F32 R0, -RZ, R4.H0_H0 ;  /* 0x20000004ff007230 */ /* 0x004fca0000004100 */
[----:B------:R-:W-:-:S04]  /*4360*/  FMUL.FTZ R0, R0, 1 ;  /* 0x3f80000000007820 */ /* 0x000fc80000410000 */
[----:B------:R0:W1:Y:S01]  /*4370*/  F2F.F64.F32 R2, R0 ;  /* 0x0000000000027310 */ /* 0x0000620000201800 */
[----:B------:R-:W-:Y:S05]  /*4380*/  BRA `(.L_x_1890) ;  /* 0x00000b2000007947 */ /* 0x000fea0003800000 */
.L_x_1895:
[----:B------:R0:W5:Y:S01]  /*4390*/  LDG.E.64 R2, [R4.64] ;  /* 0x0000002404027981 */ /* 0x000162000c1e1b00 */
[----:B------:R-:W-:Y:S05]  /*43a0*/  BRA `(.L_x_1890) ;  /* 0x00000b0000007947 */ /* 0x000fea0003800000 */
.L_x_1885:
        /* <DEDUP_REMOVED lines=13> */
.L_x_1899:
[----:B------:R0:W5:Y:S01]  /*4480*/  LDG.E.64 R2, [R4.64] ;  /* 0x0000002404027981 */ /* 0x000162000c1e1b00 */
[----:B------:R-:W-:Y:S05]  /*4490*/  BRA `(.L_x_1890) ;  /* 0x00000a1000007947 */ /* 0x000fea0003800000 */
.L_x_1898:
        /* <DEDUP_REMOVED lines=28> */
.L_x_1901:
        /* <DEDUP_REMOVED lines=15> */
.L_x_1900:
[----:B------:R-:W2:Y:S02]  /*4750*/  LDG.E.U16 R0, [R4.64] ;  /* 0x0000002404007981 */ /* 0x000ea4000c1e1500 */
[----:B--2---:R-:W-:-:S05]  /*4760*/  PRMT R0, RZ, 0x5410, R0 ;  /* 0x00005410ff007816 */ /* 0x004fca0000000000 */
[----:B------:R-:W-:-:S04]  /*4770*/  FMUL.FTZ R0, R0, 1 ;  /* 0x3f80000000007820 */ /* 0x000fc80000410000 */
[----:B------:R0:W1:Y:S01]  /*4780*/  F2F.F64.F32 R2, R0 ;  /* 0x0000000000027310 */ /* 0x0000620000201800 */
[----:B------:R-:W-:Y:S05]  /*4790*/  BRA `(.L_x_1890) ;  /* 0x0000071000007947 */ /* 0x000fea0003800000 */
.L_x_1897:
        /* <DEDUP_REMOVED lines=11> */
.L_x_1904:
        /* <DEDUP_REMOVED lines=21> */
.L_x_1908:
[----:B------:R-:W-:Y:S05]  /*49a0*/  BSYNC B1 ;  /* 0x0000000000017941 */ /* 0x000fea0003800000 */
.L_x_1907:
[----:B------:R-:W-:Y:S01]  /*49b0*/  LEA R3, R0, 0x3b800000, 0x17 ;  /* 0x3b80000000037811 */ /* 0x000fe200078eb8ff */
[----:B------:R-:W-:-:S05]  /*49c0*/  IMAD.SHL.U32 R0, R2, 0x100000, RZ ;  /* 0x0010000002007824 */ /* 0x000fca00078e00ff */
[----:B------:R-:W-:Y:S02]  /*49d0*/  LOP3.LUT R0, R3, R0, R4, 0xfe, !PT ;  /* 0x0000000003007212 */ /* 0x000fe400078efe04 */
.L_x_1906:
[----:B------:R-:W-:Y:S05]  /*49e0*/  BSYNC B0 ;  /* 0x0000000000007941 */ /* 0x000fea0003800000 */
.L_x_1905:
[----:B------:R-:W-:-:S04]  /*49f0*/  FMUL.FTZ R0, R0, 1 ;  /* 0x3f80000000007820 */ /* 0x000fc80000410000 */
[----:B------:R0:W1:Y:S01]  /*4a00*/  F2F.F64.F32 R2, R0 ;  /* 0x0000000000027310 */ /* 0x0000620000201800 */
[----:B------:R-:W-:Y:S05]  /*4a10*/  BRA `(.L_x_1890) ;  /* 0x0000049000007947 */ /* 0x000fea0003800000 */
.L_x_1903:
        /* <DEDUP_REMOVED lines=21> */
.L_x_1912:
[----:B------:R-:W-:Y:S05]  /*4b70*/  BSYNC B1 ;  /* 0x0000000000017941 */ /* 0x000fea0003800000 */
.L_x_1911:
[----:B------:R-:W-:Y:S01]  /*4b80*/  LEA R3, R0, 0x37800000, 0x17 ;  /* 0x3780000000037811 */ /* 0x000fe200078eb8ff */
[----:B------:R-:W-:-:S05]  /*4b90*/  IMAD.SHL.U32 R0, R2, 0x200000, RZ ;  /* 0x0020000002007824 */ /* 0x000fca00078e00ff */
[----:B------:R-:W-:Y:S02]  /*4ba0*/  LOP3.LUT R0, R3, R0, R4, 0xfe, !PT ;  /* 0x0000000003007212 */ /* 0x000fe400078efe04 */
.L_x_1910:
[----:B------:R-:W-:Y:S05]  /*4bb0*/  BSYNC B0 ;  /* 0x0000000000007941 */ /* 0x000fea0003800000 */
.L_x_1909:
[----:B------:R-:W-:-:S04]  /*4bc0*/  FMUL.FTZ R0, R0, 1 ;  /* 0x3f80000000007820 */ /* 0x000fc80000410000 */
[----:B------:R0:W1:Y:S01]  /*4bd0*/  F2F.F64.F32 R2, R0 ;  /* 0x0000000000027310 */ /* 0x0000620000201800 */
[----:B------:R-:W-:Y:S05]  /*4be0*/  BRA `(.L_x_1890) ;  /* 0x000002c000007947 */ /* 0x000fea0003800000 */
.L_x_1902:
        /* <DEDUP_REMOVED lines=14> */
.L_x_1916:
[----:B------:R-:W-:Y:S05]  /*4cd0*/  BSYNC B0 ;  /* 0x0000000000007941 */ /* 0x000fea0003800000 */
.L_x_1915:
[----:B------:R-:W-:-:S04]  /*4ce0*/  FMUL.FTZ R0, R0, 1 ;  /* 0x3f80000000007820 */ /* 0x000fc80000410000 */
[----:B------:R0:W1:Y:S01]  /*4cf0*/  F2F.F64.F32 R2, R0 ;  /* 0x0000000000027310 */ /* 0x0000620000201800 */
[----:B------:R-:W-:Y:S05]  /*4d00*/  BRA `(.L_x_1890) ;  /* 0x000001a000007947 */ /* 0x000fea0003800000 */
.L_x_1889:
        /* <DEDUP_REMOVED lines=21> */
.L_x_1914:
[----:B------:R-:W2:Y:S02]  /*4e60*/  LDG.E.64 R2, [R4.64] ;  /* 0x0000002404027981 */ /* 0x000ea4000c1e1b00 */
[----:B--2---:R-:W0:Y:S01]  /*4e70*/  I2F.F64.U64 R2, R2 ;  /* 0x0000000200027312 */ /* 0x004e220000301800 */
[----:B------:R-:W-:Y:S05]  /*4e80*/  BRA `(.L_x_1890) ;  /* 0x0000002000007947 */ /* 0x000fea0003800000 */
.L_x_1913:
[----:B------:R-:W2:Y:S02]  /*4e90*/  LDG.E R2, [R4.64] ;  /* 0x0000002404027981 */ /* 0x000ea4000c1e1900 */
[----:B--2---:R-:W0:Y:S02]  /*4ea0*/  I2F.F64.U32 R2, R2 ;  /* 0x0000000200027312 */ /* 0x004e240000201800 */
.L_x_1890:
        /* <DEDUP_REMOVED lines=16> */
.L_x_1918:
[----:B------:R-:W-:Y:S05]  /*4fb0*/  BSYNC B0 ;  /* 0x0000000000007941 */ /* 0x000fea0003800000 */
.L_x_1917:
        /* <DEDUP_REMOVED lines=40> */
.L_x_1922:
[----:B------:R-:W0:Y:S02]  /*5240*/  F2I.S64.F64.TRUNC R4, R4 ;  /* 0x0000000400047311 */ /* 0x000e24000030d900 */
[----:B0-----:R-:W-:-:S05]  /*5250*/  IMAD.MOV.U32 R3, RZ, RZ, R4 ;  /* 0x000000ffff037224 */ /* 0x001fca00078e0004 */
[----:B------:R0:W-:Y:S01]  /*5260*/  STG.E.U8 [R16.64], R3 ;  /* 0x0000000310007986 */ /* 0x0001e2000c101124 */
[----:B------:R-:W-:Y:S05]  /*5270*/  BRA `(.L_x_1924) ;  /* 0x00000ed000007947 */ /* 0x000fea0003800000 */
.L_x_1921:
        /* <DEDUP_REMOVED lines=9> */
.L_x_1926:
[----:B------:R-:W0:Y:S02]  /*5310*/  F2I.F64.TRUNC R5, R4 ;  /* 0x0000000400057311 */ /* 0x000e24000030d100 */
[----:B0-----:R0:W-:Y:S01]  /*5320*/  STG.E [R16.64], R5 ;  /* 0x0000000510007986 */ /* 0x0011e2000c101924 */
[----:B------:R-:W-:Y:S05]  /*5330*/  BRA `(.L_x_1924) ;  /* 0x00000e1000007947 */ /* 0x000fea0003800000 */
.L_x_1925:
[----:B------:R-:W0:Y:S02]  /*5340*/  F2I.F64.TRUNC R5, R4 ;  /* 0x0000000400057311 */ /* 0x000e24000030d100 */
[----:B0-----:R0:W-:Y:S01]  /*5350*/  STG.E.U16 [R16.64], R5 ;  /* 0x0000000510007986 */ /* 0x0011e2000c101524 */
[----:B------:R-:W-:Y:S05]  /*5360*/  BRA `(.L_x_1924) ;  /* 0x00000de000007947 */ /* 0x000fea0003800000 */
.L_x_1920:
        /* <DEDUP_REMOVED lines=11> */
.L_x_1928:
[----:B------:R-:W0:Y:S01]  /*5420*/  F2F.F32.F64 R0, R4 ;  /* 0x0000000400007310 */ /* 0x000e220000301000 */
[----:B------:R-:W0:-:S14]  /*5430*/  DSETP.GEU.AND P0, PT, |R4|, c[0x2][0x98], PT ;  /* 0x008026000400762a */ /* 0x000e1c0003f0e200 */
[----:B0-----:R-:W-:-:S05]  /*5440*/  @!P0 FMUL R0, R0, 1.175494350822287508e-38 ;  /* 0x0080000000008820 */ /* 0x001fca0000400000 */
[----:B------:R-:W-:-:S05]  /*5450*/  F2FP.PACK_AB R0, RZ, R0 ;  /* 0x00000000ff00723e */ /* 0x000fca00000000ff */
[----:B------:R0:W-:Y:S01]  /*5460*/  STG.E.U16 [R16.64], R0 ;  /* 0x0000000010007986 */ /* 0x0001e2000c101524 */
[----:B------:R-:W-:Y:S05]  /*5470*/  BRA `(.L_x_1924) ;  /* 0x00000cd000007947 */ /* 0x000fea0003800000 */
.L_x_1927:
        /* <DEDUP_REMOVED lines=12> */
.L_x_1930:
[----:B------:R-:W0:Y:S01]  /*5540*/  F2F.F32.F64 R0, R4 ;  /* 0x0000000400007310 */ /* 0x000e220000301000 */
[----:B------:R-:W0:-:S14]  /*5550*/  DSETP.GEU.AND P0, PT, |R4|, c[0x2][0x98], PT ;  /* 0x008026000400762a */ /* 0x000e1c0003f0e200 */
[----:B0-----:R-:W-:-:S05]  /*5560*/  @!P0 FMUL R0, R0, 1.175494350822287508e-38 ;  /* 0x0080000000008820 */ /* 0x001fca0000400000 */
[----:B------:R-:W-:-:S04]  /*5570*/  F2FP.PACK_AB R3, RZ, R0 ;  /* 0x00000000ff03723e */ /* 0x000fc800000000ff */
[----:B------:R-:W-:-:S05]  /*5580*/  PRMT R3, R3, 0x5410, RZ ;  /* 0x0000541003037816 */ /* 0x000fca00000000ff */
[----:B------:R0:W-:Y:S01]  /*5590*/  STG.E [R16.64], R3 ;  /* 0x0000000310007986 */ /* 0x0001e2000c101924 */
[----:B------:R-:W-:Y:S05]  /*55a0*/  BRA `(.L_x_1924) ;  /* 0x00000ba000007947 */ /* 0x000fea0003800000 */
.L_x_1929:
[----:B------:R0:W-:Y:S01]  /*55b0*/  STG.E.64 [R16.64], R4 ;  /* 0x0000000410007986 */ /* 0x0001e2000c101b24 */
[----:B------:R-:W-:Y:S05]  /*55c0*/  BRA `(.L_x_1924) ;  /* 0x00000b8000007947 */ /* 0x000fea0003800000 */
.L_x_1919:
        /* <DEDUP_REMOVED lines=12> */
.L_x_1933:
[----:B------:R-:W-:-:S05]  /*5690*/  CS2R R6, SRZ ;  /* 0x0000000000067805 */ /* 0x000fca000001ff00 */
[----:B------:R0:W-:Y:S01]  /*56a0*/  STG.E.128 [R16.64], R4 ;  /* 0x0000000410007986 */ /* 0x0001e2000c101d24 */
[----:B------:R-:W-:Y:S05]  /*56b0*/  BRA `(.L_x_1924) ;  /* 0x00000a9000007947 */ /* 0x000fea0003800000 */
.L_x_1932:
        /* <DEDUP_REMOVED lines=23> */
.L_x_1937:
[----:B------:R-:W-:Y:S05]  /*5830*/  BSYNC B0 ;  /* 0x0000000000007941 */ /* 0x000fea0003800000 */
.L_x_1936:
[----:B------:R-:W-:-:S05]  /*5840*/  LOP3.LUT R3, R0, R3, RZ, 0xfc, !PT ;  /* 0x0000000300037212 */ /* 0x000fca00078efcff */
[----:B------:R0:W-:Y:S01]  /*5850*/  STG.E.U8 [R16.64], R3 ;  /* 0x0000000310007986 */ /* 0x0001e2000c101124 */
[----:B------:R-:W-:Y:S05]  /*5860*/  BRA `(.L_x_1924) ;  /* 0x000008e000007947 */ /* 0x000fea0003800000 */
.L_x_1935:
        /* <DEDUP_REMOVED lines=15> */
.L_x_1939:
[----:B------:R-:W-:Y:S01]  /*5960*/  IMAD.MOV.U32 R0, RZ, RZ, 0x7f ;  /* 0x0000007fff007424 */ /* 0x000fe200078e00ff */
[----:B------:R-:W-:-:S04]  /*5970*/  ISETP.GT.U32.AND P0, PT, R2, 0x7f800000, PT ;  /* 0x7f8000000200780c */ /* 0x000fc80003f04070 */
[----:B------:R-:W-:-:S04]  /*5980*/  SEL R0, R0, 0x7c, P0 ;  /* 0x0000007c00007807 */ /* 0x000fc80000000000 */
.L_x_1940:
[----:B------:R-:W-:Y:S05]  /*5990*/  BSYNC B0 ;  /* 0x0000000000007941 */ /* 0x000fea0003800000 */
.L_x_1938:
[----:B------:R-:W-:-:S04]  /*59a0*/  LOP3.LUT R2, R3, 0x80000000, RZ, 0xc0, !PT ;  /* 0x8000000003027812 */ /* 0x000fc800078ec0ff */
[----:B------:R-:W-:-:S04]  /*59b0*/  SHF.R.U32.HI R3, RZ, 0x18, R2 ;  /* 0x00000018ff037819 */ /* 0x000fc80000011602 */
[----:B------:R-:W-:-:S05]  /*59c0*/  LOP3.LUT R3, R0, R3, RZ, 0xfc, !PT ;  /* 0x0000000300037212 */ /* 0x000fca00078efcff */
[----:B------:R0:W-:Y:S01]  /*59d0*/  STG.E.U8 [R16.64], R3 ;  /* 0x0000000310007986 */ /* 0x0001e2000c101124 */
[----:B------:R-:W-:Y:S05]  /*59e0*/  BRA `(.L_x_1924) ;  /* 0x0000076000007947 */ /* 0x000fea0003800000 */
.L_x_1934:
[----:B------:R-:W0:Y:S01]  /*59f0*/  F2F.F32.F64 R0, R4 ;  /* 0x0000000400007310 */ /* 0x000e220000301000 */
[----:B------:R-:W0:-:S14]  /*5a00*/  DSETP.GEU.AND P0, PT, |R4|, c[0x2][0x98], PT ;  /* 0x008026000400762a */ /* 0x000e1c0003f0e200 */
[----:B0-----:R-:W-:-:S05]  /*5a10*/  @!P0 FMUL R0, R0, 1.175494350822287508e-38 ;  /* 0x0080000000008820 */ /* 0x001fca0000400000 */
[----:B------:R-:W-:-:S05]  /*5a20*/  F2FP.BF16.PACK_AB R0, RZ, R0 ;  /* 0x00000000ff00723e */ /* 0x000fca00000010ff */
[----:B------:R0:W-:Y:S01]  /*5a30*/  STG.E.U16 [R16.64], R0 ;  /* 0x0000000010007986 */ /* 0x0001e2000c101524 */
[----:B------:R-:W-:Y:S05]  /*5a40*/  BRA `(.L_x_1924) ;  /* 0x0000070000007947 */ /* 0x000fea0003800000 */
.L_x_1931:
        /* <DEDUP_REMOVED lines=11> */
.L_x_1943:
        /* <DEDUP_REMOVED lines=19> */
.L_x_1946:
[----:B------:R-:W-:-:S04]  /*5c30*/  LOP3.LUT R2, R3, 0x80000000, RZ, 0xc0, !PT ;  /* 0x8000000003027812 */ /* 0x000fc800078ec0ff */
[----:B------:R-:W-:-:S04]  /*5c40*/  SHF.R.U32.HI R3, RZ, 0x18, R2 ;  /* 0x00000018ff037819 */ /* 0x000fc80000011602 */
[----:B------:R-:W-:-:S04]  /*5c50*/  LOP3.LUT R0, R0, R3, RZ, 0xfc, !PT ;  /* 0x0000000300007212 */ /* 0x000fc800078efcff */
[----:B------:R-:W-:Y:S02]  /*5c60*/  PRMT R8, R0, 0x7610, R8 ;  /* 0x0000761000087816 */ /* 0x000fe40000000008 */
.L_x_1945:
[----:B------:R-:W-:Y:S05]  /*5c70*/  BSYNC B0 ;  /* 0x0000000000007941 */ /* 0x000fea0003800000 */
.L_x_1944:
[----:B------:R0:W-:Y:S01]  /*5c80*/  STG.E.U8 [R16.64], R8 ;  /* 0x0000000810007986 */ /* 0x0001e2000c101124 */
[----:B------:R-:W-:Y:S05]  /*5c90*/  BRA `(.L_x_1924) ;  /* 0x000004b000007947 */ /* 0x000fea0003800000 */
.L_x_1942:
        /* <DEDUP_REMOVED lines=19> */
.L_x_1949:
[----:B------:R-:W-:-:S04]  /*5dd0*/  LOP3.LUT R2, R3, 0x80000000, RZ, 0xc0, !PT ;  /* 0x8000000003027812 */ /* 0x000fc800078ec0ff */
[----:B------:R-:W-:-:S04]  /*5de0*/  SHF.R.U32.HI R3, RZ, 0x18, R2 ;  /* 0x00000018ff037819 */ /* 0x000fc80000011602 */
[----:B------:R-:W-:-:S04]  /*5df0*/  LOP3.LUT R0, R0, R3, RZ, 0xfc, !PT ;  /* 0x0000000300007212 */ /* 0x000fc800078efcff */
[----:B------:R-:W-:Y:S02]  /*5e00*/  PRMT R8, R0, 0x7610, R8 ;  /* 0x0000761000087816 */ /* 0x000fe40000000008 */
.L_x_1948:
[----:B------:R-:W-:Y:S05]  /*5e10*/  BSYNC B0 ;  /* 0x0000000000007941 */ /* 0x000fea0003800000 */
.L_x_1947:
[----:B------:R0:W-:Y:S01]  /*5e20*/  STG.E.U8 [R16.64], R8 ;  /* 0x0000000810007986 */ /* 0x0001e2000c101124 */
[----:B------:R-:W-:Y:S05]  /*5e30*/  BRA `(.L_x_1924) ;  /* 0x0000031000007947 */ /* 0x000fea0003800000 */
.L_x_1941:
        /* <DEDUP_REMOVED lines=24> */
.L_x_1923:
        /* <DEDUP_REMOVED lines=20> */
.L_x_1951:
[----:B------:R-:W0:Y:S02]  /*6100*/  F2I.U64.F64.TRUNC R4, R4 ;  /* 0x0000000400047311 */ /* 0x000e24000030d800 */
[----:B0-----:R0:W-:Y:S01]  /*6110*/  STG.E.64 [R16.64], R4 ;  /* 0x0000000410007986 */ /* 0x0011e2000c101b24 */
[----:B------:R-:W-:Y:S05]  /*6120*/  BRA `(.L_x_1924) ;  /* 0x0000002000007947 */ /* 0x000fea0003800000 */
.L_x_1950:
[----:B------:R-:W0:Y:S02]  /*6130*/  F2I.U32.F64.TRUNC R5, R4 ;  /* 0x0000000400057311 */ /* 0x000e24000030d000 */
[----:B0-----:R0:W-:Y:S02]  /*6140*/  STG.E [R16.64], R5 ;  /* 0x0000000510007986 */ /* 0x0011e4000c101924 */
.L_x_1924:
        /* <DEDUP_REMOVED lines=231> */
.L_x_1952:
        /* <DEDUP_REMOVED lines=19> */
.L_x_1956:
[----:B------:R-:W2:Y:S02]  /*70f0*/  LDG.E.U8 R2, [R4.64] ;  /* 0x0000002404027981 */ /* 0x000ea4000c1e1100 */
[----:B--2---:R-:W0:Y:S01]  /*7100*/  I2F.F64.U16 R2, R2 ;  /* 0x0000000200027312 */ /* 0x004e220000101800 */
[----:B------:R-:W-:Y:S05]  /*7110*/  BRA `(.L_x_1958) ;  /* 0x00000df000007947 */ /* 0x000fea0003800000 */
.L_x_1955:
        /* <DEDUP_REMOVED lines=9> */
.L_x_1960:
[----:B------:R-:W2:Y:S02]  /*71b0*/  LDG.E R2, [R4.64] ;  /* 0x0000002404027981 */ /* 0x000ea4000c1e1900 */
[----:B--2---:R-:W0:Y:S01]  /*71c0*/  I2F.F64 R2, R2 ;  /* 0x0000000200027312 */ /* 0x004e220000201c00 */
[----:B------:R-:W-:Y:S05]  /*71d0*/  BRA `(.L_x_1958) ;  /* 0x00000d3000007947 */ /* 0x000fea0003800000 */
.L_x_1959:
[----:B------:R-:W2:Y:S02]  /*71e0*/  LDG.E.U16 R2, [R4.64] ;  /* 0x0000002404027981 */ /* 0x000ea4000c1e1500 */
[----:B--2---:R-:W0:Y:S01]  /*71f0*/  I2F.F64.S16 R2, R2 ;  /* 0x0000000200027312 */ /* 0x004e220000101c00 */
[----:B------:R-:W-:Y:S05]  /*7200*/  BRA `(.L_x_1958) ;  /* 0x00000d0000007947 */ /* 0x000fea0003800000 */
.L_x_1954:
        /* <DEDUP_REMOVED lines=10> */
.L_x_1962:
[----:B------:R-:W2:Y:S02]  /*72b0*/  LDG.E.U16 R0, [R4.64] ;  /* 0x0000002404007981 */ /* 0x000ea4000c1e1500 */
[----:B--2---:R-:W-:-:S05]  /*72c0*/  HADD2.F32 R0, -RZ, R0.H0_H0 ;  /* 0x20000000ff007230 */ /* 0x004fca0000004100 */
[----:B------:R-:W-:-:S04]  /*72d0*/  FMUL.FTZ R0, R0, 1 ;  /* 0x3f80000000007820 */ /* 0x000fc80000410000 */
[----:B------:R0:W1:Y:S01]  /*72e0*/  F2F.F64.F32 R2, R0 ;  /* 0x0000000000027310 */ /* 0x0000620000201800 */
[----:B------:R-:W-:Y:S05]  /*72f0*/  BRA `(.L_x_1958) ;  /* 0x00000c1000007947 */ /* 0x000fea0003800000 */
.L_x_1961:
        /* <DEDUP_REMOVED lines=10> */
.L_x_1964:
[----:B------:R-:W2:Y:S02]  /*73a0*/  LDG.E.U16 R4, [R4.64] ;  /* 0x0000002404047981 */ /* 0x000ea4000c1e1500 */
[----:B--2---:R-:W-:-:S05]  /*73b0*/  HADD2.F32 R0, -RZ, R4.H0_H0 ;  /* 0x20000004ff007230 */ /* 0x004fca0000004100 */
[----:B------:R-:W-:-:S04]  /*73c0*/  FMUL.FTZ R0, R0, 1 ;  /* 0x3f80000000007820 */ /* 0x000fc80000410000 */
[----:B------:R0:W1:Y:S01]  /*73d0*/  F2F.F64.F32 R2, R0 ;  /* 0x0000000000027310 */ /* 0x0000620000201800 */
[----:B------:R-:W-:Y:S05]  /*73e0*/  BRA `(.L_x_1958) ;  /* 0x00000b2000007947 */ /* 0x000fea0003800000 */
.L_x_1963:
[----:B------:R0:W5:Y:S01]  /*73f0*/  LDG.E.64 R2, [R4.64] ;  /* 0x0000002404027981 */ /* 0x000162000c1e1b00 */
[----:B------:R-:W-:Y:S05]  /*7400*/  BRA `(.L_x_1958) ;  /* 0x00000b0000007947 */ /* 0x000fea0003800000 */
.L_x_1953:
        /* <DEDUP_REMOVED lines=13> */
.L_x_1967:
[----:B------:R0:W5:Y:S01]  /*74e0*/  LDG.E.64 R2, [R4.64] ;  /* 0x0000002404027981 */ /* 0x000162000c1e1b00 */
[----:B------:R-:W-:Y:S05]  /*74f0*/  BRA `(.L_x_1958) ;  /* 0x00000a1000007947 */ /* 0x000fea0003800000 */
.L_x_1966:
        /* <DEDUP_REMOVED lines=28> */
.L_x_1969:
        /* <DEDUP_REMOVED lines=15> */
.L_x_1968:
[----:B------:R-:W2:Y:S02]  /*77b0*/  LDG.E.U16 R0, [R4.64] ;  /* 0x0000002404007981 */ /* 0x000ea4000c1e1500 */
[----:B--2---:R-:W-:-:S05]  /*77c0*/  PRMT R0, RZ, 0x5410, R0 ;  /* 0x00005410ff007816 */ /* 0x004fca0000000000 */
[----:B------:R-:W-:-:S04]  /*77d0*/  FMUL.FTZ R0, R0, 1 ;  /* 0x3f80000000007820 */ /* 0x000fc80000410000 */
[----:B------:R0:W1:Y:S01]  /*77e0*/  F2F.F64.F32 R2, R0 ;  /* 0x0000000000027310 */ /* 0x0000620000201800 */
[----:B------:R-:W-:Y:S05]  /*77f0*/  BRA `(.L_x_1958) ;  /* 0x0000071000007947 */ /* 0x000fea0003800000 */
.L_x_1965:
        /* <DEDUP_REMOVED lines=11> */
.L_x_1972:
        /* <DEDUP_REMOVED lines=21> */
.L_x_1976:
[----:B------:R-:W-:Y:S05]  /*7a00*/  BSYNC B1 ;  /* 0x0000000000017941 */ /* 0x000fea0003800000 */
.L_x_1975:
[----:B------:R-:W-:Y:S01]  /*7a10*/  LEA R3, R0, 0x3b800000, 0x17 ;  /* 0x3b80000000037811 */ /* 0x000fe200078eb8ff */
[----:B------:R-:W-:-:S05]  /*7a20*/  IMAD.SHL.U32 R0, R2, 0x100000, RZ ;  /* 0x0010000002007824 */ /* 0x000fca00078e00ff */
[----:B------:R-:W-:Y:S02]  /*7a30*/  LOP3.LUT R0, R3, R0, R4, 0xfe, !PT ;  /* 0x0000000003007212 */ /* 0x000fe400078efe04 */
.L_x_1974:
[----:B------:R-:W-:Y:S05]  /*7a40*/  BSYNC B0 ;  /* 0x0000000000007941 */ /* 0x000fea0003800000 */
.L_x_1973:
[----:B------:R-:W-:-:S04]  /*7a50*/  FMUL.FTZ R0, R0, 1 ;  /* 0x3f80000000007820 */ /* 0x000fc80000410000 */
[----:B------:R0:W1:Y:S01]  /*7a60*/  F2F.F64.F32 R2, R0 ;  /* 0x0000000000027310 */ /* 0x0000620000201800 */
[----:B------:R-:W-:Y:S05]  /*7a70*/  BRA `(.L_x_1958) ;  /* 0x0000049000007947 */ /* 0x000fea0003800000 */
.L_x_1971:
        /* <DEDUP_REMOVED lines=21> */
.L_x_1980:
[----:B------:R-:W-:Y:S05]  /*7bd0*/  BSYNC B1 ;  /* 0x0000000000017941 */ /* 0x000fea0003800000 */
.L_x_1979:
[----:B------:R-:W-:Y:S01]  /*7be0*/  LEA R3, R0, 0x37800000, 0x17 ;  /* 0x3780000000037811 */ /* 0x000fe200078eb8ff */
[----:B------:R-:W-:-:S05]  /*7bf0*/  IMAD.SHL.U32 R0, R2, 0x200000, RZ ;  /* 0x0020000002007824 */ /* 0x000fca00078e00ff */
[----:B------:R-:W-:Y:S02]  /*7c00*/  LOP3.LUT R0, R3, R0, R4, 0xfe, !PT ;  /* 0x0000000003007212 */ /* 0x000fe400078efe04 */
.L_x_1978:
[----:B------:R-:W-:Y:S05]  /*7c10*/  BSYNC B0 ;  /* 0x0000000000007941 */ /* 0x000fea0003800000 */
.L_x_1977:
[----:B------:R-:W-:-:S04]  /*7c20*/  FMUL.FTZ R0, R0, 1 ;  /* 0x3f80000000007820 */ /* 0x000fc80000410000 */
[----:B------:R0:W1:Y:S01]  /*7c30*/  F2F.F64.F32 R2, R0 ;  /* 0x0000000000027310 */ /* 0x0000620000201800 */
[----:B------:R-:W-:Y:S05]  /*7c40*/  BRA `(.L_x_1958) ;  /* 0x000002c000007947 */ /* 0x000fea0003800000 */
.L_x_1970:
        /* <DEDUP_REMOVED lines=14> */
.L_x_1984:
[----:B------:R-:W-:Y:S05]  /*7d30*/  BSYNC B0 ;  /* 0x0000000000007941 */ /* 0x000fea0003800000 */
.L_x_1983:
[----:B------:R-:W-:-:S04]  /*7d40*/  FMUL.FTZ R0, R0, 1 ;  /* 0x3f80000000007820 */ /* 0x000fc80000410000 */
[----:B------:R0:W1:Y:S01]  /*7d50*/  F2F.F64.F32 R2, R0 ;  /* 0x0000000000027310 */ /* 0x0000620000201800 */
[----:B------:R-:W-:Y:S05]  /*7d60*/  BRA `(.L_x_1958) ;  /* 0x000001a000007947 */ /* 0x000fea0003800000 */
.L_x_1957:
        /* <DEDUP_REMOVED lines=21> */
.L_x_1982:
[----:B------:R-:W2:Y:S02]  /*7ec0*/  LDG.E.64 R2, [R4.64] ;  /* 0x0000002404027981 */ /* 0x000ea4000c1e1b00 */
[----:B--2---:R-:W0:Y:S01]  /*7ed0*/  I2F.F64.U64 R2, R2 ;  /* 0x0000000200027312 */ /* 0x004e220000301800 */
[----:B------:R-:W-:Y:S05]  /*7ee0*/  BRA `(.L_x_1958) ;  /* 0x0000002000007947 */ /* 0x000fea0003800000 */
.L_x_1981:
[----:B------:R-:W2:Y:S02]  /*7ef0*/  LDG.E R2, [R4.64] ;  /* 0x0000002404027981 */ /* 0x000ea4000c1e1900 */
[----:B--2---:R-:W0:Y:S02]  /*7f00*/  I2F.F64.U32 R2, R2 ;  /* 0x0000000200027312 */ /* 0x004e240000201800 */
.L_x_1958:
        /* <DEDUP_REMOVED lines=16> */
.L_x_1986:
[----:B------:R-:W-:Y:S05]  /*8010*/  BSYNC B0 ;  /* 0x0000000000007941 */ /* 0x000fea0003800000 */
.L_x_1985:
        /* <DEDUP_REMOVED lines=40> */
.L_x_1990:
[----:B------:R-:W0:Y:S02]  /*82a0*/  F2I.S64.F64.TRUNC R4, R4 ;  /* 0x0000000400047311 */ /* 0x000e24000030d900 */
[----:B0-----:R-:W-:-:S05]  /*82b0*/  IMAD.MOV.U32 R3, RZ, RZ, R4 ;  /* 0x000000ffff037224 */ /* 0x001fca00078e0004 */
[----:B------:R0:W-:Y:S01]  /*82c0*/  STG.E.U8 [R16.64], R3 ;  /* 0x0000000310007986 */ /* 0x0001e2000c101124 */
[----:B------:R-:W-:Y:S05]  /*82d0*/  BRA `(.L_x_1992) ;  /* 0x00000ed000007947 */ /* 0x000fea0003800000 */
.L_x_1989:
        /* <DEDUP_REMOVED lines=9> */
.L_x_1994:
[----:B------:R-:W0:Y:S02]  /*8370*/  F2I.F64.TRUNC R5, R4 ;  /* 0x0000000400057311 */ /* 0x000e24000030d100 */
[----:B0-----:R0:W-:Y:S01]  /*8380*/  STG.E [R16.64], R5 ;  /* 0x0000000510007986 */ /* 0x0011e2000c101924 */
[----:B------:R-:W-:Y:S05]  /*8390*/  BRA `(.L_x_1992) ;  /* 0x00000e1000007947 */ /* 0x000fea0003800000 */
.L_x_1993:
[----:B------:R-:W0:Y:S02]  /*83a0*/  F2I.F64.TRUNC R5, R4 ;  /* 0x0000000400057311 */ /* 0x000e24000030d100 */
[----:B0-----:R0:W-:Y:S01]  /*83b0*/  STG.E.U16 [R16.64], R5 ;  /* 0x0000000510007986 */ /* 0x0011e2000c101524 */
[----:B------:R-:W-:Y:S05]  /*83c0*/  BRA `(.L_x_1992) ;  /* 0x00000de000007947 */ /* 0x000fea0003800000 */
.L_x_1988:
        /* <DEDUP_REMOVED lines=11> */
.L_x_1996:
[----:B------:R-:W0:Y:S01]  /*8480*/  F2F.F32.F64 R0, R4 ;  /* 0x0000000400007310 */ /* 0x000e220000301000 */
[----:B------:R-:W0:-:S14]  /*8490*/  DSETP.GEU.AND P0, PT, |R4|, c[0x2][0x98], PT ;  /* 0x008026000400762a */ /* 0x000e1c0003f0e200 */
[----:B0-----:R-:W-:-:S05]  /*84a0*/  @!P0 FMUL R0, R0, 1.175494350822287508e-38 ;  /* 0x0080000000008820 */ /* 0x001fca0000400000 */
[----:B------:R-:W-:-:S05]  /*84b0*/  F2FP.PACK_AB R0, RZ, R0 ;  /* 0x00000000ff00723e */ /* 0x000fca00000000ff */
[----:B------:R0:W-:Y:S01]  /*84c0*/  STG.E.U16 [R16.64], R0 ;  /* 0x0000000010007986 */ /* 0x0001e2000c101524 */
[----:B------:R-:W-:Y:S05]  /*84d0*/  BRA `(.L_x_1992) ;  /* 0x00000cd000007947 */ /* 0x000fea0003800000 */
.L_x_1995:
        /* <DEDUP_REMOVED lines=12> */
.L_x_1998:
[----:B------:R-:W0:Y:S01]  /*85a0*/  F2F.F32.F64 R0, R4 ;  /* 0x0000000400007310 */ /* 0x000e220000301000 */
[----:B------:R-:W0:-:S14]  /*85b0*/  DSETP.GEU.AND P0, PT, |R4|, c[0x2][0x98], PT ;  /* 0x008026000400762a */ /* 0x000e1c0003f0e200 */
[----:B0-----:R-:W-:-:S05]  /*85c0*/  @!P0 FMUL R0, R0, 1.175494350822287508e-38 ;  /* 0x0080000000008820 */ /* 0x001fca0000400000 */
[----:B------:R-:W-:-:S04]  /*85d0*/  F2FP.PACK_AB R3, RZ, R0 ;  /* 0x00000000ff03723e */ /* 0x000fc800000000ff */
[----:B------:R-:W-:-:S05]  /*85e0*/  PRMT R3, R3, 0x5410, RZ ;  /* 0x0000541003037816 */ /* 0x000fca00000000ff */
[----:B------:R0:W-:Y:S01]  /*85f0*/  STG.E [R16.64], R3 ;  /* 0x0000000310007986 */ /* 0x0001e2000c101924 */
[----:B------:R-:W-:Y:S05]  /*8600*/  BRA `(.L_x_1992) ;  /* 0x00000ba000007947 */ /* 0x000fea0003800000 */
.L_x_1997:
[----:B------:R0:W-:Y:S01]  /*8610*/  STG.E.64 [R16.64], R4 ;  /* 0x0000000410007986 */ /* 0x0001e2000c101b24 */
[----:B------:R-:W-:Y:S05]  /*8620*/  BRA `(.L_x_1992) ;  /* 0x00000b8000007947 */ /* 0x000fea0003800000 */
.L_x_1987:
        /* <DEDUP_REMOVED lines=12> */
.L_x_2001:
[----:B------:R-:W-:-:S05]  /*86f0*/  CS2R R6, SRZ ;  /* 0x0000000000067805 */ /* 0x000fca000001ff00 */
[----:B------:R0:W-:Y:S01]  /*8700*/  STG.E.128 [R16.64], R4 ;  /* 0x0000000410007986 */ /* 0x0001e2000c101d24 */
[----:B------:R-:W-:Y:S05]  /*8710*/  BRA `(.L_x_1992) ;  /* 0x00000a9000007947 */ /* 0x000fea0003800000 */
.L_x_2000:
        /* <DEDUP_REMOVED lines=23> */
.L_x_2005:
[----:B------:R-:W-:Y:S05]  /*8890*/  BSYNC B0 ;  /* 0x0000000000007941 */ /* 0x000fea0003800000 */
.L_x_2004:
[----:B------:R-:W-:-:S05]  /*88a0*/  LOP3.LUT R3, R0, R3, RZ, 0xfc, !PT ;  /* 0x0000000300037212 */ /* 0x000fca00078efcff */
[----:B------:R0:W-:Y:S01]  /*88b0*/  STG.E.U8 [R16.64], R3 ;  /* 0x0000000310007986 */ /* 0x0001e2000c101124 */
[----:B------:R-:W-:Y:S05]  /*88c0*/  BRA `(.L_x_1992) ;  /* 0x000008e000007947 */ /* 0x000fea0003800000 */
.L_x_2003:
        /* <DEDUP_REMOVED lines=15> */
.L_x_2007:
[----:B------:R-:W-:Y:S01]  /*89c0*/  IMAD.MOV.U32 R0, RZ, RZ, 0x7f ;  /* 0x0000007fff007424 */ /* 0x000fe200078e00ff */
[----:B------:R-:W-:-:S04]  /*89d0*/  ISETP.GT.U32.AND P0, PT, R2, 0x7f800000, PT ;  /* 0x7f8000000200780c */ /* 0x000fc80003f04070 */
[----:B------:R-:W-:-:S04]  /*89e0*/  SEL R0, R0, 0x7c, P0 ;  /* 0x0000007c00007807 */ /* 0x000fc80000000000 */
.L_x_2008:
[----:B------:R-:W-:Y:S05]  /*89f0*/  BSYNC B0 ;  /* 0x0000000000007941 */ /* 0x000fea0003800000 */
.L_x_2006:
[----:B------:R-:W-:-:S04]  /*8a00*/  LOP3.LUT R2, R3, 0x80000000, RZ, 0xc0, !PT ;  /* 0x8000000003027812 */ /* 0x000fc800078ec0ff */
[----:B------:R-:W-:-:S04]  /*8a10*/  SHF.R.U32.HI R3, RZ, 0x18, R2 ;  /* 0x00000018ff037819 */ /* 0x000fc80000011602 */
[----:B------:R-:W-:-:S05]  /*8a20*/  LOP3.LUT R3, R0, R3, RZ, 0xfc, !PT ;  /* 0x0000000300037212 */ /* 0x000fca00078efcff */
[----:B------:R0:W-:Y:S01]  /*8a30*/  STG.E.U8 [R16.64], R3 ;  /* 0x0000000310007986 */ /* 0x0001e2000c101124 */
[----:B------:R-:W-:Y:S05]  /*8a40*/  BRA `(.L_x_1992) ;  /* 0x0000076000007947 */ /* 0x000fea0003800000 */
.L_x_2002:
[----:B------:R-:W0:Y:S01]  /*8a50*/  F2F.F32.F64 R0, R4 ;  /* 0x0000000400007310 */ /* 0x000e220000301000 */
[----:B------:R-:W0:-:S14]  /*8a60*/  DSETP.GEU.AND P0, PT, |R4|, c[0x2][0x98], PT ;  /* 0x008026000400762a */ /* 0x000e1c0003f0e200 */
[----:B0-----:R-:W-:-:S05]  /*8a70*/  @!P0 FMUL R0, R0, 1.175494350822287508e-38 ;  /* 0x0080000000008820 */ /* 0x001fca0000400000 */
[----:B------:R-:W-:-:S05]  /*8a80*/  F2FP.BF16.PACK_AB R0, RZ, R0 ;  /* 0x00000000ff00723e */ /* 0x000fca00000010ff */
[----:B------:R0:W-:Y:S01]  /*8a90*/  STG.E.U16 [R16.64], R0 ;  /* 0x0000000010007986 */ /* 0x0001e2000c101524 */
[----:B------:R-:W-:Y:S05]  /*8aa0*/  BRA `(.L_x_1992) ;  /* 0x0000070000007947 */ /* 0x000fea0003800000 */
.L_x_1999:
        /* <DEDUP_REMOVED lines=11> */
.L_x_2011:
        /* <DEDUP_REMOVED lines=19> */
.L_x_2014:
[----:B------:R-:W-:-:S04]  /*8c90*/  LOP3.LUT R2, R3, 0x80000000, RZ, 0xc0, !PT ;  /* 0x8000000003027812 */ /* 0x000fc800078ec0ff */
[----:B------:R-:W-:-:S04]  /*8ca0*/  SHF.R.U32.HI R3, RZ, 0x18, R2 ;  /* 0x00000018ff037819 */ /* 0x000fc80000011602 */
[----:B------:R-:W-:-:S04]  /*8cb0*/  LOP3.LUT R0, R0, R3, RZ, 0xfc, !PT ;  /* 0x0000000300007212 */ /* 0x000fc800078efcff */
[----:B------:R-:W-:Y:S02]  /*8cc0*/  PRMT R8, R0, 0x7610, R8 ;  /* 0x0000761000087816 */ /* 0x000fe40000000008 */
.L_x_2013:
[----:B------:R-:W-:Y:S05]  /*8cd0*/  BSYNC B0 ;  /* 0x0000000000007941 */ /* 0x000fea0003800000 */
.L_x_2012:
[----:B------:R0:W-:Y:S01]  /*8ce0*/  STG.E.U8 [R16.64], R8 ;  /* 0x0000000810007986 */ /* 0x0001e2000c101124 */
[----:B------:R-:W-:Y:S05]  /*8cf0*/  BRA `(.L_x_1992) ;  /* 0x000004b000007947 */ /* 0x000fea0003800000 */
.L_x_2010:
        /* <DEDUP_REMOVED lines=19> */
.L_x_2017:
[----:B------:R-:W-:-:S04]  /*8e30*/  LOP3.LUT R2, R3, 0x80000000, RZ, 0xc0, !PT ;  /* 0x8000000003027812 */ /* 0x000fc800078ec0ff */
[----:B------:R-:W-:-:S04]  /*8e40*/  SHF.R.U32.HI R3, RZ, 0x18, R2 ;  /* 0x00000018ff037819 */ /* 0x000fc80000011602 */
[----:B------:R-:W-:-:S04]  /*8e50*/  LOP3.LUT R0, R0, R3, RZ, 0xfc, !PT ;  /* 0x0000000300007212 */ /* 0x000fc800078efcff */
[----:B------:R-:W-:Y:S02]  /*8e60*/  PRMT R8, R0, 0x7610, R8 ;  /* 0x0000761000087816 */ /* 0x000fe40000000008 */
.L_x_2016:
[----:B------:R-:W-:Y:S05]  /*8e70*/  BSYNC B0 ;  /* 0x0000000000007941 */ /* 0x000fea0003800000 */
.L_x_2015:
[----:B------:R0:W-:Y:S01]  /*8e80*/  STG.E.U8 [R16.64], R8 ;  /* 0x0000000810007986 */ /* 0x0001e2000c101124 */
[----:B------:R-:W-:Y:S05]  /*8e90*/  BRA `(.L_x_1992) ;  /* 0x0000031000007947 */ /* 0x000fea0003800000 */
.L_x_2009:
        /* <DEDUP_REMOVED lines=24> */
.L_x_1991:
        /* <DEDUP_REMOVED lines=20> */
.L_x_2019:
[----:B------:R-:W0:Y:S02]  /*9160*/  F2I.U64.F64.TRUNC R4, R4 ;  /* 0x0000000400047311 */ /* 0x000e24000030d800 */
[----:B0-----:R0:W-:Y:S01]  /*9170*/  STG.E.64 [R16.64], R4 ;  /* 0x0000000410007986 */ /* 0x0011e2000c101b24 */
[----:B------:R-:W-:Y:S05]  /*9180*/  BRA `(.L_x_1992) ;  /* 0x0000002000007947 */ /* 0x000fea0003800000 */
.L_x_2018:
[----:B------:R-:W0:Y:S02]  /*9190*/  F2I.U32.F64.TRUNC R5, R4 ;  /* 0x0000000400057311 */ /* 0x000e24000030d000 */
[----:B0-----:R0:W-:Y:S02]  /*91a0*/  STG.E [R16.64], R5 ;  /* 0x0000000510007986 */ /* 0x0011e4000c101924 */
.L_x_1992:
[----:B------:R-:W-:Y:S02]  /*91b0*/  IADD3 R19, R19, 0x80, RZ ;  /* 0x0000008013137810 */ /* 0x000fe40007ffe0ff */
.L_x_1883:
[----:B------:R-:W-:Y:S05]  /*91c0*/  BSYNC B6 ;  /* 0x0000000000067941 */ /* 0x000fea0003800000 */
.L_x_1882:
        /* <DEDUP_REMOVED lines=230> */
.L_x_2020:
        /* <DEDUP_REMOVED lines=19> */
.L_x_2024:
[----:B------:R-:W2:Y:S02]  /*a160*/  LDG.E.U8 R2, [R4.64] ;  /* 0x0000002404027981 */ /* 0x000ea4000c1e1100 */
[----:B--2---:R-:W0:Y:S01]  /*a170*/  I2F.F64.U16 R2, R2 ;  /* 0x0000000200027312 */ /* 0x004e220000101800 */
[----:B------:R-:W-:Y:S05]  /*a180*/  BRA `(.L_x_2026) ;  /* 0x00000df000007947 */ /* 0x000fea0003800000 */
.L_x_2023:
        /* <DEDUP_REMOVED lines=9> */
.L_x_2028:
[----:B------:R-:W2:Y:S02]  /*a220*/  LDG.E R2, [R4.64] ;  /* 0x0000002404027981 */ /* 0x000ea4000c1e1900 */
[----:B--2---:R-:W0:Y:S01]  /*a230*/  I2F.F64 R2, R2 ;  /* 0x0000000200027312 */ /* 0x004e220000201c00 */
[----:B------:R-:W-:Y:S05]  /*a240*/  BRA `(.L_x_2026) ;  /* 0x00000d3000007947 */ /* 0x000fea0003800000 */
.L_x_2027:
[----:B------:R-:W2:Y:S02]  /*a250*/  LDG.E.U16 R2, [R4.64] ;  /* 0x0000002404027981 */ /* 0x000ea4000c1e1500 */
[----:B--2---:R-:W0:Y:S01]  /*a260*/  I2F.F64.S16 R2, R2 ;  /* 0x0000000200027312 */ /* 0x004e220000101c00 */
[----:B------:R-:W-:Y:S05]  /*a270*/  BRA `(.L_x_2026) ;  /* 0x00000d0000007947 */ /* 0x000fea0003800000 */
.L_x_2022:
        /* <DEDUP_REMOVED lines=10> */
.L_x_2030:
[----:B------:R-:W2:Y:S02]  /*a320*/  LDG.E.U16 R0, [R4.64] ;  /* 0x0000002404007981 */ /* 0x000ea4000c1e1500 */
[----:B--2---:R-:W-:-:S05]  /*a330*/  HADD2.F32 R0, -RZ, R0.H0_H0 ;  /* 0x20000000ff007230 */ /* 0x004fca0000004100 */
[----:B------:R-:W-:-:S04]  /*a340*/  FMUL.FTZ R0, R0, 1 ;  /* 0x3f80000000007820 */ /* 0x000fc80000410000 */
[----:B------:R0:W1:Y:S01]  /*a350*/  F2F.F64.F32 R2, R0 ;  /* 0x0000000000027310 */ /* 0x0000620000201800 */
[----:B------:R-:W-:Y:S05]  /*a360*/  BRA `(.L_x_2026) ;  /* 0x00000c1000007947 */ /* 0x000fea0003800000 */
.L_x_2029:
        /* <DEDUP_REMOVED lines=10> */
.L_x_2032:
[----:B------:R-:W2:Y:S02]  /*a410*/  LDG.E.U16 R4, [R4.64] ;  /* 0x0000002404047981 */ /* 0x000ea4000c1e1500 */
[----:B--2---:R-:W-:-:S05]  /*a420*/  HADD2.F32 R0, -RZ, R4.H0_H0 ;  /* 0x20000004ff007230 */ /* 0x004fca0000004100 */
[----:B------:R-:W-:-:S04]  /*a430*/  FMUL.FTZ R0, R0, 1 ;  /* 0x3f80000000007820 */ /* 0x000fc80000410000 */
[----:B------:R0:W1:Y:S01]  /*a440*/  F2F.F64.F32 R2, R0 ;  /* 0x0000000000027310 */ /* 0x0000620000201800 */
[----:B------:R-:W-:Y:S05]  /*a450*/  BRA `(.L_x_2026) ;  /* 0x00000b2000007947 */ /* 0x000fea0003800000 */
.L_x_2031:
[----:B------:R0:W5:Y:S01]  /*a460*/  LDG.E.64 R2, [R4.64] ;  /* 0x0000002404027981 */ /* 0x000162000c1e1b00 */
[----:B------:R-:W-:Y:S05]  /*a470*/  BRA `(.L_x_2026) ;  /* 0x00000b0000007947 */ /* 0x000fea0003800000 */
.L_x_2021:
        /* <DEDUP_REMOVED lines=13> */
.L_x_2035:
[----:B------:R0:W5:Y:S01]  /*a550*/  LDG.E.64 R2, [R4.64] ;  /* 0x0000002404027981 */ /* 0x000162000c1e1b00 */
[----:B------:R-:W-:Y:S05]  /*a560*/  BRA `(.L_x_2026) ;  /* 0x00000a1000007947 */ /* 0x000fea0003800000 */
.L_x_2034:
        /* <DEDUP_REMOVED lines=28> */
.L_x_2037:
        /* <DEDUP_REMOVED lines=15> */
.L_x_2036:
[----:B------:R-:W2:Y:S02]  /*a820*/  LDG.E.U16 R0, [R4.64] ;  /* 0x0000002404007981 */ /* 0x000ea4000c1e1500 */
[----:B--2---:R-:W-:-:S05]  /*a830*/  PRMT R0, RZ, 0x5410, R0 ;  /* 0x00005410ff007816 */ /* 0x004fca0000000000 */
[----:B------:R-:W-:-:S04]  /*a840*/  FMUL.FTZ R0, R0, 1 ;  /* 0x3f80000000007820 */ /* 0x000fc80000410000 */
[----:B------:R0:W1:Y:S01]  /*a850*/  F2F.F64.F32 R2, R0 ;  /* 0x0000000000027310 */ /* 0x0000620000201800 */
[----:B------:R-:W-:Y:S05]  /*a860*/  BRA `(.L_x_2026) ;  /* 0x0000071000007947 */ /* 0x000fea0003800000 */
.L_x_2033:
        /* <DEDUP_REMOVED lines=11> */
.L_x_2040:
        /* <DEDUP_REMOVED lines=21> */
.L_x_2044:
[----:B------:R-:W-:Y:S05]  /*aa70*/  BSYNC B1 ;  /* 0x0000000000017941 */ /* 0x000fea0003800000 */
.L_x_2043:
[----:B------:R-:W-:Y:S01]  /*aa80*/  LEA R3, R0, 0x3b800000, 0x17 ;  /* 0x3b80000000037811 */ /* 0x000fe200078eb8ff */
[----:B------:R-:W-:-:S05]  /*aa90*/  IMAD.SHL.U32 R0, R2, 0x100000, RZ ;  /* 0x0010000002007824 */ /* 0x000fca00078e00ff */
[----:B------:R-:W-:Y:S02]  /*aaa0*/  LOP3.LUT R0, R3, R0, R4, 0xfe, !PT ;  /* 0x0000000003007212 */ /* 0x000fe400078efe04 */
.L_x_2042:
[----:B------:R-:W-:Y:S05]  /*aab0*/  BSYNC B0 ;  /* 0x0000000000007941 */ /* 0x000fea0003800000 */
.L_x_2041:
[----:B------:R-:W-:-:S04]  /*aac0*/  FMUL.FTZ R0, R0, 1 ;  /* 0x3f80000000007820 */ /* 0x000fc80000410000 */
[----:B------:R0:W1:Y:S01]  /*aad0*/  F2F.F64.F32 R2, R0 ;  /* 0x0000000000027310 */ /* 0x0000620000201800 */
[----:B------:R-:W-:Y:S05]  /*aae0*/  BRA `(.L_x_2026) ;  /* 0x0000049000007947 */ /* 0x000fea0003800000 */
.L_x_2039:
        /* <DEDUP_REMOVED lines=21> */
.L_x_2048:
[----:B------:R-:W-:Y:S05]  /*ac40*/  BSYNC B1 ;  /* 0x0000000000017941 */ /* 0x000fea0003800000 */
.L_x_2047:
[----:B------:R-:W-:Y:S01]  /*ac50*/  LEA R3, R0, 0x37800000, 0x17 ;  /* 0x3780000000037811 */ /* 0x000fe200078eb8ff */
[----:B------:R-:W-:-:S05]  /*ac60*/  IMAD.SHL.U32 R0, R2, 0x200000, RZ ;  /* 0x0020000002007824 */ /* 0x000fca00078e00ff */
[----:B------:R-:W-:Y:S02]  /*ac70*/  LOP3.LUT R0, R3, R0, R4, 0xfe, !PT ;  /* 0x0000000003007212 */ /* 0x000fe400078efe04 */
.L_x_2046:
[----:B------:R-:W-:Y:S05]  /*ac80*/  BSYNC B0 ;  /* 0x0000000000007941 */ /* 0x000fea0003800000 */
.L_x_2045:
[----:B------:R-:W-:-:S04]  /*ac90*/  FMUL.FTZ R0, R0, 1 ;  /* 0x3f80000000007820 */ /* 0x000fc80000410000 */
[----:B------:R0:W1:Y:S01]  /*aca0*/  F2F.F64.F32 R2, R0 ;  /* 0x0000000000027310 */ /* 0x0000620000201800 */
[----:B------:R-:W-:Y:S05]  /*acb0*/  BRA `(.L_x_2026) ;  /* 0x000002c000007947 */ /* 0x000fea0003800000 */
.L_x_2038:
        /* <DEDUP_REMOVED lines=14> */
.L_x_2052:
[----:B------:R-:W-:Y:S05]  /*ada0*/  BSYNC B0 ;  /* 0x0000000000007941 */ /* 0x000fea0003800000 */
.L_x_2051:
[----:B------:R-:W-:-:S04]  /*adb0*/  FMUL.FTZ R0, R0, 1 ;  /* 0x3f80000000007820 */ /* 0x000fc80000410000 */
[----:B------:R0:W1:Y:S01]  /*adc0*/  F2F.F64.F32 R2, R0 ;  /* 0x0000000000027310 */ /* 0x0000620000201800 */
[----:B------:R-:W-:Y:S05]  /*add0*/  BRA `(.L_x_2026) ;  /* 0x000001a000007947 */ /* 0x000fea0003800000 */
.L_x_2025:
        /* <DEDUP_REMOVED lines=21> */
.L_x_2050:
[----:B------:R-:W2:Y:S02]  /*af30*/  LDG.E.64 R2, [R4.64] ;  /* 0x0000002404027981 */ /* 0x000ea4000c1e1b00 */
[----:B--2---:R-:W0:Y:S01]  /*af40*/  I2F.F64.U64 R2, R2 ;  /* 0x0000000200027312 */ /* 0x004e220000301800 */
[----:B------:R-:W-:Y:S05]  /*af50*/  BRA `(.L_x_2026) ;  /* 0x0000002000007947 */ /* 0x000fea0003800000 */
.L_x_2049:
[----:B------:R-:W2:Y:S02]  /*af60*/  LDG.E R2, [R4.64] ;  /* 0x0000002404027981 */ /* 0x000ea4000c1e1900 */
[----:B--2---:R-:W0:Y:S02]  /*af70*/  I2F.F64.U32 R2, R2 ;  /* 0x0000000200027312 */ /* 0x004e240000201800 */
.L_x_2026:
        /* <DEDUP_REMOVED lines=16> */
.L_x_2054:
[----:B------:R-:W-:Y:S05]  /*b080*/  BSYNC B0 ;  /* 0x0000000000007941 */ /* 0x000fea0003800000 */
.L_x_2053:
        /* <DEDUP_REMOVED lines=38> */
[----:B0-----:R-:W-:Y:S01]  /*b2f0*/  STG.E.U8 [R16.64], R5 ;  /* 0x0000000510007986 */ /* 0x001fe2000c101124 */
[----:B------:R-:W-:Y:S05]  /*b300*/  EXIT ;  /* 0x000000000000794d */ /* 0x000fea0003800000 */
.L_x_2058:
[----:B------:R-:W0:Y:S02]  /*b310*/  F2I.S64.F64.TRUNC R4, R4 ;  /* 0x0000000400047311 */ /* 0x000e24000030d900 */
[----:B0-----:R-:W-:-:S05]  /*b320*/  IMAD.MOV.U32 R3, RZ, RZ, R4 ;  /* 0x000000ffff037224 */ /* 0x001fca00078e0004 */
[----:B------:R-:W-:Y:S01]  /*b330*/  STG.E.U8 [R16.64], R3 ;  /* 0x0000000310007986 */ /* 0x000fe2000c101124 */
[----:B------:R-:W-:Y:S05]  /*b340*/  EXIT ;  /* 0x000000000000794d */ /* 0x000fea0003800000 */
.L_x_2057:
[----:B------:R-:W-:-:S13]  /*b350*/  ISETP.NE.AND P0, PT, R0, 0x2, PT ;  /* 0x000000020000780c */ /* 0x000fda0003f05270 */
[----:B------:R-:W-:Y:S05]  /*b360*/  @!P0 BRA `(.L_x_2060) ;  /* 0x000000a000008947 */ /* 0x000fea0003800000 */
[----:B------:R-:W-:-:S13]  /*b370*/  ISETP.NE.AND P0, PT, R0, 0x3, PT ;  /* 0x000000030000780c */ /* 0x000fda0003f05270 */
[----:B------:R-:W-:Y:S05]  /*b380*/  @!P0 BRA `(.L_x_2061) ;  /* 0x0000005000008947 */ /* 0x000fea0003800000 */
[----:B------:R-:W-:-:S13]  /*b390*/  ISETP.NE.AND P0, PT, R0, 0x4, PT ;  /* 0x000000040000780c */ /* 0x000fda0003f05270 */
[----:B------:R-:W-:Y:S05]  /*b3a0*/  @P0 BRA `(.L_x_2059) ;  /* 0x00000ce000000947 */ /* 0x000fea0003800000 */
[----:B------:R-:W0:Y:S02]  /*b3b0*/  F2I.S64.F64.TRUNC R4, R4 ;  /* 0x0000000400047311 */ /* 0x000e24000030d900 */
[----:B0-----:R-:W-:Y:S01]  /*b3c0*/  STG.E.64 [R16.64], R4 ;  /* 0x0000000410007986 */ /* 0x001fe2000c101b24 */
[----:B------:R-:W-:Y:S05]  /*b3d0*/  EXIT ;  /* 0x000000000000794d */ /* 0x000fea0003800000 */
.L_x_2061:
[----:B------:R-:W0:Y:S02]  /*b3e0*/  F2I.F64.TRUNC R5, R4 ;  /* 0x0000000400057311 */ /* 0x000e24000030d100 */
[----:B0-----:R-:W-:Y:S01]  /*b3f0*/  STG.E [R16.64], R5 ;  /* 0x0000000510007986 */ /* 0x001fe2000c101924 */
[----:B------:R-:W-:Y:S05]  /*b400*/  EXIT ;  /* 0x000000000000794d */ /* 0x000fea0003800000 */
.L_x_2060:
[----:B------:R-:W0:Y:S02]  /*b410*/  F2I.F64.TRUNC R5, R4 ;  /* 0x0000000400057311 */ /* 0x000e24000030d100 */
[----:B0-----:R-:W-:Y:S01]  /*b420*/  STG.E.U16 [R16.64], R5 ;  /* 0x0000000510007986 */ /* 0x001fe2000c101524 */
[----:B------:R-:W-:Y:S05]  /*b430*/  EXIT ;  /* 0x000000000000794d */ /* 0x000fea0003800000 */
.L_x_2056:
        /* <DEDUP_REMOVED lines=9> */
[----:B------:R-:W-:Y:S01]  /*b4d0*/  STG.E [R16.64], R3 ;  /* 0x0000000310007986 */ /* 0x000fe2000c101924 */
[----:B------:R-:W-:Y:S05]  /*b4e0*/  EXIT ;  /* 0x000000000000794d */ /* 0x000fea0003800000 */
.L_x_2063:
[----:B------:R-:W0:Y:S01]  /*b4f0*/  F2F.F32.F64 R0, R4 ;  /* 0x0000000400007310 */ /* 0x000e220000301000 */
[----:B------:R-:W0:-:S14]  /*b500*/  DSETP.GEU.AND P0, PT, |R4|, c[0x2][0x98], PT ;  /* 0x008026000400762a */ /* 0x000e1c0003f0e200 */
[----:B0-----:R-:W-:-:S05]  /*b510*/  @!P0 FMUL R0, R0, 1.175494350822287508e-38 ;  /* 0x0080000000008820 */ /* 0x001fca0000400000 */
[----:B------:R-:W-:-:S05]  /*b520*/  F2FP.PACK_AB R0, RZ, R0 ;  /* 0x00000000ff00723e */ /* 0x000fca00000000ff */
[----:B------:R-:W-:Y:S01]  /*b530*/  STG.E.U16 [R16.64], R0 ;  /* 0x0000000010007986 */ /* 0x000fe2000c101524 */
[----:B------:R-:W-:Y:S05]  /*b540*/  EXIT ;  /* 0x000000000000794d */ /* 0x000fea0003800000 */
.L_x_2062:
        /* <DEDUP_REMOVED lines=10> */
[----:B------:R-:W-:Y:S01]  /*b5f0*/  STG.E.64 [R16.64], R2 ;  /* 0x0000000210007986 */ /* 0x000fe2000c101b24 */
[----:B------:R-:W-:Y:S05]  /*b600*/  EXIT ;  /* 0x000000000000794d */ /* 0x000fea0003800000 */
.L_x_2065:
[----:B------:R-:W0:Y:S01]  /*b610*/  F2F.F32.F64 R0, R4 ;  /* 0x0000000400007310 */ /* 0x000e220000301000 */
[----:B------:R-:W0:-:S14]  /*b620*/  DSETP.GEU.AND P0, PT, |R4|, c[0x2][0x98], PT ;  /* 0x008026000400762a */ /* 0x000e1c0003f0e200 */
[----:B0-----:R-:W-:-:S05]  /*b630*/  @!P0 FMUL R0, R0, 1.175494350822287508e-38 ;  /* 0x0080000000008820 */ /* 0x001fca0000400000 */
[----:B------:R-:W-:-:S04]  /*b640*/  F2FP.PACK_AB R3, RZ, R0 ;  /* 0x00000000ff03723e */ /* 0x000fc800000000ff */
[----:B------:R-:W-:-:S05]  /*b650*/  PRMT R3, R3, 0x5410, RZ ;  /* 0x0000541003037816 */ /* 0x000fca00000000ff */
[----:B------:R-:W-:Y:S01]  /*b660*/  STG.E [R16.64], R3 ;  /* 0x0000000310007986 */ /* 0x000fe2000c101924 */
[----:B------:R-:W-:Y:S05]  /*b670*/  EXIT ;  /* 0x000000000000794d */ /* 0x000fea0003800000 */
.L_x_2064:
[----:B------:R-:W-:Y:S01]  /*b680*/  STG.E.64 [R16.64], R4 ;  /* 0x0000000410007986 */ /* 0x000fe2000c101b24 */
[----:B------:R-:W-:Y:S05]  /*b690*/  EXIT ;  /* 0x000000000000794d */ /* 0x000fea0003800000 */
.L_x_2055:
        /* <DEDUP_REMOVED lines=10> */
[----:B------:R-:W-:Y:S01]  /*b740*/  STG.E.U8 [R16.64], R3 ;  /* 0x0000000310007986 */ /* 0x000fe2000c101124 */
[----:B------:R-:W-:Y:S05]  /*b750*/  EXIT ;  /* 0x000000000000794d */ /* 0x000fea0003800000 */
.L_x_2068:
[----:B------:R-:W-:-:S05]  /*b760*/  CS2R R6, SRZ ;  /* 0x0000000000067805 */ /* 0x000fca000001ff00 */
[----:B------:R-:W-:Y:S01]  /*b770*/  STG.E.128 [R16.64], R4 ;  /* 0x0000000410007986 */ /* 0x000fe2000c101d24 */
[----:B------:R-:W-:Y:S05]  /*b780*/  EXIT ;  /* 0x000000000000794d */ /* 0x000fea0003800000 */
.L_x_2067:
        /* <DEDUP_REMOVED lines=23> */
.L_x_2072:
[----:B------:R-:W-:Y:S05]  /*b900*/  BSYNC B0 ;  /* 0x0000000000007941 */ /* 0x000fea0003800000 */
.L_x_2071:
[----:B------:R-:W-:-:S05]  /*b910*/  LOP3.LUT R3, R0, R3, RZ, 0xfc, !PT ;  /* 0x0000000300037212 */ /* 0x000fca00078efcff */
[----:B------:R-:W-:Y:S01]  /*b920*/  STG.E.U8 [R16.64], R3 ;  /* 0x0000000310007986 */ /* 0x000fe2000c101124 */
[----:B------:R-:W-:Y:S05]  /*b930*/  EXIT ;  /* 0x000000000000794d */ /* 0x000fea0003800000 */
.L_x_2070:
        /* <DEDUP_REMOVED lines=15> */
.L_x_2074:
[----:B------:R-:W-:Y:S01]  /*ba30*/  IMAD.MOV.U32 R0, RZ, RZ, 0x7f ;  /* 0x0000007fff007424 */ /* 0x000fe200078e00ff */
[----:B------:R-:W-:-:S04]  /*ba40*/  ISETP.GT.U32.AND P0, PT, R2, 0x7f800000, PT ;  /* 0x7f8000000200780c */ /* 0x000fc80003f04070 */
[----:B------:R-:W-:-:S04]  /*ba50*/  SEL R0, R0, 0x7c, P0 ;  /* 0x0000007c00007807 */ /* 0x000fc80000000000 */
.L_x_2075:
[----:B------:R-:W-:Y:S05]  /*ba60*/  BSYNC B0 ;  /* 0x0000000000007941 */ /* 0x000fea0003800000 */
.L_x_2073:
[----:B------:R-:W-:-:S04]  /*ba70*/  LOP3.LUT R2, R3, 0x80000000, RZ, 0xc0, !PT ;  /* 0x8000000003027812 */ /* 0x000fc800078ec0ff */
[----:B------:R-:W-:-:S04]  /*ba80*/  SHF.R.U32.HI R3, RZ, 0x18, R2 ;  /* 0x00000018ff037819 */ /* 0x000fc80000011602 */
[----:B------:R-:W-:-:S05]  /*ba90*/  LOP3.LUT R3, R0, R3, RZ, 0xfc, !PT ;  /* 0x0000000300037212 */ /* 0x000fca00078efcff */
[----:B------:R-:W-:Y:S01]  /*baa0*/  STG.E.U8 [R16.64], R3 ;  /* 0x0000000310007986 */ /* 0x000fe2000c101124 */
[----:B------:R-:W-:Y:S05]  /*bab0*/  EXIT ;  /* 0x000000000000794d */ /* 0x000fea0003800000 */
.L_x_2069:
[----:B------:R-:W0:Y:S01]  /*bac0*/  F2F.F32.F64 R0, R4 ;  /* 0x0000000400007310 */ /* 0x000e220000301000 */
[----:B------:R-:W0:-:S14]  /*bad0*/  DSETP.GEU.AND P0, PT, |R4|, c[0x2][0x98], PT ;  /* 0x008026000400762a */ /* 0x000e1c0003f0e200 */
[----:B0-----:R-:W-:-:S05]  /*bae0*/  @!P0 FMUL R0, R0, 1.175494350822287508e-38 ;  /* 0x0080000000008820 */ /* 0x001fca0000400000 */
[----:B------:R-:W-:-:S05]  /*baf0*/  F2FP.BF16.PACK_AB R0, RZ, R0 ;  /* 0x00000000ff00723e */ /* 0x000fca00000010ff */
[----:B------:R-:W-:Y:S01]  /*bb00*/  STG.E.U16 [R16.64], R0 ;  /* 0x0000000010007986 */ /* 0x000fe2000c101524 */
[----:B------:R-:W-:Y:S05]  /*bb10*/  EXIT ;  /* 0x000000000000794d */ /* 0x000fea0003800000 */
.L_x_2066:
        /* <DEDUP_REMOVED lines=9> */
[----:B0-----:R-:W-:Y:S01]  /*bbb0*/  STG.E.U16 [R16.64], R5 ;  /* 0x0000000510007986 */ /* 0x001fe2000c101524 */
[----:B------:R-:W-:Y:S05]  /*bbc0*/  EXIT ;  /* 0x000000000000794d */ /* 0x000fea0003800000 */
.L_x_2078:
        /* <DEDUP_REMOVED lines=19> */
.L_x_2081:
[----:B------:R-:W-:-:S04]  /*bd00*/  LOP3.LUT R2, R3, 0x80000000, RZ, 0xc0, !PT ;  /* 0x8000000003027812 */ /* 0x000fc800078ec0ff */
[----:B------:R-:W-:-:S04]  /*bd10*/  SHF.R.U32.HI R3, RZ, 0x18, R2 ;  /* 0x00000018ff037819 */ /* 0x000fc80000011602 */
[----:B------:R-:W-:-:S04]  /*bd20*/  LOP3.LUT R0, R0, R3, RZ, 0xfc, !PT ;  /* 0x0000000300007212 */ /* 0x000fc800078efcff */
[----:B------:R-:W-:Y:S02]  /*bd30*/  PRMT R8, R0, 0x7610, R8 ;  /* 0x0000761000087816 */ /* 0x000fe40000000008 */
.L_x_2080:
[----:B------:R-:W-:Y:S05]  /*bd40*/  BSYNC B0 ;  /* 0x0000000000007941 */ /* 0x000fea0003800000 */
.L_x_2079:
[----:B------:R-:W-:Y:S01]  /*bd50*/  STG.E.U8 [R16.64], R8 ;  /* 0x0000000810007986 */ /* 0x000fe2000c101124 */
[----:B------:R-:W-:Y:S05]  /*bd60*/  EXIT ;  /* 0x000000000000794d */ /* 0x000fea0003800000 */
.L_x_2077:
        /* <DEDUP_REMOVED lines=19> */
.L_x_2084:
[----:B------:R-:W-:-:S04]  /*bea0*/  LOP3.LUT R2, R3, 0x80000000, RZ, 0xc0, !PT ;  /* 0x8000000003027812 */ /* 0x000fc800078ec0ff */
[----:B------:R-:W-:-:S04]  /*beb0*/  SHF.R.U32.HI R3, RZ, 0x18, R2 ;  /* 0x00000018ff037819 */ /* 0x000fc80000011602 */
[----:B------:R-:W-:-:S04]  /*bec0*/  LOP3.LUT R0, R0, R3, RZ, 0xfc, !PT ;  /* 0x0000000300007212 */ /* 0x000fc800078efcff */
[----:B------:R-:W-:Y:S02]  /*bed0*/  PRMT R8, R0, 0x7610, R8 ;  /* 0x0000761000087816 */ /* 0x000fe40000000008 */
.L_x_2083:
[----:B------:R-:W-:Y:S05]  /*bee0*/  BSYNC B0 ;  /* 0x0000000000007941 */ /* 0x000fea0003800000 */
.L_x_2082:
[----:B------:R-:W-:Y:S01]  /*bef0*/  STG.E.U8 [R16.64], R8 ;  /* 0x0000000810007986 */ /* 0x000fe2000c101124 */
[----:B------:R-:W-:Y:S05]  /*bf00*/  EXIT ;  /* 0x000000000000794d */ /* 0x000fea0003800000 */
.L_x_2076:
        /* <DEDUP_REMOVED lines=24> */
.L_x_2059:
        /* <DEDUP_REMOVED lines=20> */
.L_x_2086:
[----:B------:R-:W0:Y:S02]  /*c1d0*/  F2I.U64.F64.TRUNC R4, R4 ;  /* 0x0000000400047311 */ /* 0x000e24000030d800 */
[----:B0-----:R-:W-:Y:S01]  /*c1e0*/  STG.E.64 [R16.64], R4 ;  /* 0x0000000410007986 */ /* 0x001fe2000c101b24 */
[----:B------:R-:W-:Y:S05]  /*c1f0*/  EXIT ;  /* 0x000000000000794d */ /* 0x000fea0003800000 */
.L_x_2085:
[----:B------:R-:W0:Y:S02]  /*c200*/  F2I.U32.F64.TRUNC R5, R4 ;  /* 0x0000000400057311 */ /* 0x000e24000030d000 */
[----:B0-----:R-:W-:Y:S01]  /*c210*/  STG.E [R16.64], R5 ;  /* 0x0000000510007986 */ /* 0x001fe2000c101924 */
[----:B------:R-:W-:Y:S05]  /*c220*/  EXIT ;  /* 0x000000000000794d */ /* 0x000fea0003800000 */
.L_x_2087:
        /* <DEDUP_REMOVED lines=13> */
.L_x_2534:


//--------------------- .text._ZN2at6native27unrolled_elementwise_kernelIZZZNS0_16atan_kernel_cudaERNS_18TensorIteratorBaseEENKUlvE0_clEvENKUlvE_clEvEUldE_St5arrayIPcLm2EELi4E23TrivialOffsetCalculatorILi1EjESB_NS0_6memory12LoadWithCastILi1EEENSC_13StoreWithCastILi1EEEEEviT_T0_T2_T3_T4_T5_ --------------------------
	.section	.text._ZN2at6native27unrolled_elementwise_kernelIZZZNS0_16atan_kernel_cudaERNS_18TensorIteratorBaseEENKUlvE0_clEvENKUlvE_clEvEUldE_St5arrayIPcLm2EELi4E23TrivialOffsetCalculatorILi1EjESB_NS0_6memory12LoadWithCastILi1EEENSC_13StoreWithCastILi1EEEEEviT_T0_T2_T3_T4_T5_,"ax",@progbits
	.sectioninfo	@"SHI_REGISTERS=34"
	.align	128
        .global         _ZN2at6native27unrolled_elementwise_kernelIZZZNS0_16atan_kernel_cudaERNS_18TensorIteratorBaseEENKUlvE0_clEvENKUlvE_clEvEUldE_St5arrayIPcLm2EELi4E23TrivialOffsetCalculatorILi1EjESB_NS0_6memory12LoadWithCastILi1EEENSC_13StoreWithCastILi1EEEEEviT_T0_T2_T3_T4_T5_
        .type           _ZN2at6native27unrolled_elementwise_kernelIZZZNS0_16atan_kernel_cudaERNS_18TensorIteratorBaseEENKUlvE0_clEvENKUlvE_clEvEUldE_St5arrayIPcLm2EELi4E23TrivialOffsetCalculatorILi1EjESB_NS0_6memory12LoadWithCastILi1EEENSC_13StoreWithCastILi1EEEEEviT_T0_T2_T3_T4_T5_,@function
        .size           _ZN2at6native27unrolled_elementwise_kernelIZZZNS0_16atan_kernel_cudaERNS_18TensorIteratorBaseEENKUlvE0_clEvENKUlvE_clEvEUldE_St5arrayIPcLm2EELi4E23TrivialOffsetCalculatorILi1EjESB_NS0_6memory12LoadWithCastILi1EEENSC_13StoreWithCastILi1EEEEEviT_T0_T2_T3_T4_T5_,(.L_x_2535 - _ZN2at6native27unrolled_elementwise_kernelIZZZNS0_16atan_kernel_cudaERNS_18TensorIteratorBaseEENKUlvE0_clEvENKUlvE_clEvEUldE_St5arrayIPcLm2EELi4E23TrivialOffsetCalculatorILi1EjESB_NS0_6memory12LoadWithCastILi1EEENSC_13StoreWithCastILi1EEEEEviT_T0_T2_T3_T4_T5_)
        .other          _ZN2at6native27unrolled_elementwise_kernelIZZZNS0_16atan_kernel_cudaERNS_18TensorIteratorBaseEENKUlvE0_clEvENKUlvE_clEvEUldE_St5arrayIPcLm2EELi4E23TrivialOffsetCalculatorILi1EjESB_NS0_6memory12LoadWithCastILi1EEENSC_13StoreWithCastILi1EEEEEviT_T0_T2_T3_T4_T5_,@"STO_CUDA_ENTRY STV_DEFAULT"
_ZN2at6native27unrolled_elementwise_kernelIZZZNS0_16atan_kernel_cudaERNS_18TensorIteratorBaseEENKUlvE0_clEvENKUlvE_clEvEUldE_St5arrayIPcLm2EELi4E23TrivialOffsetCalculatorILi1EjESB_NS0_6memory12LoadWithCastILi1EEENSC_13StoreWithCastILi1EEEEEviT_T0_T2_T3_T4_T5_:
.text._ZN2at6native27unrolled_elementwise_kernelIZZZNS0_16atan_kernel_cudaERNS_18TensorIteratorBaseEENKUlvE0_clEvENKUlvE_clEvEUldE_St5arrayIPcLm2EELi4E23TrivialOffsetCalculatorILi1EjESB_NS0_6memory12LoadWithCastILi1EEENSC_13StoreWithCastILi1EEEEEviT_T0_T2_T3_T4_T5_:
[----:B------:R-:W-:Y:S02]  /*0000*/  IMAD.MOV.U32 R1, RZ, RZ, c[0x0][0x28] ;  /* 0x00000a00ff017624 */ /* 0x000fe400078e00ff */
[----:B------:R-:W0:Y:S01]  /*0010*/  S2R R2, SR_CTAID.X ;  /* 0x0000000000027919 */ /* 0x000e220000002500 */
[----:B------:R-:W-:Y:S01]  /*0020*/  IMAD.MOV.U32 R19, RZ, RZ, -0x200 ;  /* 0xfffffe00ff137424 */ /* 0x000fe200078e00ff */
[----:B------:R-:W1:Y:S01]  /*0030*/  LDC.U8 R18, c[0x0][0x17c] ;  /* 0x00005f00ff127b82 */ /* 0x000e620000000000 */
[----:B------:R-:W-:Y:S01]  /*0040*/  ULDC.64 UR36, c[0x0][0x118] ;  /* 0x0000460000247ab9 */ /* 0x000fe20000000a00 */
[----:B------:R-:W2:Y:S01]  /*0050*/  S2R R22, SR_TID.X ;  /* 0x0000000000167919 */ /* 0x000ea20000002100 */
[----:B------:R-:W-:Y:S01]  /*0060*/  BSSY B6, `(.L_x_2088) ;  /* 0x00000fd000067945 */ /* 0x000fe20003800000 */
[----:B------:R-:W-:Y:S01]  /*0070*/  CS2R R28, SRZ ;  /* 0x00000000001c7805 */ /* 0x000fe2000001ff00 */
[----:B------:R-:W-:Y:S01]  /*0080*/  CS2R R26, SRZ ;  /* 0x00000000001a7805 */ /* 0x000fe2000001ff00 */
        /* <DEDUP_REMOVED lines=19> */
[----:B--2---:R0:W1:Y:S01]  /*01c0*/  I2F.F64.S16 R26, R4 ;  /* 0x00000004001a7312 */ /* 0x0040620000101c00 */
[----:B------:R-:W-:Y:S05]  /*01d0*/  BRA `(.L_x_2095) ;  /* 0x00000e3000007947 */ /* 0x000fea0003800000 */
.L_x_2093:
[----:B------:R-:W2:Y:S02]  /*01e0*/  LDG.E.U8 R4, [R4.64] ;  /* 0x0000002404047981 */ /* 0x000ea4000c1e1100 */
[----:B--2---:R0:W1:Y:S01]  /*01f0*/  I2F.F64.U16 R26, R4 ;  /* 0x00000004001a7312 */ /* 0x0040620000101800 */
[----:B------:R-:W-:Y:S05]  /*0200*/  BRA `(.L_x_2095) ;  /* 0x00000e0000007947 */ /* 0x000fea0003800000 */
.L_x_2092:
        /* <DEDUP_REMOVED lines=9> */
.L_x_2097:
[----:B------:R-:W2:Y:S02]  /*02a0*/  LDG.E R4, [R4.64] ;  /* 0x0000002404047981 */ /* 0x000ea4000c1e1900 */
[----:B--2---:R0:W1:Y:S01]  /*02b0*/  I2F.F64 R26, R4 ;  /* 0x00000004001a7312 */ /* 0x0040620000201c00 */
[----:B------:R-:W-:Y:S05]  /*02c0*/  BRA `(.L_x_2095) ;  /* 0x00000d4000007947 */ /* 0x000fea0003800000 */
.L_x_2096:
[----:B------:R-:W2:Y:S02]  /*02d0*/  LDG.E.U16 R4, [R4.64] ;  /* 0x0000002404047981 */ /* 0x000ea4000c1e1500 */
[----:B--2---:R0:W1:Y:S01]  /*02e0*/  I2F.F64.S16 R26, R4 ;  /* 0x00000004001a7312 */ /* 0x0040620000101c00 */
[----:B------:R-:W-:Y:S05]  /*02f0*/  BRA `(.L_x_2095) ;  /* 0x00000d1000007947 */ /* 0x000fea0003800000 */
.L_x_2091:
        /* <DEDUP_REMOVED lines=10> */
.L_x_2099:
[----:B------:R-:W2:Y:S02]  /*03a0*/  LDG.E.U16 R0, [R4.64] ;  /* 0x0000002404007981 */ /* 0x000ea4000c1e1500 */
[----:B--2---:R-:W-:-:S05]  /*03b0*/  HADD2.F32 R0, -RZ, R0.H0_H0 ;  /* 0x20000000ff007230 */ /* 0x004fca0000004100 */
[----:B------:R-:W-:-:S04]  /*03c0*/  FMUL.FTZ R0, R0, 1 ;  /* 0x3f80000000007820 */ /* 0x000fc80000410000 */
[----:B------:R0:W1:Y:S01]  /*03d0*/  F2F.F64.F32 R26, R0 ;  /* 0x00000000001a7310 */ /* 0x0000620000201800 */
[----:B------:R-:W-:Y:S05]  /*03e0*/  BRA `(.L_x_2095) ;  /* 0x00000c2000007947 */ /* 0x000fea0003800000 */
.L_x_2098:
        /* <DEDUP_REMOVED lines=10> */
.L_x_2101:
[----:B------:R-:W2:Y:S02]  /*0490*/  LDG.E.U16 R4, [R4.64] ;  /* 0x0000002404047981 */ /* 0x000ea4000c1e1500 */
[----:B--2---:R-:W-:-:S05]  /*04a0*/  HADD2.F32 R0, -RZ, R4.H0_H0 ;  /* 0x20000004ff007230 */ /* 0x004fca0000004100 */
[----:B------:R-:W-:-:S04]  /*04b0*/  FMUL.FTZ R0, R0, 1 ;  /* 0x3f80000000007820 */ /* 0x000fc80000410000 */
[----:B------:R0:W1:Y:S01]  /*04c0*/  F2F.F64.F32 R26, R0 ;  /* 0x00000000001a7310 */ /* 0x0000620000201800 */
[----:B------:R-:W-:Y:S05]  /*04d0*/  BRA `(.L_x_2095) ;  /* 0x00000b3000007947 */ /* 0x000fea0003800000 */
.L_x_2100:
[----:B------:R0:W5:Y:S01]  /*04e0*/  LDG.E.64 R26, [R4.64] ;  /* 0x00000024041a7981 */ /* 0x000162000c1e1b00 */
[----:B------:R-:W-:Y:S05]  /*04f0*/  BRA `(.L_x_2095) ;  /* 0x00000b1000007947 */ /* 0x000fea0003800000 */
.L_x_2090:
        /* <DEDUP_REMOVED lines=13> */
.L_x_2104:
[----:B------:R0:W5:Y:S01]  /*05d0*/  LDG.E.64 R26, [R4.64] ;  /* 0x00000024041a7981 */ /* 0x000162000c1e1b00 */
[----:B------:R-:W-:Y:S05]  /*05e0*/  BRA `(.L_x_2095) ;  /* 0x00000a2000007947 */ /* 0x000fea0003800000 */
.L_x_2103:
        /* <DEDUP_REMOVED lines=24> */
[----:B------:R-:W-:-:S05]  /*0770*/  LOP3.LUT R7, R7, 0x80000000, R0, 0xf8, !PT ;  /* 0x8000000007077812 */ /* 0x000fca00078ef800 */
[----:B------:R-:W-:-:S04]  /*0780*/  FMUL.FTZ R7, R7, 1 ;  /* 0x3f80000007077820 */ /* 0x000fc80000410000 */
[----:B------:R0:W1:Y:S01]  /*0790*/  F2F.F64.F32 R26, R7 ;  /* 0x00000007001a7310 */ /* 0x0000620000201800 */
[----:B------:R-:W-:Y:S05]  /*07a0*/  BRA `(.L_x_2095) ;  /* 0x0000086000007947 */ /* 0x000fea0003800000 */
.L_x_2106:
        /* <DEDUP_REMOVED lines=12> */
[----:B------:R-:W-:-:S05]  /*0870*/  LOP3.LUT R0, R3, 0x80000000, R0, 0xf8, !PT ;  /* 0x8000000003007812 */ /* 0x000fca00078ef800 */
[----:B------:R-:W-:-:S04]  /*0880*/  FMUL.FTZ R0, R0, 1 ;  /* 0x3f80000000007820 */ /* 0x000fc80000410000 */
[----:B------:R0:W1:Y:S01]  /*0890*/  F2F.F64.F32 R26, R0 ;  /* 0x00000000001a7310 */ /* 0x0000620000201800 */
[----:B------:R-:W-:Y:S05]  /*08a0*/  BRA `(.L_x_2095) ;  /* 0x0000076000007947 */ /* 0x000fea0003800000 */
.L_x_2105:
[----:B------:R-:W2:Y:S02]  /*08b0*/  LDG.E.U16 R0, [R4.64] ;  /* 0x0000002404007981 */ /* 0x000ea4000c1e1500 */
[----:B--2---:R-:W-:-:S05]  /*08c0*/  PRMT R0, RZ, 0x5410, R0 ;  /* 0x00005410ff007816 */ /* 0x004fca0000000000 */
[----:B------:R-:W-:-:S04]  /*08d0*/  FMUL.FTZ R0, R0, 1 ;  /* 0x3f80000000007820 */ /* 0x000fc80000410000 */
[----:B------:R0:W1:Y:S01]  /*08e0*/  F2F.F64.F32 R26, R0 ;  /* 0x00000000001a7310 */ /* 0x0000620000201800 */
[----:B------:R-:W-:Y:S05]  /*08f0*/  BRA `(.L_x_2095) ;  /* 0x0000071000007947 */ /* 0x000fea0003800000 */
.L_x_2102:
        /* <DEDUP_REMOVED lines=9> */
[----:B--2---:R0:W1:Y:S01]  /*0990*/  I2F.F64.U16 R26, R4 ;  /* 0x00000004001a7312 */ /* 0x0040620000101800 */
[----:B------:R-:W-:Y:S05]  /*09a0*/  BRA `(.L_x_2095) ;  /* 0x0000066000007947 */ /* 0x000fea0003800000 */
.L_x_2109:
        /* <DEDUP_REMOVED lines=21> */
.L_x_2113:
[----:B------:R-:W-:Y:S05]  /*0b00*/  BSYNC B1 ;  /* 0x0000000000017941 */ /* 0x000fea0003800000 */
.L_x_2112:
[----:B------:R-:W-:Y:S01]  /*0b10*/  LEA R5, R0, 0x3b800000, 0x17 ;  /* 0x3b80000000057811 */ /* 0x000fe200078eb8ff */
[----:B------:R-:W-:-:S05]  /*0b20*/  IMAD.SHL.U32 R0, R3, 0x100000, RZ ;  /* 0x0010000003007824 */ /* 0x000fca00078e00ff */
[----:B------:R-:W-:Y:S02]  /*0b30*/  LOP3.LUT R0, R5, R0, R6, 0xfe, !PT ;  /* 0x0000000005007212 */ /* 0x000fe400078efe06 */
.L_x_2111:
[----:B------:R-:W-:Y:S05]  /*0b40*/  BSYNC B0 ;  /* 0x0000000000007941 */ /* 0x000fea0003800000 */
.L_x_2110:
[----:B------:R-:W-:-:S04]  /*0b50*/  FMUL.FTZ R0, R0, 1 ;  /* 0x3f80000000007820 */ /* 0x000fc80000410000 */
[----:B------:R0:W1:Y:S01]  /*0b60*/  F2F.F64.F32 R26, R0 ;  /* 0x00000000001a7310 */ /* 0x0000620000201800 */
[----:B------:R-:W-:Y:S05]  /*0b70*/  BRA `(.L_x_2095) ;  /* 0x0000049000007947 */ /* 0x000fea0003800000 */
.L_x_2108:
        /* <DEDUP_REMOVED lines=21> */
.L_x_2117:
[----:B------:R-:W-:Y:S05]  /*0cd0*/  BSYNC B1 ;  /* 0x0000000000017941 */ /* 0x000fea0003800000 */
.L_x_2116:
[----:B------:R-:W-:Y:S01]  /*0ce0*/  LEA R5, R0, 0x37800000, 0x17 ;  /* 0x3780000000057811 */ /* 0x000fe200078eb8ff */
[----:B------:R-:W-:-:S05]  /*0cf0*/  IMAD.SHL.U32 R0, R3, 0x200000, RZ ;  /* 0x0020000003007824 */ /* 0x000fca00078e00ff */
[----:B------:R-:W-:Y:S02]  /*0d00*/  LOP3.LUT R0, R5, R0, R6, 0xfe, !PT ;  /* 0x0000000005007212 */ /* 0x000fe400078efe06 */
.L_x_2115:
[----:B------:R-:W-:Y:S05]  /*0d10*/  BSYNC B0 ;  /* 0x0000000000007941 */ /* 0x000fea0003800000 */
.L_x_2114:
[----:B------:R-:W-:-:S04]  /*0d20*/  FMUL.FTZ R0, R0, 1 ;  /* 0x3f80000000007820 */ /* 0x000fc80000410000 */
[----:B------:R0:W1:Y:S01]  /*0d30*/  F2F.F64.F32 R26, R0 ;  /* 0x00000000001a7310 */ /* 0x0000620000201800 */
[----:B------:R-:W-:Y:S05]  /*0d40*/  BRA `(.L_x_2095) ;  /* 0x000002c000007947 */ /* 0x000fea0003800000 */
.L_x_2107:
        /* <DEDUP_REMOVED lines=14> */
.L_x_2121:
[----:B------:R-:W-:Y:S05]  /*0e30*/  BSYNC B0 ;  /* 0x0000000000007941 */ /* 0x000fea0003800000 */
.L_x_2120:
[----:B------:R-:W-:-:S04]  /*0e40*/  FMUL.FTZ R0, R0, 1 ;  /* 0x3f80000000007820 */ /* 0x000fc80000410000 */
[----:B------:R0:W1:Y:S01]  /*0e50*/  F2F.F64.F32 R26, R0 ;  /* 0x00000000001a7310 */ /* 0x0000620000201800 */
[----:B------:R-:W-:Y:S05]  /*0e60*/  BRA `(.L_x_2095) ;  /* 0x000001a000007947 */ /* 0x000fea0003800000 */
.L_x_2094:
        /* <DEDUP_REMOVED lines=21> */
.L_x_2119:
[----:B------:R-:W2:Y:S02]  /*0fc0*/  LDG.E.64 R26, [R4.64] ;  /* 0x00000024041a7981 */ /* 0x000ea4000c1e1b00 */
[----:B--2---:R-:W0:Y:S01]  /*0fd0*/  I2F.F64.U64 R26, R26 ;  /* 0x0000001a001a7312 */ /* 0x004e220000301800 */
[----:B------:R-:W-:Y:S05]  /*0fe0*/  BRA `(.L_x_2095) ;  /* 0x0000002000007947 */ /* 0x000fea0003800000 */
.L_x_2118:
[----:B------:R-:W2:Y:S02]  /*0ff0*/  LDG.E R4, [R4.64] ;  /* 0x0000002404047981 */ /* 0x000ea4000c1e1900 */
[----:B--2---:R0:W1:Y:S02]  /*1000*/  I2F.F64.U32 R26, R4 ;  /* 0x00000004001a7312 */ /* 0x0040640000201800 */
.L_x_2095:
[----:B------:R-:W2:Y:S02]  /*1010*/  S2R R22, SR_TID.X ;  /* 0x0000000000167919 */ /* 0x000ea40000002100 */
[----:B--2---:R-:W-:Y:S02]  /*1020*/  IADD3 R22, R22, 0x80, RZ ;  /* 0x0000008016167810 */ /* 0x004fe40007ffe0ff */
.L_x_2089:
[----:B-1----:R-:W-:Y:S05]  /*1030*/  BSYNC B6 ;  /* 0x0000000000067941 */ /* 0x002fea0003800000 */
.L_x_2088:
        /* <DEDUP_REMOVED lines=22> */
.L_x_2127:
[----:B------:R-:W2:Y:S02]  /*11a0*/  LDG.E.U8 R4, [R4.64] ;  /* 0x0000002404047981 */ /* 0x000ea4000c1e1100 */
[----:B--2---:R0:W1:Y:S01]  /*11b0*/  I2F.F64.U16 R28, R4 ;  /* 0x00000004001c7312 */ /* 0x0040620000101800 */
[----:B------:R-:W-:Y:S05]  /*11c0*/  BRA `(.L_x_2129) ;  /* 0x00000df000007947 */ /* 0x000fea0003800000 */
.L_x_2126:
        /* <DEDUP_REMOVED lines=9> */
.L_x_2131:
[----:B------:R-:W2:Y:S02]  /*1260*/  LDG.E R4, [R4.64] ;  /* 0x0000002404047981 */ /* 0x000ea4000c1e1900 */
[----:B--2---:R0:W1:Y:S01]  /*1270*/  I2F.F64 R28, R4 ;  /* 0x00000004001c7312 */ /* 0x0040620000201c00 */
[----:B------:R-:W-:Y:S05]  /*1280*/  BRA `(.L_x_2129) ;  /* 0x00000d3000007947 */ /* 0x000fea0003800000 */
.L_x_2130:
[----:B------:R-:W2:Y:S02]  /*1290*/  LDG.E.U16 R4, [R4.64] ;  /* 0x0000002404047981 */ /* 0x000ea4000c1e1500 */
[----:B--2---:R0:W1:Y:S01]  /*12a0*/  I2F.F64.S16 R28, R4 ;  /* 0x00000004001c7312 */ /* 0x0040620000101c00 */
[----:B------:R-:W-:Y:S05]  /*12b0*/  BRA `(.L_x_2129) ;  /* 0x00000d0000007947 */ /* 0x000fea0003800000 */
.L_x_2125:
        /* <DEDUP_REMOVED lines=10> */
.L_x_2133:
[----:B------:R-:W2:Y:S02]  /*1360*/  LDG.E.U16 R0, [R4.64] ;  /* 0x0000002404007981 */ /* 0x000ea4000c1e1500 */
[----:B--2---:R-:W-:-:S05]  /*1370*/  HADD2.F32 R0, -RZ, R0.H0_H0 ;  /* 0x20000000ff007230 */ /* 0x004fca0000004100 */
[----:B------:R-:W-:-:S04]  /*1380*/  FMUL.FTZ R0, R0, 1 ;  /* 0x3f80000000007820 */ /* 0x000fc80000410000 */
[----:B------:R0:W1:Y:S01]  /*1390*/  F2F.F64.F32 R28, R0 ;  /* 0x00000000001c7310 */ /* 0x0000620000201800 */
[----:B------:R-:W-:Y:S05]  /*13a0*/  BRA `(.L_x_2129) ;  /* 0x00000c1000007947 */ /* 0x000fea0003800000 */
.L_x_2132:
        /* <DEDUP_REMOVED lines=10> */
.L_x_2135:
[----:B------:R-:W2:Y:S02]  /*1450*/  LDG.E.U16 R4, [R4.64] ;  /* 0x0000002404047981 */ /* 0x000ea4000c1e1500 */
[----:B--2---:R-:W-:-:S05]  /*1460*/  HADD2.F32 R0, -RZ, R4.H0_H0 ;  /* 0x20000004ff007230 */ /* 0x004fca0000004100 */
[----:B------:R-:W-:-:S04]  /*1470*/  FMUL.FTZ R0, R0, 1 ;  /* 0x3f80000000007820 */ /* 0x000fc80000410000 */
[----:B------:R0:W1:Y:S01]  /*1480*/  F2F.F64.F32 R28, R0 ;  /* 0x00000000001c7310 */ /* 0x0000620000201800 */
[----:B------:R-:W-:Y:S05]  /*1490*/  BRA `(.L_x_2129) ;  /* 0x00000b2000007947 */ /* 0x000fea0003800000 */
.L_x_2134:
[----:B------:R0:W5:Y:S01]  /*14a0*/  LDG.E.64 R28, [R4.64] ;  /* 0x00000024041c7981 */ /* 0x000162000c1e1b00 */
[----:B------:R-:W-:Y:S05]  /*14b0*/  BRA `(.L_x_2129) ;  /* 0x00000b0000007947 */ /* 0x000fea0003800000 */
.L_x_2124:
        /* <DEDUP_REMOVED lines=13> */
.L_x_2138:
[----:B------:R0:W5:Y:S01]  /*1590*/  LDG.E.64 R28, [R4.64] ;  /* 0x00000024041c7981 */ /* 0x000162000c1e1b00 */
[----:B------:R-:W-:Y:S05]  /*15a0*/  BRA `(.L_x_2129) ;  /* 0x00000a1000007947 */ /* 0x000fea0003800000 */
.L_x_2137:
        /* <DEDUP_REMOVED lines=28> */
.L_x_2140:
        /* <DEDUP_REMOVED lines=15> */
.L_x_2139:
[----:B------:R-:W2:Y:S02]  /*1860*/  LDG.E.U16 R0, [R4.64] ;  /* 0x0000002404007981 */ /* 0x000ea4000c1e1500 */
[----:B--2---:R-:W-:-:S05]  /*1870*/  PRMT R0, RZ, 0x5410, R0 ;  /* 0x00005410ff007816 */ /* 0x004fca0000000000 */
[----:B------:R-:W-:-:S04]  /*1880*/  FMUL.FTZ R0, R0, 1 ;  /* 0x3f80000000007820 */ /* 0x000fc80000410000 */
[----:B------:R0:W1:Y:S01]  /*1890*/  F2F.F64.F32 R28, R0 ;  /* 0x00000000001c7310 */ /* 0x0000620000201800 */
[----:B------:R-:W-:Y:S05]  /*18a0*/  BRA `(.L_x_2129) ;  /* 0x0000071000007947 */ /* 0x000fea0003800000 */
.L_x_2136:
        /* <DEDUP_REMOVED lines=11> */
.L_x_2143:
        /* <DEDUP_REMOVED lines=21> */
.L_x_2147:
[----:B------:R-:W-:Y:S05]  /*1ab0*/  BSYNC B1 ;  /* 0x0000000000017941 */ /* 0x000fea0003800000 */
.L_x_2146:
[----:B------:R-:W-:Y:S01]  /*1ac0*/  LEA R5, R0, 0x3b800000, 0x17 ;  /* 0x3b80000000057811 */ /* 0x000fe200078eb8ff */
[----:B------:R-:W-:-:S05]  /*1ad0*/  IMAD.SHL.U32 R0, R3, 0x100000, RZ ;  /* 0x0010000003007824 */ /* 0x000fca00078e00ff */
[----:B------:R-:W-:Y:S02]  /*1ae0*/  LOP3.LUT R0, R5, R0, R6, 0xfe, !PT ;  /* 0x0000000005007212 */ /* 0x000fe400078efe06 */
.L_x_2145:
[----:B------:R-:W-:Y:S05]  /*1af0*/  BSYNC B0 ;  /* 0x0000000000007941 */ /* 0x000fea0003800000 */
.L_x_2144:
[----:B------:R-:W-:-:S04]  /*1b00*/  FMUL.FTZ R0, R0, 1 ;  /* 0x3f80000000007820 */ /* 0x000fc80000410000 */
[----:B------:R0:W1:Y:S01]  /*1b10*/  F2F.F64.F32 R28, R0 ;  /* 0x00000000001c7310 */ /* 0x0000620000201800 */
[----:B------:R-:W-:Y:S05]  /*1b20*/  BRA `(.L_x_2129) ;  /* 0x0000049000007947 */ /* 0x000fea0003800000 */
.L_x_2142:
        /* <DEDUP_REMOVED lines=21> */
.L_x_2151:
[----:B------:R-:W-:Y:S05]  /*1c80*/  BSYNC B1 ;  /* 0x0000000000017941 */ /* 0x000fea0003800000 */
.L_x_2150:
[----:B------:R-:W-:Y:S01]  /*1c90*/  LEA R5, R0, 0x37800000, 0x17 ;  /* 0x3780000000057811 */ /* 0x000fe200078eb8ff */
[----:B------:R-:W-:-:S05]  /*1ca0*/  IMAD.SHL.U32 R0, R3, 0x200000, RZ ;  /* 0x0020000003007824 */ /* 0x000fca00078e00ff */
[----:B------:R-:W-:Y:S02]  /*1cb0*/  LOP3.LUT R0, R5, R0, R6, 0xfe, !PT ;  /* 0x0000000005007212 */ /* 0x000fe400078efe06 */
.L_x_2149:
[----:B------:R-:W-:Y:S05]  /*1cc0*/  BSYNC B0 ;  /* 0x0000000000007941 */ /* 0x000fea0003800000 */
.L_x_2148:
[----:B------:R-:W-:-:S04]  /*1cd0*/  FMUL.FTZ R0, R0, 1 ;  /* 0x3f80000000007820 */ /* 0x000fc80000410000 */
[----:B------:R0:W1:Y:S01]  /*1ce0*/  F2F.F64.F32 R28, R0 ;  /* 0x00000000001c7310 */ /* 0x0000620000201800 */
[----:B------:R-:W-:Y:S05]  /*1cf0*/  BRA `(.L_x_2129) ;  /* 0x000002c000007947 */ /* 0x000fea0003800000 */
.L_x_2141:
        /* <DEDUP_REMOVED lines=14> */
.L_x_2155:
[----:B------:R-:W-:Y:S05]  /*1de0*/  BSYNC B0 ;  /* 0x0000000000007941 */ /* 0x000fea0003800000 */
.L_x_2154:
[----:B------:R-:W-:-:S04]  /*1df0*/  FMUL.FTZ R0, R0, 1 ;  /* 0x3f80000000007820 */ /* 0x000fc80000410000 */
[----:B------:R0:W1:Y:S01]  /*1e00*/  F2F.F64.F32 R28, R0 ;  /* 0x00000000001c7310 */ /* 0x0000620000201800 */
[----:B------:R-:W-:Y:S05]  /*1e10*/  BRA `(.L_x_2129) ;  /* 0x000001a000007947 */ /* 0x000fea0003800000 */
.L_x_2128:
        /* <DEDUP_REMOVED lines=19> */
[----:B------:R-:W-:Y:S01]  /*1f50*/  CS2R R28, SRZ ;  /* 0x00000000001c7805 */ /* 0x000fe2000001ff00 */
[----:B------:R-:W-:Y:S05]  /*1f60*/  BRA `(.L_x_2129) ;  /* 0x0000005000007947 */ /* 0x000fea0003800000 */
.L_x_2153:
[----:B------:R-:W2:Y:S02]  /*1f70*/  LDG.E.64 R28, [R4.64] ;  /* 0x00000024041c7981 */ /* 0x000ea4000c1e1b00 */
[----:B--2---:R-:W0:Y:S01]  /*1f80*/  I2F.F64.U64 R28, R28 ;  /* 0x0000001c001c7312 */ /* 0x004e220000301800 */
[----:B------:R-:W-:Y:S05]  /*1f90*/  BRA `(.L_x_2129) ;  /* 0x0000002000007947 */ /* 0x000fea0003800000 */
.L_x_2152:
[----:B------:R-:W2:Y:S02]  /*1fa0*/  LDG.E R4, [R4.64] ;  /* 0x0000002404047981 */ /* 0x000ea4000c1e1900 */
[----:B--2---:R0:W1:Y:S02]  /*1fb0*/  I2F.F64.U32 R28, R4 ;  /* 0x00000004001c7312 */ /* 0x0040640000201800 */
.L_x_2129:
[----:B------:R-:W-:-:S03]  /*1fc0*/  IADD3 R22, R22, 0x80, RZ ;  /* 0x0000008016167810 */ /* 0x000fc60007ffe0ff */
.L_x_2123:
[----:B------:R-:W-:Y:S05]  /*1fd0*/  BSYNC B6 ;  /* 0x0000000000067941 */ /* 0x000fea0003800000 */
.L_x_2122:
[----:B------:R-:W-:Y:S01]  /*1fe0*/  ISETP.GE.AND P0, PT, R22, R19, PT ;  /* 0x000000131600720c */ /* 0x000fe20003f06270 */
[----:B------:R-:W-:Y:S01]  /*1ff0*/  BSSY B6, `(.L_x_2156) ;  /* 0x00000fa000067945 */ /* 0x000fe20003800000 */
[----:B------:R-:W-:Y:S01]  /*2000*/  CS2R R16, SRZ ;  /* 0x0000000000107805 */ /* 0x000fe2000001ff00 */
[----:B------:R-:W-:-:S10]  /*2010*/  CS2R R24, SRZ ;  /* 0x0000000000187805 */ /* 0x000fd4000001ff00 */
        /* <DEDUP_REMOVED lines=18> */
[----:B--2---:R0:W2:Y:S01]  /*2140*/  I2F.F64.S16 R24, R4 ;  /* 0x0000000400187312 */ /* 0x0040a20000101c00 */
[----:B------:R-:W-:Y:S05]  /*2150*/  BRA `(.L_x_2163) ;  /* 0x00000e2000007947 */ /* 0x000fea0003800000 */
.L_x_2161:
[----:B------:R-:W2:Y:S02]  /*2160*/  LDG.E.U8 R4, [R4.64] ;  /* 0x0000002404047981 */ /* 0x000ea4000c1e1100 */
[----:B--2---:R0:W2:Y:S01]  /*2170*/  I2F.F64.U16 R24, R4 ;  /* 0x0000000400187312 */ /* 0x0040a20000101800 */
[----:B------:R-:W-:Y:S05]  /*2180*/  BRA `(.L_x_2163) ;  /* 0x00000df000007947 */ /* 0x000fea0003800000 */
.L_x_2160:
        /* <DEDUP_REMOVED lines=9> */
.L_x_2165:
[----:B------:R-:W2:Y:S02]  /*2220*/  LDG.E R4, [R4.64] ;  /* 0x0000002404047981 */ /* 0x000ea4000c1e1900 */
[----:B--2---:R0:W2:Y:S01]  /*2230*/  I2F.F64 R24, R4 ;  /* 0x0000000400187312 */ /* 0x0040a20000201c00 */
[----:B------:R-:W-:Y:S05]  /*2240*/  BRA `(.L_x_2163) ;  /* 0x00000d3000007947 */ /* 0x000fea0003800000 */
.L_x_2164:
[----:B------:R-:W2:Y:S02]  /*2250*/  LDG.E.U16 R4, [R4.64] ;  /* 0x0000002404047981 */ /* 0x000ea4000c1e1500 */
[----:B--2---:R0:W2:Y:S01]  /*2260*/  I2F.F64.S16 R24, R4 ;  /* 0x0000000400187312 */ /* 0x0040a20000101c00 */
[----:B------:R-:W-:Y:S05]  /*2270*/  BRA `(.L_x_2163) ;  /* 0x00000d0000007947 */ /* 0x000fea0003800000 */
.L_x_2159:
        /* <DEDUP_REMOVED lines=10> */
.L_x_2167:
[----:B------:R-:W2:Y:S02]  /*2320*/  LDG.E.U16 R0, [R4.64] ;  /* 0x0000002404007981 */ /* 0x000ea4000c1e1500 */
[----:B--2---:R-:W-:-:S05]  /*2330*/  HADD2.F32 R0, -RZ, R0.H0_H0 ;  /* 0x20000000ff007230 */ /* 0x004fca0000004100 */
[----:B------:R-:W-:-:S04]  /*2340*/  FMUL.FTZ R0, R0, 1 ;  /* 0x3f80000000007820 */ /* 0x000fc80000410000 */
[----:B------:R0:W2:Y:S01]  /*2350*/  F2F.F64.F32 R24, R0 ;  /* 0x0000000000187310 */ /* 0x0000a20000201800 */
[----:B------:R-:W-:Y:S05]  /*2360*/  BRA `(.L_x_2163) ;  /* 0x00000c1000007947 */ /* 0x000fea0003800000 */
.L_x_2166:
        /* <DEDUP_REMOVED lines=10> */
.L_x_2169:
[----:B------:R-:W2:Y:S02]  /*2410*/  LDG.E.U16 R4, [R4.64] ;  /* 0x0000002404047981 */ /* 0x000ea4000c1e1500 */
[----:B--2---:R-:W-:-:S05]  /*2420*/  HADD2.F32 R0, -RZ, R4.H0_H0 ;  /* 0x20000004ff007230 */ /* 0x004fca0000004100 */
[----:B------:R-:W-:-:S04]  /*2430*/  FMUL.FTZ R0, R0, 1 ;  /* 0x3f80000000007820 */ /* 0x000fc80000410000 */
[----:B------:R0:W2:Y:S01]  /*2440*/  F2F.F64.F32 R24, R0 ;  /* 0x0000000000187310 */ /* 0x0000a20000201800 */
[----:B------:R-:W-:Y:S05]  /*2450*/  BRA `(.L_x_2163) ;  /* 0x00000b2000007947 */ /* 0x000fea0003800000 */
.L_x_2168:
[----:B------:R0:W5:Y:S01]  /*2460*/  LDG.E.64 R24, [R4.64] ;  /* 0x0000002404187981 */ /* 0x000162000c1e1b00 */
[----:B------:R-:W-:Y:S05]  /*2470*/  BRA `(.L_x_2163) ;  /* 0x00000b0000007947 */ /* 0x000fea0003800000 */
.L_x_2158:
        /* <DEDUP_REMOVED lines=13> */
.L_x_2172:
[----:B------:R0:W5:Y:S01]  /*2550*/  LDG.E.64 R24, [R4.64] ;  /* 0x0000002404187981 */ /* 0x000162000c1e1b00 */
[----:B------:R-:W-:Y:S05]  /*2560*/  BRA `(.L_x_2163) ;  /* 0x00000a1000007947 */ /* 0x000fea0003800000 */
.L_x_2171:
        /* <DEDUP_REMOVED lines=26> */
[----:B------:R0:W2:Y:S01]  /*2710*/  F2F.F64.F32 R24, R7 ;  /* 0x0000000700187310 */ /* 0x0000a20000201800 */
[----:B------:R-:W-:Y:S05]  /*2720*/  BRA `(.L_x_2163) ;  /* 0x0000085000007947 */ /* 0x000fea0003800000 */
.L_x_2174:
        /* <DEDUP_REMOVED lines=13> */
[----:B------:R0:W2:Y:S01]  /*2800*/  F2F.F64.F32 R24, R0 ;  /* 0x0000000000187310 */ /* 0x0000a20000201800 */
[----:B------:R-:W-:Y:S05]  /*2810*/  BRA `(.L_x_2163) ;  /* 0x0000076000007947 */ /* 0x000fea0003800000 */
.L_x_2173:
[----:B------:R-:W2:Y:S02]  /*2820*/  LDG.E.U16 R0, [R4.64] ;  /* 0x0000002404007981 */ /* 0x000ea4000c1e1500 */
[----:B--2---:R-:W-:-:S05]  /*2830*/  PRMT R0, RZ, 0x5410, R0 ;  /* 0x00005410ff007816 */ /* 0x004fca0000000000 */
[----:B------:R-:W-:-:S04]  /*2840*/  FMUL.FTZ R0, R0, 1 ;  /* 0x3f80000000007820 */ /* 0x000fc80000410000 */
[----:B------:R0:W2:Y:S01]  /*2850*/  F2F.F64.F32 R24, R0 ;  /* 0x0000000000187310 */ /* 0x0000a20000201800 */
[----:B------:R-:W-:Y:S05]  /*2860*/  BRA `(.L_x_2163) ;  /* 0x0000071000007947 */ /* 0x000fea0003800000 */
.L_x_2170:
        /* <DEDUP_REMOVED lines=9> */
[----:B--2---:R0:W2:Y:S01]  /*2900*/  I2F.F64.U16 R24, R4 ;  /* 0x0000000400187312 */ /* 0x0040a20000101800 */
[----:B------:R-:W-:Y:S05]  /*2910*/  BRA `(.L_x_2163) ;  /* 0x0000066000007947 */ /* 0x000fea0003800000 */
.L_x_2177:
        /* <DEDUP_REMOVED lines=21> */
.L_x_2181:
[----:B------:R-:W-:Y:S05]  /*2a70*/  BSYNC B1 ;  /* 0x0000000000017941 */ /* 0x000fea0003800000 */
.L_x_2180:
[----:B------:R-:W-:Y:S01]  /*2a80*/  LEA R5, R0, 0x3b800000, 0x17 ;  /* 0x3b80000000057811 */ /* 0x000fe200078eb8ff */
[----:B------:R-:W-:-:S05]  /*2a90*/  IMAD.SHL.U32 R0, R3, 0x100000, RZ ;  /* 0x0010000003007824 */ /* 0x000fca00078e00ff */
[----:B------:R-:W-:Y:S02]  /*2aa0*/  LOP3.LUT R0, R5, R0, R6, 0xfe, !PT ;  /* 0x0000000005007212 */ /* 0x000fe400078efe06 */
.L_x_2179:
[----:B------:R-:W-:Y:S05]  /*2ab0*/  BSYNC B0 ;  /* 0x0000000000007941 */ /* 0x000fea0003800000 */
.L_x_2178:
[----:B------:R-:W-:-:S04]  /*2ac0*/  FMUL.FTZ R0, R0, 1 ;  /* 0x3f80000000007820 */ /* 0x000fc80000410000 */
[----:B------:R0:W2:Y:S01]  /*2ad0*/  F2F.F64.F32 R24, R0 ;  /* 0x0000000000187310 */ /* 0x0000a20000201800 */
[----:B------:R-:W-:Y:S05]  /*2ae0*/  BRA `(.L_x_2163) ;  /* 0x0000049000007947 */ /* 0x000fea0003800000 */
.L_x_2176:
        /* <DEDUP_REMOVED lines=21> */
.L_x_2185:
[----:B------:R-:W-:Y:S05]  /*2c40*/  BSYNC B1 ;  /* 0x0000000000017941 */ /* 0x000fea0003800000 */
.L_x_2184:
[----:B------:R-:W-:Y:S01]  /*2c50*/  LEA R5, R0, 0x37800000, 0x17 ;  /* 0x3780000000057811 */ /* 0x000fe200078eb8ff */
[----:B------:R-:W-:-:S05]  /*2c60*/  IMAD.SHL.U32 R0, R3, 0x200000, RZ ;  /* 0x0020000003007824 */ /* 0x000fca00078e00ff */
[----:B------:R-:W-:Y:S02]  /*2c70*/  LOP3.LUT R0, R5, R0, R6, 0xfe, !PT ;  /* 0x0000000005007212 */ /* 0x000fe400078efe06 */
.L_x_2183:
[----:B------:R-:W-:Y:S05]  /*2c80*/  BSYNC B0 ;  /* 0x0000000000007941 */ /* 0x000fea0003800000 */
.L_x_2182:
[----:B------:R-:W-:-:S04]  /*2c90*/  FMUL.FTZ R0, R0, 1 ;  /* 0x3f80000000007820 */ /* 0x000fc80000410000 */
[----:B------:R0:W2:Y:S01]  /*2ca0*/  F2F.F64.F32 R24, R0 ;  /* 0x0000000000187310 */ /* 0x0000a20000201800 */
[----:B------:R-:W-:Y:S05]  /*2cb0*/  BRA `(.L_x_2163) ;  /* 0x000002c000007947 */ /* 0x000fea0003800000 */
.L_x_2175:
        /* <DEDUP_REMOVED lines=14> */
.L_x_2189:
[----:B------:R-:W-:Y:S05]  /*2da0*/  BSYNC B0 ;  /* 0x0000000000007941 */ /* 0x000fea0003800000 */
.L_x_2188:
[----:B------:R-:W-:-:S04]  /*2db0*/  FMUL.FTZ R0, R0, 1 ;  /* 0x3f80000000007820 */ /* 0x000fc80000410000 */
[----:B------:R0:W2:Y:S01]  /*2dc0*/  F2F.F64.F32 R24, R0 ;  /* 0x0000000000187310 */ /* 0x0000a20000201800 */
[----:B------:R-:W-:Y:S05]  /*2dd0*/  BRA `(.L_x_2163) ;  /* 0x000001a000007947 */ /* 0x000fea0003800000 */
.L_x_2162:
        /* <DEDUP_REMOVED lines=18> */
[----:B01---5:R-:W-:Y:S05]  /*2f00*/  CALL.ABS.NOINC R14 ;  /* 0x000000000e007343 */ /* 0x023fea0003c00000 */
[----:B------:R-:W-:Y:S01]  /*2f10*/  CS2R R24, SRZ ;  /* 0x0000000000187805 */ /* 0x000fe2000001ff00 */
[----:B------:R-:W-:Y:S05]  /*2f20*/  BRA `(.L_x_2163) ;  /* 0x0000005000007947 */ /* 0x000fea0003800000 */
.L_x_2187:
[----:B------:R-:W2:Y:S02]  /*2f30*/  LDG.E.64 R24, [R4.64] ;  /* 0x0000002404187981 */ /* 0x000ea4000c1e1b00 */
[----:B--2---:R-:W0:Y:S01]  /*2f40*/  I2F.F64.U64 R24, R24 ;  /* 0x0000001800187312 */ /* 0x004e220000301800 */
[----:B------:R-:W-:Y:S05]  /*2f50*/  BRA `(.L_x_2163) ;  /* 0x0000002000007947 */ /* 0x000fea0003800000 */
.L_x_2186:
[----:B------:R-:W2:Y:S02]  /*2f60*/  LDG.E R4, [R4.64] ;  /* 0x0000002404047981 */ /* 0x000ea4000c1e1900 */
[----:B--2---:R0:W2:Y:S02]  /*2f70*/  I2F.F64.U32 R24, R4 ;  /* 0x0000000400187312 */ /* 0x0040a40000201800 */
.L_x_2163:
[----:B------:R-:W-:-:S03]  /*2f80*/  IADD3 R22, R22, 0x80, RZ ;  /* 0x0000008016167810 */ /* 0x000fc60007ffe0ff */
.L_x_2157:
[----:B------:R-:W-:Y:S05]  /*2f90*/  BSYNC B6 ;  /* 0x0000000000067941 */ /* 0x000fea0003800000 */
.L_x_2156:
[----:B------:R-:W-:Y:S01]  /*2fa0*/  ISETP.GE.AND P0, PT, R22, R19, PT ;  /* 0x000000131600720c */ /* 0x000fe20003f06270 */
[----:B------:R-:W-:-:S12]  /*2fb0*/  BSSY B6, `(.L_x_2190) ;  /* 0x00000f5000067945 */ /* 0x000fd80003800000 */
[----:B------:R-:W-:Y:S05]  /*2fc0*/  @P0 BRA `(.L_x_2191) ;  /* 0x00000f3000000947 */ /* 0x000fea0003800000 */
        /* <DEDUP_REMOVED lines=16> */
[----:B---3--:R0:W3:Y:S01]  /*30d0*/  I2F.F64.S16 R16, R4 ;  /* 0x0000000400107312 */ /* 0x0080e20000101c00 */
[----:B------:R-:W-:Y:S05]  /*30e0*/  BRA `(.L_x_2191) ;  /* 0x00000e1000007947 */ /* 0x000fea0003800000 */
.L_x_2195:
[----:B------:R-:W3:Y:S02]  /*30f0*/  LDG.E.U8 R4, [R4.64] ;  /* 0x0000002404047981 */ /* 0x000ee4000c1e1100 */
[----:B---3--:R0:W3:Y:S01]  /*3100*/  I2F.F64.U16 R16, R4 ;  /* 0x0000000400107312 */ /* 0x0080e20000101800 */
[----:B------:R-:W-:Y:S05]  /*3110*/  BRA `(.L_x_2191) ;  /* 0x00000de000007947 */ /* 0x000fea0003800000 */
.L_x_2194:
[----:B------:R-:W-:-:S13]  /*3120*/  ISETP.NE.AND P0, PT, R0, 0x2, PT ;  /* 0x000000020000780c */ /* 0x000fda0003f05270 */
[----:B------:R-:W-:Y:S05]  /*3130*/  @!P0 BRA `(.L_x_2197) ;  /* 0x000000a000008947 */ /* 0x000fea0003800000 */
[----:B------:R-:W-:-:S13]  /*3140*/  ISETP.NE.AND P0, PT, R0, 0x3, PT ;  /* 0x000000030000780c */ /* 0x000fda0003f05270 */
[----:B------:R-:W-:Y:S05]  /*3150*/  @!P0 BRA `(.L_x_2198) ;  /* 0x0000005000008947 */ /* 0x000fea0003800000 */
[----:B------:R-:W-:-:S13]  /*3160*/  ISETP.NE.AND P0, PT, R0, 0x4, PT ;  /* 0x000000040000780c */ /* 0x000fda0003f05270 */
[----:B------:R-:W-:Y:S05]  /*3170*/  @P0 BRA `(.L_x_2196) ;  /* 0x00000bf000000947 */ /* 0x000fea0003800000 */
[----:B------:R-:W3:Y:S02]  /*3180*/  LDG.E.64 R16, [R4.64] ;  /* 0x0000002404107981 */ /* 0x000ee4000c1e1b00 */
[----:B---3--:R-:W0:Y:S01]  /*3190*/  I2F.F64.S64 R16, R16 ;  /* 0x0000001000107312 */ /* 0x008e220000301c00 */
[----:B------:R-:W-:Y:S05]  /*31a0*/  BRA `(.L_x_2191) ;  /* 0x00000d5000007947 */ /* 0x000fea0003800000 */
.L_x_2198:
[----:B------:R-:W3:Y:S02]  /*31b0*/  LDG.E R4, [R4.64] ;  /* 0x0000002404047981 */ /* 0x000ee4000c1e1900 */
[----:B---3--:R0:W3:Y:S01]  /*31c0*/  I2F.F64 R16, R4 ;  /* 0x0000000400107312 */ /* 0x0080e20000201c00 */
[----:B------:R-:W-:Y:S05]  /*31d0*/  BRA `(.L_x_2191) ;  /* 0x00000d2000007947 */ /* 0x000fea0003800000 */
.L_x_2197:
[----:B------:R-:W3:Y:S02]  /*31e0*/  LDG.E.U16 R4, [R4.64] ;  /* 0x0000002404047981 */ /* 0x000ee4000c1e1500 */
[----:B---3--:R0:W3:Y:S01]  /*31f0*/  I2F.F64.S16 R16, R4 ;  /* 0x0000000400107312 */ /* 0x0080e20000101c00 */
[----:B------:R-:W-:Y:S05]  /*3200*/  BRA `(.L_x_2191) ;  /* 0x00000cf000007947 */ /* 0x000fea0003800000 */
.L_x_2193:
[----:B------:R-:W-:-:S13]  /*3210*/  ISETP.GT.AND P0, PT, R0, 0x6, PT ;  /* 0x000000060000780c */ /* 0x000fda0003f04270 */
[----:B------:R-:W-:Y:S05]  /*3220*/  @P0 BRA `(.L_x_2199) ;  /* 0x000000d000000947 */ /* 0x000fea0003800000 */
[----:B------:R-:W-:-:S13]  /*3230*/  ISETP.NE.AND P0, PT, R0, 0x5, PT ;  /* 0x000000050000780c */ /* 0x000fda0003f05270 */
[----:B------:R-:W-:Y:S05]  /*3240*/  @!P0 BRA `(.L_x_2200) ;  /* 0x0000006000008947 */ /* 0x000fea0003800000 */
[----:B------:R-:W-:-:S13]  /*3250*/  ISETP.NE.AND P0, PT, R0, 0x6, PT ;  /* 0x000000060000780c */ /* 0x000fda0003f05270 */
[----:B------:R-:W-:Y:S05]  /*3260*/  @P0 BRA `(.L_x_2196) ;  /* 0x00000b0000000947 */ /* 0x000fea0003800000 */
[----:B------:R-:W3:Y:S02]  /*3270*/  LDG.E R16, [R4.64] ;  /* 0x0000002404107981 */ /* 0x000ee4000c1e1900 */
[----:B---3--:R-:W-:-:S06]  /*3280*/  FMUL.FTZ R16, R16, 1 ;  /* 0x3f80000010107820 */ /* 0x008fcc0000410000 */
[----:B------:R-:W0:Y:S01]  /*3290*/  F2F.F64.F32 R16, R16 ;  /* 0x0000001000107310 */ /* 0x000e220000201800 */
[----:B------:R-:W-:Y:S05]  /*32a0*/  BRA `(.L_x_2191) ;  /* 0x00000c5000007947 */ /* 0x000fea0003800000 */
.L_x_2200:
[----:B------:R-:W3:Y:S02]  /*32b0*/  LDG.E.U16 R0, [R4.64] ;  /* 0x0000002404007981 */ /* 0x000ee4000c1e1500 */
[----:B---3--:R-:W-:-:S05]  /*32c0*/  HADD2.F32 R0, -RZ, R0.H0_H0 ;  /* 0x20000000ff007230 */ /* 0x008fca0000004100 */
[----:B------:R-:W-:-:S04]  /*32d0*/  FMUL.FTZ R0, R0, 1 ;  /* 0x3f80000000007820 */ /* 0x000fc80000410000 */
[----:B------:R0:W3:Y:S01]  /*32e0*/  F2F.F64.F32 R16, R0 ;  /* 0x0000000000107310 */ /* 0x0000e20000201800 */
[----:B------:R-:W-:Y:S05]  /*32f0*/  BRA `(.L_x_2191) ;  /* 0x00000c0000007947 */ /* 0x000fea0003800000 */
.L_x_2199:
[----:B------:R-:W-:-:S13]  /*3300*/  ISETP.NE.AND P0, PT, R0, 0x7, PT ;  /* 0x000000070000780c */ /* 0x000fda0003f05270 */
[----:B------:R-:W-:Y:S05]  /*3310*/  @!P0 BRA `(.L_x_2201) ;  /* 0x000000d000008947 */ /* 0x000fea0003800000 */
        /* <DEDUP_REMOVED lines=8> */
.L_x_2202:
[----:B------:R-:W3:Y:S02]  /*33a0*/  LDG.E.U16 R4, [R4.64] ;  /* 0x0000002404047981 */ /* 0x000ee4000c1e1500 */
[----:B---3--:R-:W-:-:S05]  /*33b0*/  HADD2.F32 R0, -RZ, R4.H0_H0 ;  /* 0x20000004ff007230 */ /* 0x008fca0000004100 */
[----:B------:R-:W-:-:S04]  /*33c0*/  FMUL.FTZ R0, R0, 1 ;  /* 0x3f80000000007820 */ /* 0x000fc80000410000 */
[----:B------:R0:W3:Y:S01]  /*33d0*/  F2F.F64.F32 R16, R0 ;  /* 0x0000000000107310 */ /* 0x0000e20000201800 */
[----:B------:R-:W-:Y:S05]  /*33e0*/  BRA `(.L_x_2191) ;  /* 0x00000b1000007947 */ /* 0x000fea0003800000 */
.L_x_2201:
[----:B------:R0:W5:Y:S01]  /*33f0*/  LDG.E.64 R16, [R4.64] ;  /* 0x0000002404107981 */ /* 0x000162000c1e1b00 */
[----:B------:R-:W-:Y:S05]  /*3400*/  BRA `(.L_x_2191) ;  /* 0x00000af000007947 */ /* 0x000fea0003800000 */
.L_x_2192:
        /* <DEDUP_REMOVED lines=8> */
[----:B------:R-:W3:Y:S01]  /*3490*/  LDG.E.U8 R4, [R4.64] ;  /* 0x0000002404047981 */ /* 0x000ee2000c1e1100 */
[----:B------:R-:W-:Y:S01]  /*34a0*/  IMAD.MOV.U32 R16, RZ, RZ, RZ ;  /* 0x000000ffff107224 */ /* 0x000fe200078e00ff */
[----:B---3--:R-:W-:-:S04]  /*34b0*/  ISETP.NE.AND P0, PT, R4, RZ, PT ;  /* 0x000000ff0400720c */ /* 0x008fc80003f05270 */
[----:B------:R-:W-:Y:S01]  /*34c0*/  FSEL R17, RZ, 1.875, !P0 ;  /* 0x3ff00000ff117808 */ /* 0x000fe20004000000 */
[----:B------:R-:W-:Y:S05]  /*34d0*/  BRA `(.L_x_2191) ;  /* 0x00000a2000007947 */ /* 0x000fea0003800000 */
.L_x_2205:
[----:B------:R0:W5:Y:S01]  /*34e0*/  LDG.E.64 R16, [R4.64] ;  /* 0x0000002404107981 */ /* 0x000162000c1e1b00 */
[----:B------:R-:W-:Y:S05]  /*34f0*/  BRA `(.L_x_2191) ;  /* 0x00000a0000007947 */ /* 0x000fea0003800000 */
.L_x_2204:
        /* <DEDUP_REMOVED lines=26> */
[----:B------:R0:W3:Y:S01]  /*36a0*/  F2F.F64.F32 R16, R7 ;  /* 0x0000000700107310 */ /* 0x0000e20000201800 */
[----:B------:R-:W-:Y:S05]  /*36b0*/  BRA `(.L_x_2191) ;  /* 0x0000084000007947 */ /* 0x000fea0003800000 */
.L_x_2207:
        /* <DEDUP_REMOVED lines=13> */
[----:B------:R0:W3:Y:S01]  /*3790*/  F2F.F64.F32 R16, R0 ;  /* 0x0000000000107310 */ /* 0x0000e20000201800 */
[----:B------:R-:W-:Y:S05]  /*37a0*/  BRA `(.L_x_2191) ;  /* 0x0000075000007947 */ /* 0x000fea0003800000 */
.L_x_2206:
[----:B------:R-:W3:Y:S02]  /*37b0*/  LDG.E.U16 R0, [R4.64] ;  /* 0x0000002404007981 */ /* 0x000ee4000c1e1500 */
[----:B---3--:R-:W-:-:S05]  /*37c0*/  PRMT R0, RZ, 0x5410, R0 ;  /* 0x00005410ff007816 */ /* 0x008fca0000000000 */
[----:B------:R-:W-:-:S04]  /*37d0*/  FMUL.FTZ R0, R0, 1 ;  /* 0x3f80000000007820 */ /* 0x000fc80000410000 */
[----:B------:R0:W3:Y:S01]  /*37e0*/  F2F.F64.F32 R16, R0 ;  /* 0x0000000000107310 */ /* 0x0000e20000201800 */
[----:B------:R-:W-:Y:S05]  /*37f0*/  BRA `(.L_x_2191) ;  /* 0x0000070000007947 */ /* 0x000fea0003800000 */
.L_x_2203:
        /* <DEDUP_REMOVED lines=9> */
[----:B---3--:R0:W3:Y:S01]  /*3890*/  I2F.F64.U16 R16, R4 ;  /* 0x0000000400107312 */ /* 0x0080e20000101800 */
[----:B------:R-:W-:Y:S05]  /*38a0*/  BRA `(.L_x_2191) ;  /* 0x0000065000007947 */ /* 0x000fea0003800000 */
.L_x_2210:
[----:B------:R-:W3:Y:S01]  /*38b0*/  LDG.E.U8 R3, [R4.64] ;  /* 0x0000002404037981 */ /* 0x000ee2000c1e1100 */
[----:B------:R-:W-:Y:S01]  /*38c0*/  BSSY B0, `(.L_x_2211) ;  /* 0x0000018000007945 */ /* 0x000fe20003800000 */
[----:B------:R-:W-:Y:S01]  /*38d0*/  IMAD.MOV.U32 R0, RZ, RZ, RZ ;  /* 0x000000ffff007224 */ /* 0x000fe200078e00ff */
        /* <DEDUP_REMOVED lines=18> */
.L_x_2214:
[----:B------:R-:W-:Y:S05]  /*3a00*/  BSYNC B1 ;  /* 0x0000000000017941 */ /* 0x000fea0003800000 */
.L_x_2213:
[----:B------:R-:W-:Y:S01]  /*3a10*/  LEA R5, R0, 0x3b800000, 0x17 ;  /* 0x3b80000000057811 */ /* 0x000fe200078eb8ff */
[----:B------:R-:W-:-:S05]  /*3a20*/  IMAD.SHL.U32 R0, R3, 0x100000, RZ ;  /* 0x0010000003007824 */ /* 0x000fca00078e00ff */
[----:B------:R-:W-:Y:S02]  /*3a30*/  LOP3.LUT R0, R5, R0, R6, 0xfe, !PT ;  /* 0x0000000005007212 */ /* 0x000fe400078efe06 */
.L_x_2212:
[----:B------:R-:W-:Y:S05]  /*3a40*/  BSYNC B0 ;  /* 0x0000000000007941 */ /* 0x000fea0003800000 */
.L_x_2211:
[----:B------:R-:W-:-:S04]  /*3a50*/  FMUL.FTZ R0, R0, 1 ;  /* 0x3f80000000007820 */ /* 0x000fc80000410000 */
[----:B------:R0:W3:Y:S01]  /*3a60*/  F2F.F64.F32 R16, R0 ;  /* 0x0000000000107310 */ /* 0x0000e20000201800 */
[----:B------:R-:W-:Y:S05]  /*3a70*/  BRA `(.L_x_2191) ;  /* 0x0000048000007947 */ /* 0x000fea0003800000 */
.L_x_2209:
        /* <DEDUP_REMOVED lines=21> */
.L_x_2218:
[----:B------:R-:W-:Y:S05]  /*3bd0*/  BSYNC B1 ;  /* 0x0000000000017941 */ /* 0x000fea0003800000 */
.L_x_2217:
[----:B------:R-:W-:Y:S01]  /*3be0*/  LEA R5, R0, 0x37800000, 0x17 ;  /* 0x3780000000057811 */ /* 0x000fe200078eb8ff */
[----:B------:R-:W-:-:S05]  /*3bf0*/  IMAD.SHL.U32 R0, R3, 0x200000, RZ ;  /* 0x0020000003007824 */ /* 0x000fca00078e00ff */
[----:B------:R-:W-:Y:S02]  /*3c00*/  LOP3.LUT R0, R5, R0, R6, 0xfe, !PT ;  /* 0x0000000005007212 */ /* 0x000fe400078efe06 */
.L_x_2216:
[----:B------:R-:W-:Y:S05]  /*3c10*/  BSYNC B0 ;  /* 0x0000000000007941 */ /* 0x000fea0003800000 */
.L_x_2215:
[----:B------:R-:W-:-:S04]  /*3c20*/  FMUL.FTZ R0, R0, 1 ;  /* 0x3f80000000007820 */ /* 0x000fc80000410000 */
[----:B------:R0:W3:Y:S01]  /*3c30*/  F2F.F64.F32 R16, R0 ;  /* 0x0000000000107310 */ /* 0x0000e20000201800 */
[----:B------:R-:W-:Y:S05]  /*3c40*/  BRA `(.L_x_2191) ;  /* 0x000002b000007947 */ /* 0x000fea0003800000 */
.L_x_2208:
[----:B------:R-:W-:-:S13]  /*3c50*/  ISETP.NE.AND P0, PT, R0, 0x1c, PT ;  /* 0x0000001c0000780c */ /* 0x000fda0003f05270 */
[----:B------:R-:W-:Y:S05]  /*3c60*/  @!P0 BRA `(.L_x_2219) ;  /* 0x0000027000008947 */ /* 0x000fea0003800000 */
[----:B------:R-:W-:-:S13]  /*3c70*/  ISETP.NE.AND P0, PT, R0, 0x1d, PT ;  /* 0x0000001d0000780c */ /* 0x000fda0003f05270 */
[----:B------:R-:W-:Y:S05]  /*3c80*/  @!P0 BRA `(.L_x_2220) ;  /* 0x0000022000008947 */ /* 0x000fea0003800000 */
[----:B------:R-:W-:-:S13]  /*3c90*/  ISETP.NE.AND P0, PT, R0, 0x2c, PT ;  /* 0x0000002c0000780c */ /* 0x000fda0003f05270 */
[----:B------:R-:W-:Y:S05]  /*3ca0*/  @P0 BRA `(.L_x_2196) ;  /* 0x000000c000000947 */ /* 0x000fea0003800000 */
[----:B------:R-:W3:Y:S01]  /*3cb0*/  LDG.E.U8 R4, [R4.64] ;  /* 0x0000002404047981 */ /* 0x000ee2000c1e1100 */
[----:B------:R-:W-:Y:S01]  /*3cc0*/  BSSY B0, `(.L_x_2221) ;  /* 0x0000007000007945 */ /* 0x000fe20003800000 */
[----:B------:R-:W-:Y:S01]  /*3cd0*/  IMAD.MOV.U32 R0, RZ, RZ, 0x400000 ;  /* 0x00400000ff007424 */ /* 0x000fe200078e00ff */
[----:B---3--:R-:W-:-:S13]  /*3ce0*/  ISETP.NE.AND P0, PT, R4, RZ, PT ;  /* 0x000000ff0400720c */ /* 0x008fda0003f05270 */
[----:B------:R-:W-:Y:S05]  /*3cf0*/  @!P0 BRA `(.L_x_2222) ;  /* 0x0000003000008947 */ /* 0x000fea0003800000 */
[----:B------:R-:W-:-:S13]  /*3d00*/  ISETP.NE.AND P0, PT, R4, 0xff, PT ;  /* 0x000000ff0400780c */ /* 0x000fda0003f05270 */
[----:B------:R-:W-:Y:S02]  /*3d10*/  @!P0 IMAD.MOV.U32 R0, RZ, RZ, 0x7f800001 ;  /* 0x7f800001ff008424 */ /* 0x000fe400078e00ff */
[----:B------:R-:W-:Y:S02]  /*3d20*/  @P0 IMAD.SHL.U32 R0, R4, 0x800000, RZ ;  /* 0x0080000004000824 */ /* 0x000fe400078e00ff */
.L_x_2222:
[----:B------:R-:W-:Y:S05]  /*3d30*/  BSYNC B0 ;  /* 0x0000000000007941 */ /* 0x000fea0003800000 */
.L_x_2221:
[----:B------:R-:W-:-:S04]  /*3d40*/  FMUL.FTZ R0, R0, 1 ;  /* 0x3f80000000007820 */ /* 0x000fc80000410000 */
[----:B------:R0:W3:Y:S01]  /*3d50*/  F2F.F64.F32 R16, R0 ;  /* 0x0000000000107310 */ /* 0x0000e20000201800 */
[----:B------:R-:W-:Y:S05]  /*3d60*/  BRA `(.L_x_2191) ;  /* 0x0000019000007947 */ /* 0x000fea0003800000 */
.L_x_2196:
        /* <DEDUP_REMOVED lines=18> */
[----:B012--5:R-:W-:Y:S05]  /*3e90*/  CALL.ABS.NOINC R14 ;  /* 0x000000000e007343 */ /* 0x027fea0003c00000 */
[----:B------:R-:W-:Y:S05]  /*3ea0*/  BRA `(.L_x_2191) ;  /* 0x0000005000007947 */ /* 0x000fea0003800000 */
.L_x_2220:
[----:B------:R-:W3:Y:S02]  /*3eb0*/  LDG.E.64 R16, [R4.64] ;  /* 0x0000002404107981 */ /* 0x000ee4000c1e1b00 */
[----:B---3--:R-:W0:Y:S01]  /*3ec0*/  I2F.F64.U64 R16, R16 ;  /* 0x0000001000107312 */ /* 0x008e220000301800 */
[----:B------:R-:W-:Y:S05]  /*3ed0*/  BRA `(.L_x_2191) ;  /* 0x0000002000007947 */ /* 0x000fea0003800000 */
.L_x_2219:
[----:B------:R-:W3:Y:S02]  /*3ee0*/  LDG.E R4, [R4.64] ;  /* 0x0000002404047981 */ /* 0x000ee4000c1e1900 */
[----:B---3--:R0:W3:Y:S02]  /*3ef0*/  I2F.F64.U32 R16, R4 ;  /* 0x0000000400107312 */ /* 0x0080e40000201800 */
.L_x_2191:
[----:B------:R-:W-:Y:S05]  /*3f00*/  BSYNC B6 ;  /* 0x0000000000067941 */ /* 0x000fea0003800000 */
.L_x_2190:
[----:B------:R-:W4:Y:S01]  /*3f10*/  S2R R22, SR_TID.X ;  /* 0x0000000000167919 */ /* 0x000f220000002100 */
[----:B------:R-:W-:Y:S01]  /*3f20*/  BSSY B0, `(.L_x_2223) ;  /* 0x000002d000007945 */ /* 0x000fe20003800000 */
[----:B----4-:R-:W-:-:S13]  /*3f30*/  ISETP.GE.AND P0, PT, R22, R19, PT ;  /* 0x000000131600720c */ /* 0x010fda0003f06270 */
[----:B------:R-:W-:Y:S05]  /*3f40*/  @P0 BRA `(.L_x_2224) ;  /* 0x000002a000000947 */ /* 0x000fea0003800000 */
[----:B0----5:R-:W-:Y:S01]  /*3f50*/  DSETP.GT.AND P1, PT, |R26|, 1, PT ;  /* 0x3ff000001a00742a */ /* 0x021fe20003f24200 */
        /* <DEDUP_REMOVED lines=15> */
.L_x_2226:
[----:B------:R-:W-:Y:S05]  /*4050*/  BSYNC B1 ;  /* 0x0000000000017941 */ /* 0x000fea0003800000 */
.L_x_2225:
[----:B------:R-:W0:-:S06]  /*4060*/  DMUL R8, R6, R6 ;  /* 0x0000000606087228 */ /* 0x000e0c0000000000 */
[----:B0-----:R-:W0:-:S06]  /*4070*/  DFMA R4, R8, -R4, c[0x2][0x0] ;  /* 0x008000000804762b */ /* 0x001e0c0000000804 */
        /* <DEDUP_REMOVED lines=22> */
[----:B------:R-:W-:Y:S02]  /*41e0*/  LOP3.LUT R5, R5, 0x80000000, R27, 0xb8, !PT ;  /* 0x8000000005057812 */ /* 0x000fe400078eb81b */
.L_x_2224:
[----:B------:R-:W-:Y:S05]  /*41f0*/  BSYNC B0 ;  /* 0x0000000000007941 */ /* 0x000fea0003800000 */
.L_x_2223:
[----:B0----5:R-:W-:Y:S01]  /*4200*/  IADD3 R26, R22, 0x80, RZ ;  /* 0x00000080161a7810 */ /* 0x021fe20007ffe0ff */
[----:B------:R-:W-:Y:S03]  /*4210*/  BSSY B0, `(.L_x_2227) ;  /* 0x000002d000007945 */ /* 0x000fe60003800000 */
[----:B------:R-:W-:-:S13]  /*4220*/  ISETP.GE.AND P1, PT, R26, R19, PT ;  /* 0x000000131a00720c */ /* 0x000fda0003f26270 */
[----:B------:R-:W-:Y:S05]  /*4230*/  @P1 BRA `(.L_x_2228) ;  /* 0x000002a000001947 */ /* 0x000fea0003800000 */
[----:B-1----:R-:W-:Y:S01]  /*4240*/  DSETP.GT.AND P1, PT, |R28|, 1, PT ;  /* 0x3ff000001c00742a */ /* 0x002fe20003f24200 */
        /* <DEDUP_REMOVED lines=15> */
.L_x_2230:
[----:B------:R-:W-:Y:S05]  /*4340*/  BSYNC B1 ;  /* 0x0000000000017941 */ /* 0x000fea0003800000 */
.L_x_2229:
        /* <DEDUP_REMOVED lines=25> */
.L_x_2228:
[----:B------:R-:W-:Y:S05]  /*44e0*/  BSYNC B0 ;  /* 0x0000000000007941 */ /* 0x000fea0003800000 */
.L_x_2227:
[----:B------:R-:W-:Y:S01]  /*44f0*/  IADD3 R0, R22, 0x100, RZ ;  /* 0x0000010016007810 */ /* 0x000fe20007ffe0ff */
[----:B------:R-:W-:Y:S03]  /*4500*/  BSSY B0, `(.L_x_2231) ;  /* 0x000002d000007945 */ /* 0x000fe60003800000 */
[----:B------:R-:W-:-:S13]  /*4510*/  ISETP.GE.AND P1, PT, R0, R19, PT ;  /* 0x000000130000720c */ /* 0x000fda0003f26270 */
[----:B------:R-:W-:Y:S05]  /*4520*/  @P1 BRA `(.L_x_2232) ;  /* 0x000002a000001947 */ /* 0x000fea0003800000 */
[----:B--2---:R-:W-:Y:S01]  /*4530*/  DSETP.GT.AND P1, PT, |R24|, 1, PT ;  /* 0x3ff000001800742a */ /* 0x004fe20003f24200 */
        /* <DEDUP_REMOVED lines=15> */
.L_x_2234:
[----:B------:R-:W-:Y:S05]  /*4630*/  BSYNC B1 ;  /* 0x0000000000017941 */ /* 0x000fea0003800000 */
.L_x_2233:
        /* <DEDUP_REMOVED lines=25> */
.L_x_2232:
[----:B------:R-:W-:Y:S05]  /*47d0*/  BSYNC B0 ;  /* 0x0000000000007941 */ /* 0x000fea0003800000 */
.L_x_2231:
[----:B------:R-:W-:Y:S01]  /*47e0*/  IADD3 R0, R22, 0x180, RZ ;  /* 0x0000018016007810 */ /* 0x000fe20007ffe0ff */
[----:B------:R-:W-:Y:S03]  /*47f0*/  BSSY B0, `(.L_x_2235) ;  /* 0x000002d000007945 */ /* 0x000fe60003800000 */
[----:B------:R-:W-:-:S13]  /*4800*/  ISETP.GE.AND P1, PT, R0, R19, PT ;  /* 0x000000130000720c */ /* 0x000fda0003f26270 */
[----:B------:R-:W-:Y:S05]  /*4810*/  @P1 BRA `(.L_x_2236) ;  /* 0x000002a000001947 */ /* 0x000fea0003800000 */
[----:B---3--:R-:W-:Y:S01]  /*4820*/  DSETP.GT.AND P1, PT, |R16|, 1, PT ;  /* 0x3ff000001000742a */ /* 0x008fe20003f24200 */
        /* <DEDUP_REMOVED lines=15> */
.L_x_2238:
[----:B------:R-:W-:Y:S05]  /*4920*/  BSYNC B1 ;  /* 0x0000000000017941 */ /* 0x000fea0003800000 */
.L_x_2237:
        /* <DEDUP_REMOVED lines=25> */
.L_x_2236:
[----:B------:R-:W-:Y:S05]  /*4ac0*/  BSYNC B0 ;  /* 0x0000000000007941 */ /* 0x000fea0003800000 */
.L_x_2235:
[----:B------:R-:W0:Y:S01]  /*4ad0*/  LDC.U8 R18, c[0x0][0x184] ;  /* 0x00006100ff127b82 */ /* 0x000e220000000000 */
[----:B------:R-:W-:Y:S01]  /*4ae0*/  BSSY B6, `(.L_x_2239) ;  /* 0x0000119000067945 */ /* 0x000fe20003800000 */
        /* <DEDUP_REMOVED lines=16> */
[----:B------:R-:W0:Y:S01]  /*4bf0*/  F2I.F64.TRUNC R5, R4 ;  /* 0x0000000400057311 */ /* 0x000e22000030d100 */
[----:B------:R-:W-:Y:S01]  /*4c00*/  IMAD.MOV.U32 R22, RZ, RZ, R26 ;  /* 0x000000ffff167224 */ /* 0x000fe200078e001a */
[----:B0-----:R0:W-:Y:S01]  /*4c10*/  STG.E.U8 [R8.64], R5 ;  /* 0x0000000508007986 */ /* 0x0011e2000c101124 */
[----:B------:R-:W-:Y:S05]  /*4c20*/  BRA `(.L_x_2240) ;  /* 0x0000104000007947 */ /* 0x000fea0003800000 */
.L_x_2244:
[----:B------:R-:W0:Y:S01]  /*4c30*/  F2I.S64.F64.TRUNC R4, R4 ;  /* 0x0000000400047311 */ /* 0x000e22000030d900 */
[----:B------:R-:W-:Y:S02]  /*4c40*/  IMAD.MOV.U32 R22, RZ, RZ, R26 ;  /* 0x000000ffff167224 */ /* 0x000fe400078e001a */
[----:B0-----:R-:W-:-:S05]  /*4c50*/  IMAD.MOV.U32 R3, RZ, RZ, R4 ;  /* 0x000000ffff037224 */ /* 0x001fca00078e0004 */
[----:B------:R0:W-:Y:S01]  /*4c60*/  STG.E.U8 [R8.64], R3 ;  /* 0x0000000308007986 */ /* 0x0001e2000c101124 */
[----:B------:R-:W-:Y:S05]  /*4c70*/  BRA `(.L_x_2240) ;  /* 0x00000ff000007947 */ /* 0x000fea0003800000 */
.L_x_2243:
[----:B------:R-:W-:-:S13]  /*4c80*/  ISETP.NE.AND P0, PT, R0, 0x2, PT ;  /* 0x000000020000780c */ /* 0x000fda0003f05270 */
[----:B------:R-:W-:Y:S05]  /*4c90*/  @!P0 BRA `(.L_x_2246) ;  /* 0x000000c000008947 */ /* 0x000fea0003800000 */
[----:B------:R-:W-:-:S13]  /*4ca0*/  ISETP.NE.AND P0, PT, R0, 0x3, PT ;  /* 0x000000030000780c */ /* 0x000fda0003f05270 */
[----:B------:R-:W-:Y:S05]  /*4cb0*/  @!P0 BRA `(.L_x_2247) ;  /* 0x0000006000008947 */ /* 0x000fea0003800000 */
[----:B------:R-:W-:-:S13]  /*4cc0*/  ISETP.NE.AND P0, PT, R0, 0x4, PT ;  /* 0x000000040000780c */ /* 0x000fda0003f05270 */
[----:B------:R-:W-:Y:S05]  /*4cd0*/  @P0 BRA `(.L_x_2245) ;  /* 0x00000dd000000947 */ /* 0x000fea0003800000 */
[----:B------:R-:W0:Y:S01]  /*4ce0*/  F2I.S64.F64.TRUNC R4, R4 ;  /* 0x0000000400047311 */ /* 0x000e22000030d900 */
[----:B------:R-:W-:Y:S01]  /*4cf0*/  IMAD.MOV.U32 R22, RZ, RZ, R26 ;  /* 0x000000ffff167224 */ /* 0x000fe200078e001a */
[----:B0-----:R0:W-:Y:S01]  /*4d00*/  STG.E.64 [R8.64], R4 ;  /* 0x0000000408007986 */ /* 0x0011e2000c101b24 */
[----:B------:R-:W-:Y:S05]  /*4d10*/  BRA `(.L_x_2240) ;  /* 0x00000f5000007947 */ /* 0x000fea0003800000 */
.L_x_2247:
[----:B------:R-:W0:Y:S01]  /*4d20*/  F2I.F64.TRUNC R5, R4 ;  /* 0x0000000400057311 */ /* 0x000e22000030d100 */
[----:B------:R-:W-:Y:S01]  /*4d30*/  IMAD.MOV.U32 R22, RZ, RZ, R26 ;  /* 0x000000ffff167224 */ /* 0x000fe200078e001a */
[----:B0-----:R0:W-:Y:S01]  /*4d40*/  STG.E [R8.64], R5 ;  /* 0x0000000508007986 */ /* 0x0011e2000c101924 */
[----:B------:R-:W-:Y:S05]  /*4d50*/  BRA `(.L_x_2240) ;  /* 0x00000f1000007947 */ /* 0x000fea0003800000 */
.L_x_2246:
[----:B------:R-:W0:Y:S01]  /*4d60*/  F2I.F64.TRUNC R5, R4 ;  /* 0x0000000400057311 */ /* 0x000e22000030d100 */
[----:B------:R-:W-:Y:S01]  /*4d70*/  IMAD.MOV.U32 R22, RZ, RZ, R26 ;  /* 0x000000ffff167224 */ /* 0x000fe200078e001a */
[----:B0-----:R0:W-:Y:S01]  /*4d80*/  STG.E.U16 [R8.64], R5 ;  /* 0x0000000508007986 */ /* 0x0011e2000c101524 */
[----:B------:R-:W-:Y:S05]  /*4d90*/  BRA `(.L_x_2240) ;  /* 0x00000ed000007947 */ /* 0x000fea0003800000 */
.L_x_2242:
[----:B------:R-:W-:-:S13]  /*4da0*/  ISETP.GT.AND P0, PT, R0, 0x6, PT ;  /* 0x000000060000780c */ /* 0x000fda0003f04270 */
[----:B------:R-:W-:Y:S05]  /*4db0*/  @P0 BRA `(.L_x_2248) ;  /* 0x0000011000000947 */ /* 0x000fea0003800000 */
[----:B------:R-:W-:-:S13]  /*4dc0*/  ISETP.NE.AND P0, PT, R0, 0x5, PT ;  /* 0x000000050000780c */ /* 0x000fda0003f05270 */
[----:B------:R-:W-:Y:S05]  /*4dd0*/  @!P0 BRA `(.L_x_2249) ;  /* 0x0000008000008947 */ /* 0x000fea0003800000 */
[----:B------:R-:W-:-:S13]  /*4de0*/  ISETP.NE.AND P0, PT, R0, 0x6, PT ;  /* 0x000000060000780c */ /* 0x000fda0003f05270 */
[----:B------:R-:W-:Y:S05]  /*4df0*/  @P0 BRA `(.L_x_2245) ;  /* 0x00000cb000000947 */ /* 0x000fea0003800000 */
[----:B------:R-:W0:Y:S01]  /*4e00*/  F2F.F32.F64 R3, R4 ;  /* 0x0000000400037310 */ /* 0x000e220000301000 */
[----:B------:R-:W0:Y:S01]  /*4e10*/  DSETP.GEU.AND P0, PT, |R4|, c[0x2][0x98], PT ;  /* 0x008026000400762a */ /* 0x000e220003f0e200 */
[----:B------:R-:W-:-:S13]  /*4e20*/  IMAD.MOV.U32 R22, RZ, RZ, R26 ;  /* 0x000000ffff167224 */ /* 0x000fda00078e001a */
[----:B0-----:R-:W-:-:S05]  /*4e30*/  @!P0 FMUL R3, R3, 1.175494350822287508e-38 ;  /* 0x0080000003038820 */ /* 0x001fca0000400000 */
[----:B------:R0:W-:Y:S01]  /*4e40*/  STG.E [R8.64], R3 ;  /* 0x0000000308007986 */ /* 0x0001e2000c101924 */
[----:B------:R-:W-:Y:S05]  /*4e50*/  BRA `(.L_x_2240) ;  /* 0x00000e1000007947 */ /* 0x000fea0003800000 */
.L_x_2249:
[----:B------:R-:W0:Y:S01]  /*4e60*/  F2F.F32.F64 R0, R4 ;  /* 0x0000000400007310 */ /* 0x000e220000301000 */
[----:B------:R-:W0:Y:S01]  /*4e70*/  DSETP.GEU.AND P0, PT, |R4|, c[0x2][0x98], PT ;  /* 0x008026000400762a */ /* 0x000e220003f0e200 */
[----:B------:R-:W-:-:S13]  /*4e80*/  IMAD.MOV.U32 R22, RZ, RZ, R26 ;  /* 0x000000ffff167224 */ /* 0x000fda00078e001a */
[----:B0-----:R-:W-:-:S05]  /*4e90*/  @!P0 FMUL R0, R0, 1.175494350822287508e-38 ;  /* 0x0080000000008820 */ /* 0x001fca0000400000 */
[----:B------:R-:W-:-:S05]  /*4ea0*/  F2FP.PACK_AB R0, RZ, R0 ;  /* 0x00000000ff00723e */ /* 0x000fca00000000ff */
[----:B------:R0:W-:Y:S01]  /*4eb0*/  STG.E.U16 [R8.64], R0 ;  /* 0x0000000008007986 */ /* 0x0001e2000c101524 */
[----:B------:R-:W-:Y:S05]  /*4ec0*/  BRA `(.L_x_2240) ;  /* 0x00000da000007947 */ /* 0x000fea0003800000 */
.L_x_2248:
        /* <DEDUP_REMOVED lines=8> */
[----:B------:R-:W-:Y:S02]  /*4f50*/  IMAD.MOV.U32 R7, RZ, RZ, RZ ;  /* 0x000000ffff077224 */ /* 0x000fe400078e00ff */
[----:B------:R-:W-:-:S11]  /*4f60*/  IMAD.MOV.U32 R22, RZ, RZ, R26 ;  /* 0x000000ffff167224 */ /* 0x000fd600078e001a */
[----:B0-----:R-:W-:-:S05]  /*4f70*/  @!P0 FMUL R6, R6, 1.175494350822287508e-38 ;  /* 0x0080000006068820 */ /* 0x001fca0000400000 */
[----:B------:R0:W-:Y:S01]  /*4f80*/  STG.E.64 [R8.64], R6 ;  /* 0x0000000608007986 */ /* 0x0001e2000c101b24 */
[----:B------:R-:W-:Y:S05]  /*4f90*/  BRA `(.L_x_2240) ;  /* 0x00000cd000007947 */ /* 0x000fea0003800000 */
.L_x_2251:
[----:B------:R-:W0:Y:S01]  /*4fa0*/  F2F.F32.F64 R0, R4 ;  /* 0x0000000400007310 */ /* 0x000e220000301000 */
[----:B------:R-:W0:Y:S01]  /*4fb0*/  DSETP.GEU.AND P0, PT, |R4|, c[0x2][0x98], PT ;  /* 0x008026000400762a */ /* 0x000e220003f0e200 */
[----:B------:R-:W-:-:S13]  /*4fc0*/  IMAD.MOV.U32 R22, RZ, RZ, R26 ;  /* 0x000000ffff167224 */ /* 0x000fda00078e001a */
[----:B0-----:R-:W-:-:S05]  /*4fd0*/  @!P0 FMUL R0, R0, 1.175494350822287508e-38 ;  /* 0x0080000000008820 */ /* 0x001fca0000400000 */
[----:B------:R-:W-:-:S04]  /*4fe0*/  F2FP.PACK_AB R3, RZ, R0 ;  /* 0x00000000ff03723e */ /* 0x000fc800000000ff */
[----:B------:R-:W-:-:S05]  /*4ff0*/  PRMT R3, R3, 0x5410, RZ ;  /* 0x0000541003037816 */ /* 0x000fca00000000ff */
[----:B------:R0:W-:Y:S01]  /*5000*/  STG.E [R8.64], R3 ;  /* 0x0000000308007986 */ /* 0x0001e2000c101924 */
[----:B------:R-:W-:Y:S05]  /*5010*/  BRA `(.L_x_2240) ;  /* 0x00000c5000007947 */ /* 0x000fea0003800000 */
.L_x_2250:
[----:B------:R0:W-:Y:S01]  /*5020*/  STG.E.64 [R8.64], R4 ;  /* 0x0000000408007986 */ /* 0x0001e2000c101b24 */
[----:B------:R-:W-:Y:S01]  /*5030*/  IMAD.MOV.U32 R22, RZ, RZ, R26 ;  /* 0x000000ffff167224 */ /* 0x000fe200078e001a */
[----:B------:R-:W-:Y:S05]  /*5040*/  BRA `(.L_x_2240) ;  /* 0x00000c2000007947 */ /* 0x000fea0003800000 */
.L_x_2241:
        /* <DEDUP_REMOVED lines=8> */
[----:B------:R-:W0:Y:S01]  /*50d0*/  DSETP.NEU.AND P0, PT, R4, RZ, PT ;  /* 0x000000ff0400722a */ /* 0x000e220003f0d000 */
[----:B------:R-:W-:-:S05]  /*50e0*/  IMAD.MOV.U32 R22, RZ, RZ, R26 ;  /* 0x000000ffff167224 */ /* 0x000fca00078e001a */
[----:B0-----:R-:W-:-:S05]  /*50f0*/  SEL R3, RZ, 0x1, !P0 ;  /* 0x00000001ff037807 */ /* 0x001fca0004000000 */
[----:B------:R0:W-:Y:S01]  /*5100*/  STG.E.U8 [R8.64], R3 ;  /* 0x0000000308007986 */ /* 0x0001e2000c101124 */
[----:B------:R-:W-:Y:S05]  /*5110*/  BRA `(.L_x_2240) ;  /* 0x00000b5000007947 */ /* 0x000fea0003800000 */
.L_x_2254:
[----:B------:R-:W-:Y:S01]  /*5120*/  CS2R R6, SRZ ;  /* 0x0000000000067805 */ /* 0x000fe2000001ff00 */
[----:B------:R-:W-:-:S04]  /*5130*/  IMAD.MOV.U32 R22, RZ, RZ, R26 ;  /* 0x000000ffff167224 */ /* 0x000fc800078e001a */
[----:B------:R0:W-:Y:S01]  /*5140*/  STG.E.128 [R8.64], R4 ;  /* 0x0000000408007986 */ /* 0x0001e2000c101d24 */
[----:B------:R-:W-:Y:S05]  /*5150*/  BRA `(.L_x_2240) ;  /* 0x00000b1000007947 */ /* 0x000fea0003800000 */
.L_x_2253:
        /* <DEDUP_REMOVED lines=23> */
.L_x_2258:
[----:B------:R-:W-:Y:S05]  /*52d0*/  BSYNC B0 ;  /* 0x0000000000007941 */ /* 0x000fea0003800000 */
.L_x_2257:
[----:B------:R-:W-:Y:S01]  /*52e0*/  LOP3.LUT R7, R0, R7, RZ, 0xfc, !PT ;  /* 0x0000000700077212 */ /* 0x000fe200078efcff */
[----:B------:R-:W-:-:S04]  /*52f0*/  IMAD.MOV.U32 R22, RZ, RZ, R26 ;  /* 0x000000ffff167224 */ /* 0x000fc800078e001a */
[----:B------:R0:W-:Y:S01]  /*5300*/  STG.E.U8 [R8.64], R7 ;  /* 0x0000000708007986 */ /* 0x0001e2000c101124 */
[----:B------:R-:W-:Y:S05]  /*5310*/  BRA `(.L_x_2240) ;  /* 0x0000095000007947 */ /* 0x000fea0003800000 */
.L_x_2256:
        /* <DEDUP_REMOVED lines=15> */
.L_x_2260:
[----:B------:R-:W-:Y:S01]  /*5410*/  IMAD.MOV.U32 R0, RZ, RZ, 0x7f ;  /* 0x0000007fff007424 */ /* 0x000fe200078e00ff */
[----:B------:R-:W-:-:S04]  /*5420*/  ISETP.GT.U32.AND P0, PT, R3, 0x7f800000, PT ;  /* 0x7f8000000300780c */ /* 0x000fc80003f04070 */
[----:B------:R-:W-:-:S04]  /*5430*/  SEL R0, R0, 0x7c, P0 ;  /* 0x0000007c00007807 */ /* 0x000fc80000000000 */
.L_x_2261:
[----:B------:R-:W-:Y:S05]  /*5440*/  BSYNC B0 ;  /* 0x0000000000007941 */ /* 0x000fea0003800000 */
.L_x_2259:
[----:B------:R-:W-:Y:S01]  /*5450*/  LOP3.LUT R3, R7, 0x80000000, RZ, 0xc0, !PT ;  /* 0x8000000007037812 */ /* 0x000fe200078ec0ff */
[----:B------:R-:W-:-:S03]  /*5460*/  IMAD.MOV.U32 R22, RZ, RZ, R26 ;  /* 0x000000ffff167224 */ /* 0x000fc600078e001a */
[----:B------:R-:W-:-:S04]  /*5470*/  SHF.R.U32.HI R3, RZ, 0x18, R3 ;  /* 0x00000018ff037819 */ /* 0x000fc80000011603 */
[----:B------:R-:W-:-:S05]  /*5480*/  LOP3.LUT R3, R0, R3, RZ, 0xfc, !PT ;  /* 0x0000000300037212 */ /* 0x000fca00078efcff */
[----:B------:R0:W-:Y:S01]  /*5490*/  STG.E.U8 [R8.64], R3 ;  /* 0x0000000308007986 */ /* 0x0001e2000c101124 */
[----:B------:R-:W-:Y:S05]  /*54a0*/  BRA `(.L_x_2240) ;  /* 0x000007c000007947 */ /* 0x000fea0003800000 */
.L_x_2255:
[----:B------:R-:W0:Y:S01]  /*54b0*/  F2F.F32.F64 R0, R4 ;  /* 0x0000000400007310 */ /* 0x000e220000301000 */
[----:B------:R-:W0:Y:S01]  /*54c0*/  DSETP.GEU.AND P0, PT, |R4|, c[0x2][0x98], PT ;  /* 0x008026000400762a */ /* 0x000e220003f0e200 */
[----:B------:R-:W-:-:S13]  /*54d0*/  IMAD.MOV.U32 R22, RZ, RZ, R26 ;  /* 0x000000ffff167224 */ /* 0x000fda00078e001a */
[----:B0-----:R-:W-:-:S05]  /*54e0*/  @!P0 FMUL R0, R0, 1.175494350822287508e-38 ;  /* 0x0080000000008820 */ /* 0x001fca0000400000 */
[----:B------:R-:W-:-:S05]  /*54f0*/  F2FP.BF16.PACK_AB R0, RZ, R0 ;  /* 0x00000000ff00723e */ /* 0x000fca00000010ff */
[----:B------:R0:W-:Y:S01]  /*5500*/  STG.E.U16 [R8.64], R0 ;  /* 0x0000000008007986 */ /* 0x0001e2000c101524 */
[----:B------:R-:W-:Y:S05]  /*5510*/  BRA `(.L_x_2240) ;  /* 0x0000075000007947 */ /* 0x000fea0003800000 */
.L_x_2252:
        /* <DEDUP_REMOVED lines=8> */
[----:B------:R-:W0:Y:S01]  /*55a0*/  F2I.U32.F64.TRUNC R5, R4 ;  /* 0x0000000400057311 */ /* 0x000e22000030d000 */
[----:B------:R-:W-:Y:S01]  /*55b0*/  IMAD.MOV.U32 R22, RZ, RZ, R26 ;  /* 0x000000ffff167224 */ /* 0x000fe200078e001a */
[----:B0-----:R0:W-:Y:S01]  /*55c0*/  STG.E.U16 [R8.64], R5 ;  /* 0x0000000508007986 */ /* 0x0011e2000c101524 */
[----:B------:R-:W-:Y:S05]  /*55d0*/  BRA `(.L_x_2240) ;  /* 0x0000069000007947 */ /* 0x000fea0003800000 */
.L_x_2264:
        /* <DEDUP_REMOVED lines=19> */
.L_x_2267:
[----:B------:R-:W-:-:S04]  /*5710*/  LOP3.LUT R0, R7, 0x80000000, RZ, 0xc0, !PT ;  /* 0x8000000007007812 */ /* 0x000fc800078ec0ff */
[----:B------:R-:W-:-:S04]  /*5720*/  SHF.R.U32.HI R0, RZ, 0x18, R0 ;  /* 0x00000018ff007819 */ /* 0x000fc80000011600 */
[----:B------:R-:W-:Y:S02]  /*5730*/  LOP3.LUT R0, R3, R0, RZ, 0xfc, !PT ;  /* 0x0000000003007212 */ /* 0x000fe400078efcff */
.L_x_2266:
[----:B------:R-:W-:Y:S05]  /*5740*/  BSYNC B0 ;  /* 0x0000000000007941 */ /* 0x000fea0003800000 */
.L_x_2265:
[----:B------:R0:W-:Y:S01]  /*5750*/  STG.E.U8 [R8.64], R0 ;  /* 0x0000000008007986 */ /* 0x0001e2000c101124 */
[----:B------:R-:W-:Y:S01]  /*5760*/  IMAD.MOV.U32 R22, RZ, RZ, R26 ;  /* 0x000000ffff167224 */ /* 0x000fe200078e001a */
[----:B------:R-:W-:Y:S05]  /*5770*/  BRA `(.L_x_2240) ;  /* 0x000004f000007947 */ /* 0x000fea0003800000 */
.L_x_2263:
        /* <DEDUP_REMOVED lines=19> */
.L_x_2270:
[----:B------:R-:W-:-:S04]  /*58b0*/  LOP3.LUT R0, R7, 0x80000000, RZ, 0xc0, !PT ;  /* 0x8000000007007812 */ /* 0x000fc800078ec0ff */
[----:B------:R-:W-:-:S04]  /*58c0*/  SHF.R.U32.HI R0, RZ, 0x18, R0 ;  /* 0x00000018ff007819 */ /* 0x000fc80000011600 */
[----:B------:R-:W-:Y:S02]  /*58d0*/  LOP3.LUT R0, R3, R0, RZ, 0xfc, !PT ;  /* 0x0000000003007212 */ /* 0x000fe400078efcff */
.L_x_2269:
[----:B------:R-:W-:Y:S05]  /*58e0*/  BSYNC B0 ;  /* 0x0000000000007941 */ /* 0x000fea0003800000 */
.L_x_2268:
[----:B------:R0:W-:Y:S01]  /*58f0*/  STG.E.U8 [R8.64], R0 ;  /* 0x0000000008007986 */ /* 0x0001e2000c101124 */
[----:B------:R-:W-:Y:S01]  /*5900*/  IMAD.MOV.U32 R22, RZ, RZ, R26 ;  /* 0x000000ffff167224 */ /* 0x000fe200078e001a */
[----:B------:R-:W-:Y:S05]  /*5910*/  BRA `(.L_x_2240) ;  /* 0x0000035000007947 */ /* 0x000fea0003800000 */
.L_x_2262:
        /* <DEDUP_REMOVED lines=8> */
[----:B------:R-:W-:-:S13]  /*59a0*/  IMAD.MOV.U32 R22, RZ, RZ, R26 ;  /* 0x000000ffff167224 */ /* 0x000fda00078e001a */
        /* <DEDUP_REMOVED lines=16> */
.L_x_2245:
        /* <DEDUP_REMOVED lines=18> */
[----:B0123--:R-:W-:Y:S05]  /*5bd0*/  CALL.ABS.NOINC R14 ;  /* 0x000000000e007343 */ /* 0x00ffea0003c00000 */
[----:B------:R-:W-:Y:S01]  /*5be0*/  IMAD.MOV.U32 R22, RZ, RZ, R26 ;  /* 0x000000ffff167224 */ /* 0x000fe200078e001a */
[----:B------:R-:W-:Y:S05]  /*5bf0*/  BRA `(.L_x_2240) ;  /* 0x0000007000007947 */ /* 0x000fea0003800000 */
.L_x_2272:
[----:B------:R-:W0:Y:S01]  /*5c00*/  F2I.U64.F64.TRUNC R4, R4 ;  /* 0x0000000400047311 */ /* 0x000e22000030d800 */
[----:B------:R-:W-:Y:S01]  /*5c10*/  IMAD.MOV.U32 R22, RZ, RZ, R26 ;  /* 0x000000ffff167224 */ /* 0x000fe200078e001a */
[----:B0-----:R0:W-:Y:S01]  /*5c20*/  STG.E.64 [R8.64], R4 ;  /* 0x0000000408007986 */ /* 0x0011e2000c101b24 */
[----:B------:R-:W-:Y:S05]  /*5c30*/  BRA `(.L_x_2240) ;  /* 0x0000003000007947 */ /* 0x000fea0003800000 */
.L_x_2271:
[----:B------:R-:W0:Y:S01]  /*5c40*/  F2I.U32.F64.TRUNC R5, R4 ;  /* 0x0000000400057311 */ /* 0x000e22000030d000 */
[----:B------:R-:W-:Y:S01]  /*5c50*/  IMAD.MOV.U32 R22, RZ, RZ, R26 ;  /* 0x000000ffff167224 */ /* 0x000fe200078e001a */
[----:B0-----:R0:W-:Y:S06]  /*5c60*/  STG.E [R8.64], R5 ;  /* 0x0000000508007986 */ /* 0x0011ec000c101924 */
.L_x_2240:
[----:B------:R-:W-:Y:S05]  /*5c70*/  BSYNC B6 ;  /* 0x0000000000067941 */ /* 0x000fea0003800000 */
.L_x_2239:
        /* <DEDUP_REMOVED lines=19> */
[----:B-1----:R-:W0:Y:S02]  /*5db0*/  F2I.F64.TRUNC R29, R28 ;  /* 0x0000001c001d7311 */ /* 0x002e24000030d100 */
[----:B0-----:R0:W-:Y:S01]  /*5dc0*/  STG.E.U8 [R4.64], R29 ;  /* 0x0000001d04007986 */ /* 0x0011e2000c101124 */
[----:B------:R-:W-:Y:S05]  /*5dd0*/  BRA `(.L_x_2280) ;  /* 0x00000ef000007947 */ /* 0x000fea0003800000 */
.L_x_2278:
[----:B-1----:R-:W0:Y:S02]  /*5de0*/  F2I.S64.F64.TRUNC R28, R28 ;  /* 0x0000001c001c7311 */ /* 0x002e24000030d900 */
[----:B0-----:R-:W-:-:S05]  /*5df0*/  IMAD.MOV.U32 R3, RZ, RZ, R28 ;  /* 0x000000ffff037224 */ /* 0x001fca00078e001c */
[----:B------:R0:W-:Y:S01]  /*5e00*/  STG.E.U8 [R4.64], R3 ;  /* 0x0000000304007986 */ /* 0x0001e2000c101124 */
[----:B------:R-:W-:Y:S05]  /*5e10*/  BRA `(.L_x_2280) ;  /* 0x00000eb000007947 */ /* 0x000fea0003800000 */
.L_x_2277:
[----:B------:R-:W-:-:S13]  /*5e20*/  ISETP.NE.AND P0, PT, R0, 0x2, PT ;  /* 0x000000020000780c */ /* 0x000fda0003f05270 */
[----:B------:R-:W-:Y:S05]  /*5e30*/  @!P0 BRA `(.L_x_2281) ;  /* 0x000000a000008947 */ /* 0x000fea0003800000 */
[----:B------:R-:W-:-:S13]  /*5e40*/  ISETP.NE.AND P0, PT, R0, 0x3, PT ;  /* 0x000000030000780c */ /* 0x000fda0003f05270 */
[----:B------:R-:W-:Y:S05]  /*5e50*/  @!P0 BRA `(.L_x_2282) ;  /* 0x0000005000008947 */ /* 0x000fea0003800000 */
[----:B------:R-:W-:-:S13]  /*5e60*/  ISETP.NE.AND P0, PT, R0, 0x4, PT ;  /* 0x000000040000780c */ /* 0x000fda0003f05270 */
[----:B------:R-:W-:Y:S05]  /*5e70*/  @P0 BRA `(.L_x_2279) ;  /* 0x00000cc000000947 */ /* 0x000fea0003800000 */
[----:B-1----:R-:W0:Y:S02]  /*5e80*/  F2I.S64.F64.TRUNC R28, R28 ;  /* 0x0000001c001c7311 */ /* 0x002e24000030d900 */
[----:B0-----:R0:W-:Y:S01]  /*5e90*/  STG.E.64 [R4.64], R28 ;  /* 0x0000001c04007986 */ /* 0x0011e2000c101b24 */
[----:B------:R-:W-:Y:S05]  /*5ea0*/  BRA `(.L_x_2280) ;  /* 0x00000e2000007947 */ /* 0x000fea0003800000 */
.L_x_2282:
[----:B-1----:R-:W0:Y:S02]  /*5eb0*/  F2I.F64.TRUNC R29, R28 ;  /* 0x0000001c001d7311 */ /* 0x002e24000030d100 */
[----:B0-----:R0:W-:Y:S01]  /*5ec0*/  STG.E [R4.64], R29 ;  /* 0x0000001d04007986 */ /* 0x0011e2000c101924 */
[----:B------:R-:W-:Y:S05]  /*5ed0*/  BRA `(.L_x_2280) ;  /* 0x00000df000007947 */ /* 0x000fea0003800000 */
.L_x_2281:
[----:B-1----:R-:W0:Y:S02]  /*5ee0*/  F2I.F64.TRUNC R29, R28 ;  /* 0x0000001c001d7311 */ /* 0x002e24000030d100 */
[----:B0-----:R0:W-:Y:S01]  /*5ef0*/  STG.E.U16 [R4.64], R29 ;  /* 0x0000001d04007986 */ /* 0x0011e2000c101524 */
[----:B------:R-:W-:Y:S05]  /*5f00*/  BRA `(.L_x_2280) ;  /* 0x00000dc000007947 */ /* 0x000fea0003800000 */
.L_x_2276:
[----:B------:R-:W-:-:S13]  /*5f10*/  ISETP.GT.AND P0, PT, R0, 0x6, PT ;  /* 0x000000060000780c */ /* 0x000fda0003f04270 */
[----:B------:R-:W-:Y:S05]  /*5f20*/  @P0 BRA `(.L_x_2283) ;  /* 0x000000f000000947 */ /* 0x000fea0003800000 */
[----:B------:R-:W-:-:S13]  /*5f30*/  ISETP.NE.AND P0, PT, R0, 0x5, PT ;  /* 0x000000050000780c */ /* 0x000fda0003f05270 */
[----:B------:R-:W-:Y:S05]  /*5f40*/  @!P0 BRA `(.L_x_2284) ;  /* 0x0000007000008947 */ /* 0x000fea0003800000 */
[----:B------:R-:W-:-:S13]  /*5f50*/  ISETP.NE.AND P0, PT, R0, 0x6, PT ;  /* 0x000000060000780c */ /* 0x000fda0003f05270 */
[----:B------:R-:W-:Y:S05]  /*5f60*/  @P0 BRA `(.L_x_2279) ;  /* 0x00000bd000000947 */ /* 0x000fea0003800000 */
[----:B-1----:R-:W0:Y:S01]  /*5f70*/  F2F.F32.F64 R3, R28 ;  /* 0x0000001c00037310 */ /* 0x002e220000301000 */
[----:B------:R-:W0:-:S14]  /*5f80*/  DSETP.GEU.AND P0, PT, |R28|, c[0x2][0x98], PT ;  /* 0x008026001c00762a */ /* 0x000e1c0003f0e200 */
[----:B0-----:R-:W-:-:S05]  /*5f90*/  @!P0 FMUL R3, R3, 1.175494350822287508e-38 ;  /* 0x0080000003038820 */ /* 0x001fca0000400000 */
[----:B------:R0:W-:Y:S01]  /*5fa0*/  STG.E [R4.64], R3 ;  /* 0x0000000304007986 */ /* 0x0001e2000c101924 */
[----:B------:R-:W-:Y:S05]  /*5fb0*/  BRA `(.L_x_2280) ;  /* 0x00000d1000007947 */ /* 0x000fea0003800000 */
.L_x_2284:
[----:B-1----:R-:W0:Y:S01]  /*5fc0*/  F2F.F32.F64 R0, R28 ;  /* 0x0000001c00007310 */ /* 0x002e220000301000 */
[----:B------:R-:W0:-:S14]  /*5fd0*/  DSETP.GEU.AND P0, PT, |R28|, c[0x2][0x98], PT ;  /* 0x008026001c00762a */ /* 0x000e1c0003f0e200 */
[----:B0-----:R-:W-:-:S05]  /*5fe0*/  @!P0 FMUL R0, R0, 1.175494350822287508e-38 ;  /* 0x0080000000008820 */ /* 0x001fca0000400000 */
[----:B------:R-:W-:-:S05]  /*5ff0*/  F2FP.PACK_AB R0, RZ, R0 ;  /* 0x00000000ff00723e */ /* 0x000fca00000000ff */
[----:B------:R0:W-:Y:S01]  /*6000*/  STG.E.U16 [R4.64], R0 ;  /* 0x0000000004007986 */ /* 0x0001e2000c101524 */
[----:B------:R-:W-:Y:S05]  /*6010*/  BRA `(.L_x_2280) ;  /* 0x00000cb000007947 */ /* 0x000fea0003800000 */
.L_x_2283:
[----:B------:R-:W-:-:S13]  /*6020*/  ISETP.NE.AND P0, PT, R0, 0x7, PT ;  /* 0x000000070000780c */ /* 0x000fda0003f05270 */
[----:B------:R-:W-:Y:S05]  /*6030*/  @!P0 BRA `(.L_x_2285) ;  /* 0x0000011000008947 */ /* 0x000fea0003800000 */
[----:B------:R-:W-:-:S13]  /*6040*/  ISETP.NE.AND P0, PT, R0, 0x8, PT ;  /* 0x000000080000780c */ /* 0x000fda0003f05270 */
[----:B------:R-:W-:Y:S05]  /*6050*/  @!P0 BRA `(.L_x_2286) ;  /* 0x0000008000008947 */ /* 0x000fea0003800000 */
[----:B------:R-:W-:-:S13]  /*6060*/  ISETP.NE.AND P0, PT, R0, 0x9, PT ;  /* 0x000000090000780c */ /* 0x000fda0003f05270 */
[----:B------:R-:W-:Y:S05]  /*6070*/  @P0 BRA `(.L_x_2279) ;  /* 0x00000ac000000947 */ /* 0x000fea0003800000 */
[----:B-1----:R-:W0:Y:S01]  /*6080*/  F2F.F32.F64 R6, R28 ;  /* 0x0000001c00067310 */ /* 0x002e220000301000 */
[----:B------:R-:W0:Y:S01]  /*6090*/  DSETP.GEU.AND P0, PT, |R28|, c[0x2][0x98], PT ;  /* 0x008026001c00762a */ /* 0x000e220003f0e200 */
[----:B------:R-:W-:-:S13]  /*60a0*/  IMAD.MOV.U32 R7, RZ, RZ, RZ ;  /* 0x000000ffff077224 */ /* 0x000fda00078e00ff */
[----:B0-----:R-:W-:-:S05]  /*60b0*/  @!P0 FMUL R6, R6, 1.175494350822287508e-38 ;  /* 0x0080000006068820 */ /* 0x001fca0000400000 */
[----:B------:R0:W-:Y:S01]  /*60c0*/  STG.E.64 [R4.64], R6 ;  /* 0x0000000604007986 */ /* 0x0001e2000c101b24 */
[----:B------:R-:W-:Y:S05]  /*60d0*/  BRA `(.L_x_2280) ;  /* 0x00000bf000007947 */ /* 0x000fea0003800000 */
.L_x_2286:
[----:B-1----:R-:W0:Y:S01]  /*60e0*/  F2F.F32.F64 R0, R28 ;  /* 0x0000001c00007310 */ /* 0x002e220000301000 */
[----:B------:R-:W0:-:S14]  /*60f0*/  DSETP.GEU.AND P0, PT, |R28|, c[0x2][0x98], PT ;  /* 0x008026001c00762a */ /* 0x000e1c0003f0e200 */
[----:B0-----:R-:W-:-:S05]  /*6100*/  @!P0 FMUL R0, R0, 1.175494350822287508e-38 ;  /* 0x0080000000008820 */ /* 0x001fca0000400000 */
[----:B------:R-:W-:-:S04]  /*6110*/  F2FP.PACK_AB R3, RZ, R0 ;  /* 0x00000000ff03723e */ /* 0x000fc800000000ff */
[----:B------:R-:W-:-:S05]  /*6120*/  PRMT R3, R3, 0x5410, RZ ;  /* 0x0000541003037816 */ /* 0x000fca00000000ff */
[----:B------:R0:W-:Y:S01]  /*6130*/  STG.E [R4.64], R3 ;  /* 0x0000000304007986 */ /* 0x0001e2000c101924 */
[----:B------:R-:W-:Y:S05]  /*6140*/  BRA `(.L_x_2280) ;  /* 0x00000b8000007947 */ /* 0x000fea0003800000 */
.L_x_2285:
[----:B-1----:R0:W-:Y:S01]  /*6150*/  STG.E.64 [R4.64], R28 ;  /* 0x0000001c04007986 */ /* 0x0021e2000c101b24 */
[----:B------:R-:W-:Y:S05]  /*6160*/  BRA `(.L_x_2280) ;  /* 0x00000b6000007947 */ /* 0x000fea0003800000 */
.L_x_2275:
        /* <DEDUP_REMOVED lines=8> */
[----:B-1----:R-:W0:-:S06]  /*61f0*/  DSETP.NEU.AND P0, PT, R28, RZ, PT ;  /* 0x000000ff1c00722a */ /* 0x002e0c0003f0d000 */
[----:B0-----:R-:W-:-:S05]  /*6200*/  SEL R3, RZ, 0x1, !P0 ;  /* 0x00000001ff037807 */ /* 0x001fca0004000000 */
[----:B------:R0:W-:Y:S01]  /*6210*/  STG.E.U8 [R4.64], R3 ;  /* 0x0000000304007986 */ /* 0x0001e2000c101124 */
[----:B------:R-:W-:Y:S05]  /*6220*/  BRA `(.L_x_2280) ;  /* 0x00000aa000007947 */ /* 0x000fea0003800000 */
.L_x_2289:
[----:B------:R-:W-:-:S05]  /*6230*/  CS2R R30, SRZ ;  /* 0x00000000001e7805 */ /* 0x000fca000001ff00 */
[----:B-1----:R0:W-:Y:S01]  /*6240*/  STG.E.128 [R4.64], R28 ;  /* 0x0000001c04007986 */ /* 0x0021e2000c101d24 */
[----:B------:R-:W-:Y:S05]  /*6250*/  BRA `(.L_x_2280) ;  /* 0x00000a7000007947 */ /* 0x000fea0003800000 */
.L_x_2288:
        /* <DEDUP_REMOVED lines=23> */
.L_x_2293:
[----:B------:R-:W-:Y:S05]  /*63d0*/  BSYNC B0 ;  /* 0x0000000000007941 */ /* 0x000fea0003800000 */
.L_x_2292:
[----:B------:R-:W-:-:S05]  /*63e0*/  LOP3.LUT R7, R0, R7, RZ, 0xfc, !PT ;  /* 0x0000000700077212 */ /* 0x000fca00078efcff */
[----:B------:R0:W-:Y:S01]  /*63f0*/  STG.E.U8 [R4.64], R7 ;  /* 0x0000000704007986 */ /* 0x0001e2000c101124 */
[----:B------:R-:W-:Y:S05]  /*6400*/  BRA `(.L_x_2280) ;  /* 0x000008c000007947 */ /* 0x000fea0003800000 */
.L_x_2291:
[----:B-1----:R-:W0:Y:S01]  /*6410*/  F2F.F32.F64 R7, R28 ;  /* 0x0000001c00077310 */ /* 0x002e220000301000 */
        /* <DEDUP_REMOVED lines=14> */
.L_x_2295:
[----:B------:R-:W-:Y:S01]  /*6500*/  IMAD.MOV.U32 R0, RZ, RZ, 0x7f ;  /* 0x0000007fff007424 */ /* 0x000fe200078e00ff */
[----:B------:R-:W-:-:S04]  /*6510*/  ISETP.GT.U32.AND P0, PT, R3, 0x7f800000, PT ;  /* 0x7f8000000300780c */ /* 0x000fc80003f04070 */
[----:B------:R-:W-:-:S04]  /*6520*/  SEL R0, R0, 0x7c, P0 ;  /* 0x0000007c00007807 */ /* 0x000fc80000000000 */
.L_x_2296:
[----:B------:R-:W-:Y:S05]  /*6530*/  BSYNC B0 ;  /* 0x0000000000007941 */ /* 0x000fea0003800000 */
.L_x_2294:
[----:B------:R-:W-:-:S04]  /*6540*/  LOP3.LUT R3, R7, 0x80000000, RZ, 0xc0, !PT ;  /* 0x8000000007037812 */ /* 0x000fc800078ec0ff */
[----:B------:R-:W-:-:S04]  /*6550*/  SHF.R.U32.HI R3, RZ, 0x18, R3 ;  /* 0x00000018ff037819 */ /* 0x000fc80000011603 */
[----:B------:R-:W-:-:S05]  /*6560*/  LOP3.LUT R3, R0, R3, RZ, 0xfc, !PT ;  /* 0x0000000300037212 */ /* 0x000fca00078efcff */
[----:B------:R0:W-:Y:S01]  /*6570*/  STG.E.U8 [R4.64], R3 ;  /* 0x0000000304007986 */ /* 0x0001e2000c101124 */
[----:B------:R-:W-:Y:S05]  /*6580*/  BRA `(.L_x_2280) ;  /* 0x0000074000007947 */ /* 0x000fea0003800000 */
.L_x_2290:
[----:B-1----:R-:W0:Y:S01]  /*6590*/  F2F.F32.F64 R0, R28 ;  /* 0x0000001c00007310 */ /* 0x002e220000301000 */
[----:B------:R-:W0:-:S14]  /*65a0*/  DSETP.GEU.AND P0, PT, |R28|, c[0x2][0x98], PT ;  /* 0x008026001c00762a */ /* 0x000e1c0003f0e200 */
[----:B0-----:R-:W-:-:S05]  /*65b0*/  @!P0 FMUL R0, R0, 1.175494350822287508e-38 ;  /* 0x0080000000008820 */ /* 0x001fca0000400000 */
[----:B------:R-:W-:-:S05]  /*65c0*/  F2FP.BF16.PACK_AB R0, RZ, R0 ;  /* 0x00000000ff00723e */ /* 0x000fca00000010ff */
[----:B------:R0:W-:Y:S01]  /*65d0*/  STG.E.U16 [R4.64], R0 ;  /* 0x0000000004007986 */ /* 0x0001e2000c101524 */
[----:B------:R-:W-:Y:S05]  /*65e0*/  BRA `(.L_x_2280) ;  /* 0x000006e000007947 */ /* 0x000fea0003800000 */
.L_x_2287:
        /* <DEDUP_REMOVED lines=8> */
[----:B-1----:R-:W0:Y:S02]  /*6670*/  F2I.U32.F64.TRUNC R29, R28 ;  /* 0x0000001c001d7311 */ /* 0x002e24000030d000 */
[----:B0-----:R0:W-:Y:S01]  /*6680*/  STG.E.U16 [R4.64], R29 ;  /* 0x0000001d04007986 */ /* 0x0011e2000c101524 */
[----:B------:R-:W-:Y:S05]  /*6690*/  BRA `(.L_x_2280) ;  /* 0x0000063000007947 */ /* 0x000fea0003800000 */
.L_x_2299:
[----:B-1----:R-:W0:Y:S01]  /*66a0*/  F2F.F32.F64 R7, R28 ;  /* 0x0000001c00077310 */ /* 0x002e220000301000 */
        /* <DEDUP_REMOVED lines=18> */
.L_x_2302:
[----:B------:R-:W-:-:S04]  /*67d0*/  LOP3.LUT R0, R7, 0x80000000, RZ, 0xc0, !PT ;  /* 0x8000000007007812 */ /* 0x000fc800078ec0ff */
[----:B------:R-:W-:-:S04]  /*67e0*/  SHF.R.U32.HI R0, RZ, 0x18, R0 ;  /* 0x00000018ff007819 */ /* 0x000fc80000011600 */
[----:B------:R-:W-:Y:S02]  /*67f0*/  LOP3.LUT R0, R3, R0, RZ, 0xfc, !PT ;  /* 0x0000000003007212 */ /* 0x000fe400078efcff */
.L_x_2301:
[----:B------:R-:W-:Y:S05]  /*6800*/  BSYNC B0 ;  /* 0x0000000000007941 */ /* 0x000fea0003800000 */
.L_x_2300:
[----:B------:R0:W-:Y:S01]  /*6810*/  STG.E.U8 [R4.64], R0 ;  /* 0x0000000004007986 */ /* 0x0001e2000c101124 */
[----:B------:R-:W-:Y:S05]  /*6820*/  BRA `(.L_x_2280) ;  /* 0x000004a000007947 */ /* 0x000fea0003800000 */
.L_x_2298:
        /* <DEDUP_REMOVED lines=19> */
.L_x_2305:
[----:B------:R-:W-:-:S04]  /*6960*/  LOP3.LUT R0, R7, 0x80000000, RZ, 0xc0, !PT ;  /* 0x8000000007007812 */ /* 0x000fc800078ec0ff */
[----:B------:R-:W-:-:S04]  /*6970*/  SHF.R.U32.HI R0, RZ, 0x18, R0 ;  /* 0x00000018ff007819 */ /* 0x000fc80000011600 */
[----:B------:R-:W-:Y:S02]  /*6980*/  LOP3.LUT R0, R3, R0, RZ, 0xfc, !PT ;  /* 0x0000000003007212 */ /* 0x000fe400078efcff */
.L_x_2304:
[----:B------:R-:W-:Y:S05]  /*6990*/  BSYNC B0 ;  /* 0x0000000000007941 */ /* 0x000fea0003800000 */
.L_x_2303:
[----:B------:R0:W-:Y:S01]  /*69a0*/  STG.E.U8 [R4.64], R0 ;  /* 0x0000000004007986 */ /* 0x0001e2000c101124 */
[----:B------:R-:W-:Y:S05]  /*69b0*/  BRA `(.L_x_2280) ;  /* 0x0000031000007947 */ /* 0x000fea0003800000 */
.L_x_2297:
[----:B------:R-:W-:-:S13]  /*69c0*/  ISETP.NE.AND P0, PT, R0, 0x1c, PT ;  /* 0x0000001c0000780c */ /* 0x000fda0003f05270 */
[----:B------:R-:W-:Y:S05]  /*69d0*/  @!P0 BRA `(.L_x_2306) ;  /* 0x000002d000008947 */ /* 0x000fea0003800000 */
[----:B------:R-:W-:-:S13]  /*69e0*/  ISETP.NE.AND P0, PT, R0, 0x1d, PT ;  /* 0x0000001d0000780c */ /* 0x000fda0003f05270 */
[----:B------:R-:W-:Y:S05]  /*69f0*/  @!P0 BRA `(.L_x_2307) ;  /* 0x0000028000008947 */ /* 0x000fea0003800000 */
[----:B------:R-:W-:-:S13]  /*6a00*/  ISETP.NE.AND P0, PT, R0, 0x2c, PT ;  /* 0x0000002c0000780c */ /* 0x000fda0003f05270 */
[----:B------:R-:W-:Y:S05]  /*6a10*/  @P0 BRA `(.L_x_2279) ;  /* 0x0000012000000947 */ /* 0x000fea0003800000 */
[----:B-1----:R-:W0:Y:S01]  /*6a20*/  F2F.F32.F64 R8, R28 ;  /* 0x0000001c00087310 */ /* 0x002e220000301000 */
        /* <DEDUP_REMOVED lines=17> */
.L_x_2279:
        /* <DEDUP_REMOVED lines=19> */
[----:B------:R-:W-:Y:S05]  /*6c70*/  BRA `(.L_x_2280) ;  /* 0x0000005000007947 */ /* 0x000fea0003800000 */
.L_x_2307:
[----:B-1----:R-:W0:Y:S02]  /*6c80*/  F2I.U64.F64.TRUNC R28, R28 ;  /* 0x0000001c001c7311 */ /* 0x002e24000030d800 */
[----:B0-----:R0:W-:Y:S01]  /*6c90*/  STG.E.64 [R4.64], R28 ;  /* 0x0000001c04007986 */ /* 0x0011e2000c101b24 */
[----:B------:R-:W-:Y:S05]  /*6ca0*/  BRA `(.L_x_2280) ;  /* 0x0000002000007947 */ /* 0x000fea0003800000 */
.L_x_2306:
[----:B-1----:R-:W0:Y:S02]  /*6cb0*/  F2I.U32.F64.TRUNC R29, R28 ;  /* 0x0000001c001d7311 */ /* 0x002e24000030d000 */
[----:B0-----:R0:W-:Y:S02]  /*6cc0*/  STG.E [R4.64], R29 ;  /* 0x0000001d04007986 */ /* 0x0011e4000c101924 */
.L_x_2280:
        /* <DEDUP_REMOVED lines=19> */
[----:B--2---:R-:W0:Y:S02]  /*6e00*/  F2I.F64.TRUNC R25, R24 ;  /* 0x0000001800197311 */ /* 0x004e24000030d100 */
[----:B0-----:R0:W-:Y:S01]  /*6e10*/  STG.E.U8 [R4.64], R25 ;  /* 0x0000001904007986 */ /* 0x0011e2000c101124 */
[----:B------:R-:W-:Y:S05]  /*6e20*/  BRA `(.L_x_2313) ;  /* 0x00000ef000007947 */ /* 0x000fea0003800000 */
.L_x_2311:
[----:B--2---:R-:W0:Y:S02]  /*6e30*/  F2I.S64.F64.TRUNC R24, R24 ;  /* 0x0000001800187311 */ /* 0x004e24000030d900 */
[----:B0-----:R-:W-:-:S05]  /*6e40*/  IMAD.MOV.U32 R3, RZ, RZ, R24 ;  /* 0x000000ffff037224 */ /* 0x001fca00078e0018 */
[----:B------:R0:W-:Y:S01]  /*6e50*/  STG.E.U8 [R4.64], R3 ;  /* 0x0000000304007986 */ /* 0x0001e2000c101124 */
[----:B------:R-:W-:Y:S05]  /*6e60*/  BRA `(.L_x_2313) ;  /* 0x00000eb000007947 */ /* 0x000fea0003800000 */
.L_x_2310:
[----:B------:R-:W-:-:S13]  /*6e70*/  ISETP.NE.AND P0, PT, R0, 0x2, PT ;  /* 0x000000020000780c */ /* 0x000fda0003f05270 */
[----:B------:R-:W-:Y:S05]  /*6e80*/  @!P0 BRA `(.L_x_2314) ;  /* 0x000000a000008947 */ /* 0x000fea0003800000 */
[----:B------:R-:W-:-:S13]  /*6e90*/  ISETP.NE.AND P0, PT, R0, 0x3, PT ;  /* 0x000000030000780c */ /* 0x000fda0003f05270 */
[----:B------:R-:W-:Y:S05]  /*6ea0*/  @!P0 BRA `(.L_x_2315) ;  /* 0x0000005000008947 */ /* 0x000fea0003800000 */
[----:B------:R-:W-:-:S13]  /*6eb0*/  ISETP.NE.AND P0, PT, R0, 0x4, PT ;  /* 0x000000040000780c */ /* 0x000fda0003f05270 */
[----:B------:R-:W-:Y:S05]  /*6ec0*/  @P0 BRA `(.L_x_2312) ;  /* 0x00000cc000000947 */ /* 0x000fea0003800000 */
[----:B--2---:R-:W0:Y:S02]  /*6ed0*/  F2I.S64.F64.TRUNC R24, R24 ;  /* 0x0000001800187311 */ /* 0x004e24000030d900 */
[----:B0-----:R0:W-:Y:S01]  /*6ee0*/  STG.E.64 [R4.64], R24 ;  /* 0x0000001804007986 */ /* 0x0011e2000c101b24 */
[----:B------:R-:W-:Y:S05]  /*6ef0*/  BRA `(.L_x_2313) ;  /* 0x00000e2000007947 */ /* 0x000fea0003800000 */
.L_x_2315:
[----:B--2---:R-:W0:Y:S02]  /*6f00*/  F2I.F64.TRUNC R25, R24 ;  /* 0x0000001800197311 */ /* 0x004e24000030d100 */
[----:B0-----:R0:W-:Y:S01]  /*6f10*/  STG.E [R4.64], R25 ;  /* 0x0000001904007986 */ /* 0x0011e2000c101924 */
[----:B------:R-:W-:Y:S05]  /*6f20*/  BRA `(.L_x_2313) ;  /* 0x00000df000007947 */ /* 0x000fea0003800000 */
.L_x_2314:
[----:B--2---:R-:W0:Y:S02]  /*6f30*/  F2I.F64.TRUNC R25, R24 ;  /* 0x0000001800197311 */ /* 0x004e24000030d100 */
[----:B0-----:R0:W-:Y:S01]  /*6f40*/  STG.E.U16 [R4.64], R25 ;  /* 0x0000001904007986 */ /* 0x0011e2000c101524 */
[----:B------:R-:W-:Y:S05]  /*6f50*/  BRA `(.L_x_2313) ;  /* 0x00000dc000007947 */ /* 0x000fea0003800000 */
.L_x_2309:
[----:B------:R-:W-:-:S13]  /*6f60*/  ISETP.GT.AND P0, PT, R0, 0x6, PT ;  /* 0x000000060000780c */ /* 0x000fda0003f04270 */
[----:B------:R-:W-:Y:S05]  /*6f70*/  @P0 BRA `(.L_x_2316) ;  /* 0x000000f000000947 */ /* 0x000fea0003800000 */
[----:B------:R-:W-:-:S13]  /*6f80*/  ISETP.NE.AND P0, PT, R0, 0x5, PT ;  /* 0x000000050000780c */ /* 0x000fda0003f05270 */
[----:B------:R-:W-:Y:S05]  /*6f90*/  @!P0 BRA `(.L_x_2317) ;  /* 0x0000007000008947 */ /* 0x000fea0003800000 */
[----:B------:R-:W-:-:S13]  /*6fa0*/  ISETP.NE.AND P0, PT, R0, 0x6, PT ;  /* 0x000000060000780c */ /* 0x000fda0003f05270 */
[----:B------:R-:W-:Y:S05]  /*6fb0*/  @P0 BRA `(.L_x_2312) ;  /* 0x00000bd000000947 */ /* 0x000fea0003800000 */
[----:B--2---:R-:W0:Y:S01]  /*6fc0*/  F2F.F32.F64 R3, R24 ;  /* 0x0000001800037310 */ /* 0x004e220000301000 */
[----:B------:R-:W0:-:S14]  /*6fd0*/  DSETP.GEU.AND P0, PT, |R24|, c[0x2][0x98], PT ;  /* 0x008026001800762a */ /* 0x000e1c0003f0e200 */
[----:B0-----:R-:W-:-:S05]  /*6fe0*/  @!P0 FMUL R3, R3, 1.175494350822287508e-38 ;  /* 0x0080000003038820 */ /* 0x001fca0000400000 */
[----:B------:R0:W-:Y:S01]  /*6ff0*/  STG.E [R4.64], R3 ;  /* 0x0000000304007986 */ /* 0x0001e2000c101924 */
[----:B------:R-:W-:Y:S05]  /*7000*/  BRA `(.L_x_2313) ;  /* 0x00000d1000007947 */ /* 0x000fea0003800000 */
.L_x_2317:
[----:B--2---:R-:W0:Y:S01]  /*7010*/  F2F.F32.F64 R0, R24 ;  /* 0x0000001800007310 */ /* 0x004e220000301000 */
[----:B------:R-:W0:-:S14]  /*7020*/  DSETP.GEU.AND P0, PT, |R24|, c[0x2][0x98], PT ;  /* 0x008026001800762a */ /* 0x000e1c0003f0e200 */
[----:B0-----:R-:W-:-:S05]  /*7030*/  @!P0 FMUL R0, R0, 1.175494350822287508e-38 ;  /* 0x0080000000008820 */ /* 0x001fca0000400000 */
[----:B------:R-:W-:-:S05]  /*7040*/  F2FP.PACK_AB R0, RZ, R0 ;  /* 0x00000000ff00723e */ /* 0x000fca00000000ff */
[----:B------:R0:W-:Y:S01]  /*7050*/  STG.E.U16 [R4.64], R0 ;  /* 0x0000000004007986 */ /* 0x0001e2000c101524 */
[----:B------:R-:W-:Y:S05]  /*7060*/  BRA `(.L_x_2313) ;  /* 0x00000cb000007947 */ /* 0x000fea0003800000 */
.L_x_2316:
[----:B------:R-:W-:-:S13]  /*7070*/  ISETP.NE.AND P0, PT, R0, 0x7, PT ;  /* 0x000000070000780c */ /* 0x000fda0003f05270 */
[----:B------:R-:W-:Y:S05]  /*7080*/  @!P0 BRA `(.L_x_2318) ;  /* 0x0000011000008947 */ /* 0x000fea0003800000 */
[----:B------:R-:W-:-:S13]  /*7090*/  ISETP.NE.AND P0, PT, R0, 0x8, PT ;  /* 0x000000080000780c */ /* 0x000fda0003f05270 */
[----:B------:R-:W-:Y:S05]  /*70a0*/  @!P0 BRA `(.L_x_2319) ;  /* 0x0000008000008947 */ /* 0x000fea0003800000 */
[----:B------:R-:W-:-:S13]  /*70b0*/  ISETP.NE.AND P0, PT, R0, 0x9, PT ;  /* 0x000000090000780c */ /* 0x000fda0003f05270 */
[----:B------:R-:W-:Y:S05]  /*70c0*/  @P0 BRA `(.L_x_2312) ;  /* 0x00000ac000000947 */ /* 0x000fea0003800000 */
[----:B--2---:R-:W0:Y:S01]  /*70d0*/  F2F.F32.F64 R6, R24 ;  /* 0x0000001800067310 */ /* 0x004e220000301000 */
[----:B------:R-:W0:Y:S01]  /*70e0*/  DSETP.GEU.AND P0, PT, |R24|, c[0x2][0x98], PT ;  /* 0x008026001800762a */ /* 0x000e220003f0e200 */
[----:B------:R-:W-:-:S13]  /*70f0*/  IMAD.MOV.U32 R7, RZ, RZ, RZ ;  /* 0x000000ffff077224 */ /* 0x000fda00078e00ff */
[----:B0-----:R-:W-:-:S05]  /*7100*/  @!P0 FMUL R6, R6, 1.175494350822287508e-38 ;  /* 0x0080000006068820 */ /* 0x001fca0000400000 */
[----:B------:R0:W-:Y:S01]  /*7110*/  STG.E.64 [R4.64], R6 ;  /* 0x0000000604007986 */ /* 0x0001e2000c101b24 */
[----:B------:R-:W-:Y:S05]  /*7120*/  BRA `(.L_x_2313) ;  /* 0x00000bf000007947 */ /* 0x000fea0003800000 */
.L_x_2319:
[----:B--2---:R-:W0:Y:S01]  /*7130*/  F2F.F32.F64 R0, R24 ;  /* 0x0000001800007310 */ /* 0x004e220000301000 */
[----:B------:R-:W0:-:S14]  /*7140*/  DSETP.GEU.AND P0, PT, |R24|, c[0x2][0x98], PT ;  /* 0x008026001800762a */ /* 0x000e1c0003f0e200 */
[----:B0-----:R-:W-:-:S05]  /*7150*/  @!P0 FMUL R0, R0, 1.175494350822287508e-38 ;  /* 0x0080000000008820 */ /* 0x001fca0000400000 */
[----:B------:R-:W-:-:S04]  /*7160*/  F2FP.PACK_AB R3, RZ, R0 ;  /* 0x00000000ff03723e */ /* 0x000fc800000000ff */
[----:B------:R-:W-:-:S05]  /*7170*/  PRMT R3, R3, 0x5410, RZ ;  /* 0x0000541003037816 */ /* 0x000fca00000000ff */
[----:B------:R0:W-:Y:S01]  /*7180*/  STG.E [R4.64], R3 ;  /* 0x0000000304007986 */ /* 0x0001e2000c101924 */
[----:B------:R-:W-:Y:S05]  /*7190*/  BRA `(.L_x_2313) ;  /* 0x00000b8000007947 */ /* 0x000fea0003800000 */
.L_x_2318:
[----:B--2---:R0:W-:Y:S01]  /*71a0*/  STG.E.64 [R4.64], R24 ;  /* 0x0000001804007986 */ /* 0x0041e2000c101b24 */
[----:B------:R-:W-:Y:S05]  /*71b0*/  BRA `(.L_x_2313) ;  /* 0x00000b6000007947 */ /* 0x000fea0003800000 */
.L_x_2308:
        /* <DEDUP_REMOVED lines=8> */
[----:B--2---:R-:W0:-:S06]  /*7240*/  DSETP.NEU.AND P0, PT, R24, RZ, PT ;  /* 0x000000ff1800722a */ /* 0x004e0c0003f0d000 */
[----:B0-----:R-:W-:-:S05]  /*7250*/  SEL R3, RZ, 0x1, !P0 ;  /* 0x00000001ff037807 */ /* 0x001fca0004000000 */
[----:B------:R0:W-:Y:S01]  /*7260*/  STG.E.U8 [R4.64], R3 ;  /* 0x0000000304007986 */ /* 0x0001e2000c101124 */
[----:B------:R-:W-:Y:S05]  /*7270*/  BRA `(.L_x_2313) ;  /* 0x00000aa000007947 */ /* 0x000fea0003800000 */
.L_x_2322:
[----:B------:R-:W-:-:S05]  /*7280*/  CS2R R26, SRZ ;  /* 0x00000000001a7805 */ /* 0x000fca000001ff00 */
[----:B--2---:R0:W-:Y:S01]  /*7290*/  STG.E.128 [R4.64], R24 ;  /* 0x0000001804007986 */ /* 0x0041e2000c101d24 */
[----:B------:R-:W-:Y:S05]  /*72a0*/  BRA `(.L_x_2313) ;  /* 0x00000a7000007947 */ /* 0x000fea0003800000 */
.L_x_2321:
        /* <DEDUP_REMOVED lines=23> */
.L_x_2326:
[----:B------:R-:W-:Y:S05]  /*7420*/  BSYNC B0 ;  /* 0x0000000000007941 */ /* 0x000fea0003800000 */
.L_x_2325:
[----:B------:R-:W-:-:S05]  /*7430*/  LOP3.LUT R7, R0, R7, RZ, 0xfc, !PT ;  /* 0x0000000700077212 */ /* 0x000fca00078efcff */
[----:B------:R0:W-:Y:S01]  /*7440*/  STG.E.U8 [R4.64], R7 ;  /* 0x0000000704007986 */ /* 0x0001e2000c101124 */
[----:B------:R-:W-:Y:S05]  /*7450*/  BRA `(.L_x_2313) ;  /* 0x000008c000007947 */ /* 0x000fea0003800000 */
.L_x_2324:
[----:B--2---:R-:W0:Y:S01]  /*7460*/  F2F.F32.F64 R7, R24 ;  /* 0x0000001800077310 */ /* 0x004e220000301000 */
        /* <DEDUP_REMOVED lines=14> */
.L_x_2328:
[----:B------:R-:W-:Y:S01]  /*7550*/  IMAD.MOV.U32 R0, RZ, RZ, 0x7f ;  /* 0x0000007fff007424 */ /* 0x000fe200078e00ff */
[----:B------:R-:W-:-:S04]  /*7560*/  ISETP.GT.U32.AND P0, PT, R3, 0x7f800000, PT ;  /* 0x7f8000000300780c */ /* 0x000fc80003f04070 */
[----:B------:R-:W-:-:S04]  /*7570*/  SEL R0, R0, 0x7c, P0 ;  /* 0x0000007c00007807 */ /* 0x000fc80000000000 */
.L_x_2329:
[----:B------:R-:W-:Y:S05]  /*7580*/  BSYNC B0 ;  /* 0x0000000000007941 */ /* 0x000fea0003800000 */
.L_x_2327:
[----:B------:R-:W-:-:S04]  /*7590*/  LOP3.LUT R3, R7, 0x80000000, RZ, 0xc0, !PT ;  /* 0x8000000007037812 */ /* 0x000fc800078ec0ff */
[----:B------:R-:W-:-:S04]  /*75a0*/  SHF.R.U32.HI R3, RZ, 0x18, R3 ;  /* 0x00000018ff037819 */ /* 0x000fc80000011603 */
[----:B------:R-:W-:-:S05]  /*75b0*/  LOP3.LUT R3, R0, R3, RZ, 0xfc, !PT ;  /* 0x0000000300037212 */ /* 0x000fca00078efcff */
[----:B------:R0:W-:Y:S01]  /*75c0*/  STG.E.U8 [R4.64], R3 ;  /* 0x0000000304007986 */ /* 0x0001e2000c101124 */
[----:B------:R-:W-:Y:S05]  /*75d0*/  BRA `(.L_x_2313) ;  /* 0x0000074000007947 */ /* 0x000fea0003800000 */
.L_x_2323:
[----:B--2---:R-:W0:Y:S01]  /*75e0*/  F2F.F32.F64 R0, R24 ;  /* 0x0000001800007310 */ /* 0x004e220000301000 */
[----:B------:R-:W0:-:S14]  /*75f0*/  DSETP.GEU.AND P0, PT, |R24|, c[0x2][0x98], PT ;  /* 0x008026001800762a */ /* 0x000e1c0003f0e200 */
[----:B0-----:R-:W-:-:S05]  /*7600*/  @!P0 FMUL R0, R0, 1.175494350822287508e-38 ;  /* 0x0080000000008820 */ /* 0x001fca0000400000 */
[----:B------:R-:W-:-:S05]  /*7610*/  F2FP.BF16.PACK_AB R0, RZ, R0 ;  /* 0x00000000ff00723e */ /* 0x000fca00000010ff */
[----:B------:R0:W-:Y:S01]  /*7620*/  STG.E.U16 [R4.64], R0 ;  /* 0x0000000004007986 */ /* 0x0001e2000c101524 */
[----:B------:R-:W-:Y:S05]  /*7630*/  BRA `(.L_x_2313) ;  /* 0x000006e000007947 */ /* 0x000fea0003800000 */
.L_x_2320:
        /* <DEDUP_REMOVED lines=8> */
[----:B--2---:R-:W0:Y:S02]  /*76c0*/  F2I.U32.F64.TRUNC R25, R24 ;  /* 0x0000001800197311 */ /* 0x004e24000030d000 */
[----:B0-----:R0:W-:Y:S01]  /*76d0*/  STG.E.U16 [R4.64], R25 ;  /* 0x0000001904007986 */ /* 0x0011e2000c101524 */
[----:B------:R-:W-:Y:S05]  /*76e0*/  BRA `(.L_x_2313) ;  /* 0x0000063000007947 */ /* 0x000fea0003800000 */
.L_x_2332:
[----:B--2---:R-:W0:Y:S01]  /*76f0*/  F2F.F32.F64 R7, R24 ;  /* 0x0000001800077310 */ /* 0x004e220000301000 */
        /* <DEDUP_REMOVED lines=18> */
.L_x_2335:
[----:B------:R-:W-:-:S04]  /*7820*/  LOP3.LUT R0, R7, 0x80000000, RZ, 0xc0, !PT ;  /* 0x8000000007007812 */ /* 0x000fc800078ec0ff */
[----:B------:R-:W-:-:S04]  /*7830*/  SHF.R.U32.HI R0, RZ, 0x18, R0 ;  /* 0x00000018ff007819 */ /* 0x000fc80000011600 */
[----:B------:R-:W-:Y:S02]  /*7840*/  LOP3.LUT R0, R3, R0, RZ, 0xfc, !PT ;  /* 0x0000000003007212 */ /* 0x000fe400078efcff */
.L_x_2334:
[----:B------:R-:W-:Y:S05]  /*7850*/  BSYNC B0 ;  /* 0x0000000000007941 */ /* 0x000fea0003800000 */
.L_x_2333:
[----:B------:R0:W-:Y:S01]  /*7860*/  STG.E.U8 [R4.64], R0 ;  /* 0x0000000004007986 */ /* 0x0001e2000c101124 */
[----:B------:R-:W-:Y:S05]  /*7870*/  BRA `(.L_x_2313) ;  /* 0x000004a000007947 */ /* 0x000fea0003800000 */
.L_x_2331:
        /* <DEDUP_REMOVED lines=19> */
.L_x_2338:
[----:B------:R-:W-:-:S04]  /*79b0*/  LOP3.LUT R0, R7, 0x80000000, RZ, 0xc0, !PT ;  /* 0x8000000007007812 */ /* 0x000fc800078ec0ff */
[----:B------:R-:W-:-:S04]  /*79c0*/  SHF.R.U32.HI R0, RZ, 0x18, R0 ;  /* 0x00000018ff007819 */ /* 0x000fc80000011600 */
[----:B------:R-:W-:Y:S02]  /*79d0*/  LOP3.LUT R0, R3, R0, RZ, 0xfc, !PT ;  /* 0x0000000003007212 */ /* 0x000fe400078efcff */
.L_x_2337:
[----:B------:R-:W-:Y:S05]  /*79e0*/  BSYNC B0 ;  /* 0x0000000000007941 */ /* 0x000fea0003800000 */
.L_x_2336:
[----:B------:R0:W-:Y:S01]  /*79f0*/  STG.E.U8 [R4.64], R0 ;  /* 0x0000000004007986 */ /* 0x0001e2000c101124 */
[----:B------:R-:W-:Y:S05]  /*7a00*/  BRA `(.L_x_2313) ;  /* 0x0000031000007947 */ /* 0x000fea0003800000 */
.L_x_2330:
[----:B------:R-:W-:-:S13]  /*7a10*/  ISETP.NE.AND P0, PT, R0, 0x1c, PT ;  /* 0x0000001c0000780c */ /* 0x000fda0003f05270 */
[----:B------:R-:W-:Y:S05]  /*7a20*/  @!P0 BRA `(.L_x_2339) ;  /* 0x000002d000008947 */ /* 0x000fea0003800000 */
[----:B------:R-:W-:-:S13]  /*7a30*/  ISETP.NE.AND P0, PT, R0, 0x1d, PT ;  /* 0x0000001d0000780c */ /* 0x000fda0003f05270 */
[----:B------:R-:W-:Y:S05]  /*7a40*/  @!P0 BRA `(.L_x_2340) ;  /* 0x0000028000008947 */ /* 0x000fea0003800000 */
[----:B------:R-:W-:-:S13]  /*7a50*/  ISETP.NE.AND P0, PT, R0, 0x2c, PT ;  /* 0x0000002c0000780c */ /* 0x000fda0003f05270 */
[----:B------:R-:W-:Y:S05]  /*7a60*/  @P0 BRA `(.L_x_2312) ;  /* 0x0000012000000947 */ /* 0x000fea0003800000 */
[----:B--2---:R-:W0:Y:S01]  /*7a70*/  F2F.F32.F64 R8, R24 ;  /* 0x0000001800087310 */ /* 0x004e220000301000 */
        /* <DEDUP_REMOVED lines=17> */
.L_x_2312:
        /* <DEDUP_REMOVED lines=20> */
.L_x_2340:
[----:B--2---:R-:W0:Y:S02]  /*7cd0*/  F2I.U64.F64.TRUNC R24, R24 ;  /* 0x0000001800187311 */ /* 0x004e24000030d800 */
[----:B0-----:R0:W-:Y:S01]  /*7ce0*/  STG.E.64 [R4.64], R24 ;  /* 0x0000001804007986 */ /* 0x0011e2000c101b24 */
[----:B------:R-:W-:Y:S05]  /*7cf0*/  BRA `(.L_x_2313) ;  /* 0x0000002000007947 */ /* 0x000fea0003800000 */
.L_x_2339:
[----:B--2---:R-:W0:Y:S02]  /*7d00*/  F2I.U32.F64.TRUNC R25, R24 ;  /* 0x0000001800197311 */ /* 0x004e24000030d000 */
[----:B0-----:R0:W-:Y:S02]  /*7d10*/  STG.E [R4.64], R25 ;  /* 0x0000001904007986 */ /* 0x0011e4000c101924 */
.L_x_2313:
[----:B------:R-:W-:Y:S02]  /*7d20*/  IADD3 R22, R22, 0x80, RZ ;  /* 0x0000008016167810 */ /* 0x000fe40007ffe0ff */
.L_x_2274:
[----:B------:R-:W-:Y:S05]  /*7d30*/  BSYNC B6 ;  /* 0x0000000000067941 */ /* 0x000fea0003800000 */
.L_x_2273:
        /* <DEDUP_REMOVED lines=17> */
[----:B---3--:R-:W0:Y:S02]  /*7e50*/  F2I.F64.TRUNC R17, R16 ;  /* 0x0000001000117311 */ /* 0x008e24000030d100 */
[----:B0-----:R-:W-:Y:S01]  /*7e60*/  STG.E.U8 [R2.64], R17 ;  /* 0x0000001102007986 */ /* 0x001fe2000c101124 */
[----:B------:R-:W-:Y:S05]  /*7e70*/  EXIT ;  /* 0x000000000000794d */ /* 0x000fea0003800000 */
.L_x_2344:
[----:B---3--:R-:W0:Y:S02]  /*7e80*/  F2I.S64.F64.TRUNC R16, R16 ;  /* 0x0000001000107311 */ /* 0x008e24000030d900 */
[----:B0-----:R-:W-:-:S05]  /*7e90*/  IMAD.MOV.U32 R5, RZ, RZ, R16 ;  /* 0x000000ffff057224 */ /* 0x001fca00078e0010 */
[----:B------:R-:W-:Y:S01]  /*7ea0*/  STG.E.U8 [R2.64], R5 ;  /* 0x0000000502007986 */ /* 0x000fe2000c101124 */
[----:B------:R-:W-:Y:S05]  /*7eb0*/  EXIT ;  /* 0x000000000000794d */ /* 0x000fea0003800000 */
.L_x_2343:
[----:B------:R-:W-:-:S13]  /*7ec0*/  ISETP.NE.AND P0, PT, R0, 0x2, PT ;  /* 0x000000020000780c */ /* 0x000fda0003f05270 */
[----:B------:R-:W-:Y:S05]  /*7ed0*/  @!P0 BRA `(.L_x_2346) ;  /* 0x000000a000008947 */ /* 0x000fea0003800000 */
[----:B------:R-:W-:-:S13]  /*7ee0*/  ISETP.NE.AND P0, PT, R0, 0x3, PT ;  /* 0x000000030000780c */ /* 0x000fda0003f05270 */
[----:B------:R-:W-:Y:S05]  /*7ef0*/  @!P0 BRA `(.L_x_2347) ;  /* 0x0000005000008947 */ /* 0x000fea0003800000 */
[----:B------:R-:W-:-:S13]  /*7f00*/  ISETP.NE.AND P0, PT, R0, 0x4, PT ;  /* 0x000000040000780c */ /* 0x000fda0003f05270 */
[----:B------:R-:W-:Y:S05]  /*7f10*/  @P0 BRA `(.L_x_2345) ;  /* 0x00000ce000000947 */ /* 0x000fea0003800000 */
[----:B---3--:R-:W0:Y:S02]  /*7f20*/  F2I.S64.F64.TRUNC R16, R16 ;  /* 0x0000001000107311 */ /* 0x008e24000030d900 */
[----:B0-----:R-:W-:Y:S01]  /*7f30*/  STG.E.64 [R2.64], R16 ;  /* 0x0000001002007986 */ /* 0x001fe2000c101b24 */
[----:B------:R-:W-:Y:S05]  /*7f40*/  EXIT ;  /* 0x000000000000794d */ /* 0x000fea0003800000 */
.L_x_2347:
[----:B---3--:R-:W0:Y:S02]  /*7f50*/  F2I.F64.TRUNC R17, R16 ;  /* 0x0000001000117311 */ /* 0x008e24000030d100 */
[----:B0-----:R-:W-:Y:S01]  /*7f60*/  STG.E [R2.64], R17 ;  /* 0x0000001102007986 */ /* 0x001fe2000c101924 */
[----:B------:R-:W-:Y:S05]  /*7f70*/  EXIT ;  /* 0x000000000000794d */ /* 0x000fea0003800000 */
.L_x_2346:
[----:B---3--:R-:W0:Y:S02]  /*7f80*/  F2I.F64.TRUNC R17, R16 ;  /* 0x0000001000117311 */ /* 0x008e24000030d100 */
[----:B0-----:R-:W-:Y:S01]  /*7f90*/  STG.E.U16 [R2.64], R17 ;  /* 0x0000001102007986 */ /* 0x001fe2000c101524 */
[----:B------:R-:W-:Y:S05]  /*7fa0*/  EXIT ;  /* 0x000000000000794d */ /* 0x000fea0003800000 */
.L_x_2342:
[----:B------:R-:W-:-:S13]  /*7fb0*/  ISETP.GT.AND P0, PT, R0, 0x6, PT ;  /* 0x000000060000780c */ /* 0x000fda0003f04270 */
[----:B------:R-:W-:Y:S05]  /*7fc0*/  @P0 BRA `(.L_x_2348) ;  /* 0x000000f000000947 */ /* 0x000fea0003800000 */
[----:B------:R-:W-:-:S13]  /*7fd0*/  ISETP.NE.AND P0, PT, R0, 0x5, PT ;  /* 0x000000050000780c */ /* 0x000fda0003f05270 */
[----:B------:R-:W-:Y:S05]  /*7fe0*/  @!P0 BRA `(.L_x_2349) ;  /* 0x0000007000008947 */ /* 0x000fea0003800000 */
[----:B------:R-:W-:-:S13]  /*7ff0*/  ISETP.NE.AND P0, PT, R0, 0x6, PT ;  /* 0x000000060000780c */ /* 0x000fda0003f05270 */
[----:B------:R-:W-:Y:S05]  /*8000*/  @P0 BRA `(.L_x_2345) ;  /* 0x00000bf000000947 */ /* 0x000fea0003800000 */
[----:B---3--:R-:W0:Y:S01]  /*8010*/  F2F.F32.F64 R5, R16 ;  /* 0x0000001000057310 */ /* 0x008e220000301000 */
[----:B------:R-:W0:-:S14]  /*8020*/  DSETP.GEU.AND P0, PT, |R16|, c[0x2][0x98], PT ;  /* 0x008026001000762a */ /* 0x000e1c0003f0e200 */
[----:B0-----:R-:W-:-:S05]  /*8030*/  @!P0 FMUL R5, R5, 1.175494350822287508e-38 ;  /* 0x0080000005058820 */ /* 0x001fca0000400000 */
[----:B------:R-:W-:Y:S01]  /*8040*/  STG.E [R2.64], R5 ;  /* 0x0000000502007986 */ /* 0x000fe2000c101924 */
[----:B------:R-:W-:Y:S05]  /*8050*/  EXIT ;  /* 0x000000000000794d */ /* 0x000fea0003800000 */
.L_x_2349:
[----:B---3--:R-:W0:Y:S01]  /*8060*/  F2F.F32.F64 R0, R16 ;  /* 0x0000001000007310 */ /* 0x008e220000301000 */
[----:B------:R-:W0:-:S14]  /*8070*/  DSETP.GEU.AND P0, PT, |R16|, c[0x2][0x98], PT ;  /* 0x008026001000762a */ /* 0x000e1c0003f0e200 */
[----:B0-----:R-:W-:-:S05]  /*8080*/  @!P0 FMUL R0, R0, 1.175494350822287508e-38 ;  /* 0x0080000000008820 */ /* 0x001fca0000400000 */
[----:B------:R-:W-:-:S05]  /*8090*/  F2FP.PACK_AB R0, RZ, R0 ;  /* 0x00000000ff00723e */ /* 0x000fca00000000ff */
[----:B------:R-:W-:Y:S01]  /*80a0*/  STG.E.U16 [R2.64], R0 ;  /* 0x0000000002007986 */ /* 0x000fe2000c101524 */
[----:B------:R-:W-:Y:S05]  /*80b0*/  EXIT ;  /* 0x000000000000794d */ /* 0x000fea0003800000 */
.L_x_2348:
[----:B------:R-:W-:-:S13]  /*80c0*/  ISETP.NE.AND P0, PT, R0, 0x7, PT ;  /* 0x000000070000780c */ /* 0x000fda0003f05270 */
[----:B------:R-:W-:Y:S05]  /*80d0*/  @!P0 BRA `(.L_x_2350) ;  /* 0x0000011000008947 */ /* 0x000fea0003800000 */
[----:B------:R-:W-:-:S13]  /*80e0*/  ISETP.NE.AND P0, PT, R0, 0x8, PT ;  /* 0x000000080000780c */ /* 0x000fda0003f05270 */
[----:B------:R-:W-:Y:S05]  /*80f0*/  @!P0 BRA `(.L_x_2351) ;  /* 0x0000008000008947 */ /* 0x000fea0003800000 */
[----:B------:R-:W-:-:S13]  /*8100*/  ISETP.NE.AND P0, PT, R0, 0x9, PT ;  /* 0x000000090000780c */ /* 0x000fda0003f05270 */
[----:B------:R-:W-:Y:S05]  /*8110*/  @P0 BRA `(.L_x_2345) ;  /* 0x00000ae000000947 */ /* 0x000fea0003800000 */
[----:B---3--:R-:W0:Y:S01]  /*8120*/  F2F.F32.F64 R4, R16 ;  /* 0x0000001000047310 */ /* 0x008e220000301000 */
[----:B------:R-:W0:Y:S01]  /*8130*/  DSETP.GEU.AND P0, PT, |R16|, c[0x2][0x98], PT ;  /* 0x008026001000762a */ /* 0x000e220003f0e200 */
[----:B------:R-:W-:-:S13]  /*8140*/  IMAD.MOV.U32 R5, RZ, RZ, RZ ;  /* 0x000000ffff057224 */ /* 0x000fda00078e00ff */
[----:B0-----:R-:W-:-:S05]  /*8150*/  @!P0 FMUL R4, R4, 1.175494350822287508e-38 ;  /* 0x0080000004048820 */ /* 0x001fca0000400000 */
[----:B------:R-:W-:Y:S01]  /*8160*/  STG.E.64 [R2.64], R4 ;  /* 0x0000000402007986 */ /* 0x000fe2000c101b24 */
[----:B------:R-:W-:Y:S05]  /*8170*/  EXIT ;  /* 0x000000000000794d */ /* 0x000fea0003800000 */
.L_x_2351:
[----:B---3--:R-:W0:Y:S01]  /*8180*/  F2F.F32.F64 R0, R16 ;  /* 0x0000001000007310 */ /* 0x008e220000301000 */
[----:B------:R-:W0:-:S14]  /*8190*/  DSETP.GEU.AND P0, PT, |R16|, c[0x2][0x98], PT ;  /* 0x008026001000762a */ /* 0x000e1c0003f0e200 */
[----:B0-----:R-:W-:-:S05]  /*81a0*/  @!P0 FMUL R0, R0, 1.175494350822287508e-38 ;  /* 0x0080000000008820 */ /* 0x001fca0000400000 */
[----:B------:R-:W-:-:S04]  /*81b0*/  F2FP.PACK_AB R5, RZ, R0 ;  /* 0x00000000ff05723e */ /* 0x000fc800000000ff */
[----:B------:R-:W-:-:S05]  /*81c0*/  PRMT R5, R5, 0x5410, RZ ;  /* 0x0000541005057816 */ /* 0x000fca00000000ff */
[----:B------:R-:W-:Y:S01]  /*81d0*/  STG.E [R2.64], R5 ;  /* 0x0000000502007986 */ /* 0x000fe2000c101924 */
[----:B------:R-:W-:Y:S05]  /*81e0*/  EXIT ;  /* 0x000000000000794d */ /* 0x000fea0003800000 */
.L_x_2350:
[----:B---3--:R-:W-:Y:S01]  /*81f0*/  STG.E.64 [R2.64], R16 ;  /* 0x0000001002007986 */ /* 0x008fe2000c101b24 */
[----:B------:R-:W-:Y:S05]  /*8200*/  EXIT ;  /* 0x000000000000794d */ /* 0x000fea0003800000 */
.L_x_2341:
        /* <DEDUP_REMOVED lines=8> */
[----:B---3--:R-:W0:-:S06]  /*8290*/  DSETP.NEU.AND P0, PT, R16, RZ, PT ;  /* 0x000000ff1000722a */ /* 0x008e0c0003f0d000 */
[----:B0-----:R-:W-:-:S05]  /*82a0*/  SEL R5, RZ, 0x1, !P0 ;  /* 0x00000001ff057807 */ /* 0x001fca0004000000 */
[----:B------:R-:W-:Y:S01]  /*82b0*/  STG.E.U8 [R2.64], R5 ;  /* 0x0000000502007986 */ /* 0x000fe2000c101124 */
[----:B------:R-:W-:Y:S05]  /*82c0*/  EXIT ;  /* 0x000000000000794d */ /* 0x000fea0003800000 */
.L_x_2354:
[----:B------:R-:W-:-:S05]  /*82d0*/  CS2R R18, SRZ ;  /* 0x0000000000127805 */ /* 0x000fca000001ff00 */
[----:B---3--:R-:W-:Y:S01]  /*82e0*/  STG.E.128 [R2.64], R16 ;  /* 0x0000001002007986 */ /* 0x008fe2000c101d24 */
[----:B------:R-:W-:Y:S05]  /*82f0*/  EXIT ;  /* 0x000000000000794d */ /* 0x000fea0003800000 */
.L_x_2353:
        /* <DEDUP_REMOVED lines=23> */
.L_x_2358:
[----:B------:R-:W-:Y:S05]  /*8470*/  BSYNC B0 ;  /* 0x0000000000007941 */ /* 0x000fea0003800000 */
.L_x_2357:
[----:B------:R-:W-:-:S05]  /*8480*/  LOP3.LUT R5, R0, R5, RZ, 0xfc, !PT ;  /* 0x0000000500057212 */ /* 0x000fca00078efcff */
[----:B------:R-:W-:Y:S01]  /*8490*/  STG.E.U8 [R2.64], R5 ;  /* 0x0000000502007986 */ /* 0x000fe2000c101124 */
[----:B------:R-:W-:Y:S05]  /*84a0*/  EXIT ;  /* 0x000000000000794d */ /* 0x000fea0003800000 */
.L_x_2356:
[----:B---3--:R-:W0:Y:S01]  /*84b0*/  F2F.F32.F64 R5, R16 ;  /* 0x0000001000057310 */ /* 0x008e220000301000 */
        /* <DEDUP_REMOVED lines=14> */
.L_x_2360:
[----:B------:R-:W-:Y:S01]  /*85a0*/  IMAD.MOV.U32 R0, RZ, RZ, 0x7f ;  /* 0x0000007fff007424 */ /* 0x000fe200078e00ff */
[----:B------:R-:W-:-:S04]  /*85b0*/  ISETP.GT.U32.AND P0, PT, R4, 0x7f800000, PT ;  /* 0x7f8000000400780c */ /* 0x000fc80003f04070 */
[----:B------:R-:W-:-:S04]  /*85c0*/  SEL R0, R0, 0x7c, P0 ;  /* 0x0000007c00007807 */ /* 0x000fc80000000000 */
.L_x_2361:
[----:B------:R-:W-:Y:S05]  /*85d0*/  BSYNC B0 ;  /* 0x0000000000007941 */ /* 0x000fea0003800000 */
.L_x_2359:
[----:B------:R-:W-:-:S04]  /*85e0*/  LOP3.LUT R4, R5, 0x80000000, RZ, 0xc0, !PT ;  /* 0x8000000005047812 */ /* 0x000fc800078ec0ff */
[----:B------:R-:W-:-:S04]  /*85f0*/  SHF.R.U32.HI R5, RZ, 0x18, R4 ;  /* 0x00000018ff057819 */ /* 0x000fc80000011604 */
[----:B------:R-:W-:-:S05]  /*8600*/  LOP3.LUT R5, R0, R5, RZ, 0xfc, !PT ;  /* 0x0000000500057212 */ /* 0x000fca00078efcff */
[----:B------:R-:W-:Y:S01]  /*8610*/  STG.E.U8 [R2.64], R5 ;  /* 0x0000000502007986 */ /* 0x000fe2000c101124 */
[----:B------:R-:W-:Y:S05]  /*8620*/  EXIT ;  /* 0x000000000000794d */ /* 0x000fea0003800000 */
.L_x_2355:
[----:B---3--:R-:W0:Y:S01]  /*8630*/  F2F.F32.F64 R0, R16 ;  /* 0x0000001000007310 */ /* 0x008e220000301000 */
[----:B------:R-:W0:-:S14]  /*8640*/  DSETP.GEU.AND P0, PT, |R16|, c[0x2][0x98], PT ;  /* 0x008026001000762a */ /* 0x000e1c0003f0e200 */
[----:B0-----:R-:W-:-:S05]  /*8650*/  @!P0 FMUL R0, R0, 1.175494350822287508e-38 ;  /* 0x0080000000008820 */ /* 0x001fca0000400000 */
[----:B------:R-:W-:-:S05]  /*8660*/  F2FP.BF16.PACK_AB R0, RZ, R0 ;  /* 0x00000000ff00723e */ /* 0x000fca00000010ff */
[----:B------:R-:W-:Y:S01]  /*8670*/  STG.E.U16 [R2.64], R0 ;  /* 0x0000000002007986 */ /* 0x000fe2000c101524 */
[----:B------:R-:W-:Y:S05]  /*8680*/  EXIT ;  /* 0x000000000000794d */ /* 0x000fea0003800000 */
.L_x_2352:
        /* <DEDUP_REMOVED lines=8> */
[----:B---3--:R-:W0:Y:S02]  /*8710*/  F2I.U32.F64.TRUNC R17, R16 ;  /* 0x0000001000117311 */ /* 0x008e24000030d000 */
[----:B0-----:R-:W-:Y:S01]  /*8720*/  STG.E.U16 [R2.64], R17 ;  /* 0x0000001102007986 */ /* 0x001fe2000c101524 */
[----:B------:R-:W-:Y:S05]  /*8730*/  EXIT ;  /* 0x000000000000794d */ /* 0x000fea0003800000 */
.L_x_2364:
[----:B---3--:R-:W0:Y:S01]  /*8740*/  F2F.F32.F64 R7, R16 ;  /* 0x0000001000077310 */ /* 0x008e220000301000 */
        /* <DEDUP_REMOVED lines=18> */
.L_x_2367:
[----:B------:R-:W-:-:S04]  /*8870*/  LOP3.LUT R0, R7, 0x80000000, RZ, 0xc0, !PT ;  /* 0x8000000007007812 */ /* 0x000fc800078ec0ff */
[----:B------:R-:W-:-:S04]  /*8880*/  SHF.R.U32.HI R5, RZ, 0x18, R0 ;  /* 0x00000018ff057819 */ /* 0x000fc80000011600 */
[----:B------:R-:W-:-:S04]  /*8890*/  LOP3.LUT R4, R4, R5, RZ, 0xfc, !PT ;  /* 0x0000000504047212 */ /* 0x000fc800078efcff */
[----:B------:R-:W-:Y:S02]  /*88a0*/  PRMT R0, R4, 0x7610, R0 ;  /* 0x0000761004007816 */ /* 0x000fe40000000000 */
.L_x_2366:
[----:B------:R-:W-:Y:S05]  /*88b0*/  BSYNC B0 ;  /* 0x0000000000007941 */ /* 0x000fea0003800000 */
.L_x_2365:
[----:B------:R-:W-:Y:S01]  /*88c0*/  STG.E.U8 [R2.64], R0 ;  /* 0x0000000002007986 */ /* 0x000fe2000c101124 */
[----:B------:R-:W-:Y:S05]  /*88d0*/  EXIT ;  /* 0x000000000000794d */ /* 0x000fea0003800000 */
.L_x_2363:
        /* <DEDUP_REMOVED lines=19> */
.L_x_2370:
[----:B------:R-:W-:-:S04]  /*8a10*/  LOP3.LUT R0, R7, 0x80000000, RZ, 0xc0, !PT ;  /* 0x8000000007007812 */ /* 0x000fc800078ec0ff */
[----:B------:R-:W-:-:S04]  /*8a20*/  SHF.R.U32.HI R5, RZ, 0x18, R0 ;  /* 0x00000018ff057819 */ /* 0x000fc80000011600 */
[----:B------:R-:W-:-:S04]  /*8a30*/  LOP3.LUT R4, R4, R5, RZ, 0xfc, !PT ;  /* 0x0000000504047212 */ /* 0x000fc800078efcff */
[----:B------:R-:W-:Y:S02]  /*8a40*/  PRMT R0, R4, 0x7610, R0 ;  /* 0x0000761004007816 */ /* 0x000fe40000000000 */
.L_x_2369:
[----:B------:R-:W-:Y:S05]  /*8a50*/  BSYNC B0 ;  /* 0x0000000000007941 */ /* 0x000fea0003800000 */
.L_x_2368:
[----:B------:R-:W-:Y:S01]  /*8a60*/  STG.E.U8 [R2.64], R0 ;  /* 0x0000000002007986 */ /* 0x000fe2000c101124 */
[----:B------:R-:W-:Y:S05]  /*8a70*/  EXIT ;  /* 0x000000000000794d */ /* 0x000fea0003800000 */
.L_x_2362:
[----:B------:R-:W-:-:S13]  /*8a80*/  ISETP.NE.AND P0, PT, R0, 0x1c, PT ;  /* 0x0000001c0000780c */ /* 0x000fda0003f05270 */
[----:B------:R-:W-:Y:S05]  /*8a90*/  @!P0 BRA `(.L_x_2371) ;  /* 0x000002d000008947 */ /* 0x000fea0003800000 */
[----:B------:R-:W-:-:S13]  /*8aa0*/  ISETP.NE.AND P0, PT, R0, 0x1d, PT ;  /* 0x0000001d0000780c */ /* 0x000fda0003f05270 */
[----:B------:R-:W-:Y:S05]  /*8ab0*/  @!P0 BRA `(.L_x_2372) ;  /* 0x0000028000008947 */ /* 0x000fea0003800000 */
[----:B------:R-:W-:-:S13]  /*8ac0*/  ISETP.NE.AND P0, PT, R0, 0x2c, PT ;  /* 0x0000002c0000780c */ /* 0x000fda0003f05270 */
[----:B------:R-:W-:Y:S05]  /*8ad0*/  @P0 BRA `(.L_x_2345) ;  /* 0x0000012000000947 */ /* 0x000fea0003800000 */
[----:B---3--:R-:W0:Y:S01]  /*8ae0*/  F2F.F32.F64 R6, R16 ;  /* 0x0000001000067310 */ /* 0x008e220000301000 */
        /* <DEDUP_REMOVED lines=17> */
.L_x_2345:
        /* <DEDUP_REMOVED lines=19> */
[----:B------:R-:W-:Y:S05]  /*8d30*/  EXIT ;  /* 0x000000000000794d */ /* 0x000fea0003800000 */
.L_x_2372:
[----:B---3--:R-:W0:Y:S02]  /*8d40*/  F2I.U64.F64.TRUNC R16, R16 ;  /* 0x0000001000107311 */ /* 0x008e24000030d800 */
[----:B0-----:R-:W-:Y:S01]  /*8d50*/  STG.E.64 [R2.64], R16 ;  /* 0x0000001002007986 */ /* 0x001fe2000c101b24 */
[----:B------:R-:W-:Y:S05]  /*8d60*/  EXIT ;  /* 0x000000000000794d */ /* 0x000fea0003800000 */
.L_x_2371:
[----:B---3--:R-:W0:Y:S02]  /*8d70*/  F2I.U32.F64.TRUNC R17, R16 ;  /* 0x0000001000117311 */ /* 0x008e24000030d000 */
[----:B0-----:R-:W-:Y:S01]  /*8d80*/  STG.E [R2.64], R17 ;  /* 0x0000001102007986 */ /* 0x001fe2000c101924 */
[----:B------:R-:W-:Y:S05]  /*8d90*/  EXIT ;  /* 0x000000000000794d */ /* 0x000fea0003800000 */
.L_x_2373:
        /* <DEDUP_REMOVED lines=14> */
.L_x_2535:


//--------------------- .text._ZN2at6native18elementwise_kernelILi128ELi2EZNS0_22gpu_kernel_impl_nocastIZZZNS0_16atan_kernel_cudaERNS_18TensorIteratorBaseEENKUlvE0_clEvENKUlvE_clEvEUldE_EEvS4_RKT_EUliE_EEviT1_ --------------------------
	.section	.text._ZN2at6native18elementwise_kernelILi128ELi2EZNS0_22gpu_kernel_impl_nocastIZZZNS0_16atan_kernel_cudaERNS_18TensorIteratorBaseEENKUlvE0_clEvENKUlvE_clEvEUldE_EEvS4_RKT_EUliE_EEviT1_,"ax",@progbits
	.sectioninfo	@"SHI_REGISTERS=16"
	.align	128
        .global         _ZN2at6native18elementwise_kernelILi128ELi2EZNS0_22gpu_kernel_impl_nocastIZZZNS0_16atan_kernel_cudaERNS_18TensorIteratorBaseEENKUlvE0_clEvENKUlvE_clEvEUldE_EEvS4_RKT_EUliE_EEviT1_
        .type           _ZN2at6native18elementwise_kernelILi128ELi2EZNS0_22gpu_kernel_impl_nocastIZZZNS0_16atan_kernel_cudaERNS_18TensorIteratorBaseEENKUlvE0_clEvENKUlvE_clEvEUldE_EEvS4_RKT_EUliE_EEviT1_,@function
        .size           _ZN2at6native18elementwise_kernelILi128ELi2EZNS0_22gpu_kernel_impl_nocastIZZZNS0_16atan_kernel_cudaERNS_18TensorIteratorBaseEENKUlvE0_clEvENKUlvE_clEvEUldE_EEvS4_RKT_EUliE_EEviT1_,(.L_x_2536 - _ZN2at6native18elementwise_kernelILi128ELi2EZNS0_22gpu_kernel_impl_nocastIZZZNS0_16atan_kernel_cudaERNS_18TensorIteratorBaseEENKUlvE0_clEvENKUlvE_clEvEUldE_EEvS4_RKT_EUliE_EEviT1_)
        .other          _ZN2at6native18elementwise_kernelILi128ELi2EZNS0_22gpu_kernel_impl_nocastIZZZNS0_16atan_kernel_cudaERNS_18TensorIteratorBaseEENKUlvE0_clEvENKUlvE_clEvEUldE_EEvS4_RKT_EUliE_EEviT1_,@"STO_CUDA_ENTRY STV_DEFAULT"
_ZN2at6native18elementwise_kernelILi128ELi2EZNS0_22gpu_kernel_impl_nocastIZZZNS0_16atan_kernel_cudaERNS_18TensorIteratorBaseEENKUlvE0_clEvENKUlvE_clEvEUldE_EEvS4_RKT_EUliE_EEviT1_:
.text._ZN2at6native18elementwise_kernelILi128ELi2EZNS0_22gpu_kernel_impl_nocastIZZZNS0_16atan_kernel_cudaERNS_18TensorIteratorBaseEENKUlvE0_clEvENKUlvE_clEvEUldE_EEvS4_RKT_EUliE_EEviT1_:
        /* <DEDUP_REMOVED lines=9> */
[----:B------:R-:W-:Y:S01]  /*0090*/  HFMA2.MMA R2, -RZ, RZ, 0, 0 ;  /* 0x00000000ff027435 */ /* 0x000fe200000001ff */
[----:B------:R-:W-:-:S11]  /*00a0*/  MOV R0, RZ ;  /* 0x000000ff00007202 */ /* 0x000fd60000000f00 */
[----:B------:R-:W-:Y:S05]  /*00b0*/  @!P0 BRA `(.L_x_2376) ;  /* 0x00000df000008947 */ /* 0x000fea0003800000 */
[----:B------:R-:W-:Y:S01]  /*00c0*/  MOV R2, RZ ;  /* 0x000000ff00027202 */ /* 0x000fe20000000f00 */
[----:B------:R-:W-:-:S04]  /*00d0*/  IMAD.MOV.U32 R8, RZ, RZ, c[0x0][0x168] ;  /* 0x00005a00ff087624 */ /* 0x000fc800078e00ff */
        /* <DEDUP_REMOVED lines=210> */
[----:B------:R-:W-:-:S03]  /*0e00*/  @P0 MOV R6, RZ ;  /* 0x000000ff00060202 */ /* 0x000fc60000000f00 */
[--C-:B------:R-:W-:Y:S02]  /*0e10*/  IMAD.MOV R9, RZ, RZ, -R7.reuse ;  /* 0x000000ffff097224 */ /* 0x100fe400078e0a07 */
[----:B------:R-:W-:-:S04]  /*0e20*/  @P0 IMAD.HI.U32 R4, R7, c[0x0][0x290], R6 ;  /* 0x0000a40007040a27 */ /* 0x000fc800078e0006 */
[----:B------:R-:W-:Y:S01]  /*0e30*/  IMAD R5, R9, c[0x0][0x280], R5 ;  /* 0x0000a00009057a24 */ /* 0x000fe200078e0205 */
[----:B------:R-:W-:-:S03]  /*0e40*/  @P0 SHF.R.U32.HI R4, RZ, c[0x0][0x294], R4 ;  /* 0x0000a500ff040a19 */ /* 0x000fc60000011604 */
[C---:B------:R-:W-:Y:S01]  /*0e50*/  IMAD R0, R5.reuse, c[0x0][0x350], R0 ;  /* 0x0000d40005007a24 */ /* 0x040fe200078e0200 */
[----:B------:R-:W-:Y:S01]  /*0e60*/  @P0 IADD3 R6, -R4, RZ, RZ ;  /* 0x000000ff04060210 */ /* 0x000fe20007ffe1ff */
[----:B------:R-:W-:-:S04]  /*0e70*/  IMAD R2, R5, c[0x0][0x354], R2 ;  /* 0x0000d50005027a24 */ /* 0x000fc800078e0202 */
[----:B------:R-:W-:-:S04]  /*0e80*/  @P0 IMAD R7, R6, c[0x0][0x28c], R7 ;  /* 0x0000a30006070a24 */ /* 0x000fc800078e0207 */
[C---:B------:R-:W-:Y:S02]  /*0e90*/  @P0 IMAD R0, R7.reuse, c[0x0][0x358], R0 ;  /* 0x0000d60007000a24 */ /* 0x040fe400078e0200 */
[----:B------:R-:W-:-:S05]  /*0ea0*/  @P0 IMAD R2, R7, c[0x0][0x35c], R2 ;  /* 0x0000d70007020a24 */ /* 0x000fca00078e0202 */
.L_x_2376:
[----:B------:R-:W-:-:S04]  /*0eb0*/  IADD3 R4, P0, R2, c[0x0][0x368], RZ ;  /* 0x0000da0002047a10 */ /* 0x000fc80007f1e0ff */
[----:B------:R-:W-:-:S06]  /*0ec0*/  IADD3.X R5, RZ, c[0x0][0x36c], RZ, P0, !PT ;  /* 0x0000db00ff057a10 */ /* 0x000fcc00007fe4ff */
[----:B------:R-:W2:Y:S01]  /*0ed0*/  LDG.E.64 R4, [R4.64] ;  /* 0x0000000404047981 */ /* 0x000ea2000c1e1b00 */
[----:B------:R-:W-:Y:S01]  /*0ee0*/  BSSY B1, `(.L_x_2377) ;  /* 0x0000010000017945 */ /* 0x000fe20003800000 */
[----:B------:R-:W-:Y:S02]  /*0ef0*/  MOV R12, 0x2a25ff7e ;  /* 0x2a25ff7e000c7802 */ /* 0x000fe40000000f00 */
[----:B------:R-:W-:Y:S01]  /*0f00*/  MOV R13, 0x3ef53e1d ;  /* 0x3ef53e1d000d7802 */ /* 0x000fe20000000f00 */
[----:B--2---:R-:W-:-:S04]  /*0f10*/  DSETP.GT.AND P0, PT, |R4|, 1, PT ;  /* 0x3ff000000400742a */ /* 0x004fc80003f04200 */
[----:B------:R-:W0:-:S10]  /*0f20*/  DADD R10, -RZ, |R4| ;  /* 0x00000000ff0a7229 */ /* 0x000e140000000504 */
[----:B0-----:R-:W-:Y:S01]  /*0f30*/  MOV R6, R10 ;  /* 0x0000000a00067202 */ /* 0x001fe20000000f00 */
[----:B------:R-:W-:Y:S01]  /*0f40*/  IMAD.MOV.U32 R7, RZ, RZ, R11 ;  /* 0x000000ffff077224 */ /* 0x000fe200078e000b */
[----:B------:R-:W-:Y:S05]  /*0f50*/  @!P0 BRA `(.L_x_2378) ;  /* 0x0000008000008947 */ /* 0x000fea0003800000 */
[----:B------:R-:W0:Y:S01]  /*0f60*/  MUFU.RCP64H R7, R11 ;  /* 0x0000000b00077308 */ /* 0x000e220000001800 */
[----:B------:R-:W-:Y:S01]  /*0f70*/  MOV R6, RZ ;  /* 0x000000ff00067202 */ /* 0x000fe20000000f00 */
[----:B------:R-:W-:-:S05]  /*0f80*/  DSETP.NEU.AND P1, PT, |R4|, +INF , PT ;  /* 0x7ff000000400742a */ /* 0x000fca0003f2d200 */
[----:B0-----:R-:W0:-:S06]  /*0f90*/  DFMA R8, -|R4|, R6, 1 ;  /* 0x3ff000000408742b */ /* 0x001e0c0000000306 */
[----:B0-----:R-:W0:-:S06]  /*0fa0*/  DFMA R8, R8, R8, R8 ;  /* 0x000000080808722b */ /* 0x001e0c0000000008 */
[----:B0-----:R-:W0:-:S10]  /*0fb0*/  DFMA R8, R6, R8, R6 ;  /* 0x000000080608722b */ /* 0x001e140000000006 */
[----:B0-----:R-:W-:Y:S02]  /*0fc0*/  FSEL R6, R8, RZ, P1 ;  /* 0x000000ff08067208 */ /* 0x001fe40000800000 */
[----:B------:R-:W-:Y:S02]  /*0fd0*/  FSEL R7, R9, RZ, P1 ;  /* 0x000000ff09077208 */ /* 0x000fe40000800000 */
.L_x_2378:
[----:B------:R-:W-:Y:S05]  /*0fe0*/  BSYNC B1 ;  /* 0x0000000000017941 */ /* 0x000fea0003800000 */
.L_x_2377:
[----:B------:R-:W0:Y:S01]  /*0ff0*/  DMUL R8, R6, R6 ;  /* 0x0000000606087228 */ /* 0x000e220000000000 */
[----:B------:R-:W-:-:S05]  /*1000*/  IADD3 R3, R3, 0x80, RZ ;  /* 0x0000008003037810 */ /* 0x000fca0007ffe0ff */
        /* <DEDUP_REMOVED lines=18> */
[----:B0-----:R0:W1:Y:S02]  /*1130*/  DMUL R10, R8, R10 ;  /* 0x0000000a080a7228 */ /* 0x0010640000000000 */
[----:B0-----:R-:W-:-:S04]  /*1140*/  IADD3 R8, P1, R0, c[0x0][0x360], RZ ;  /* 0x0000d80000087a10 */ /* 0x001fc80007f3e0ff */
[----:B-1----:R-:W0:Y:S01]  /*1150*/  DFMA R10, R10, R6, R6 ;  /* 0x000000060a0a722b */ /* 0x002e220000000006 */
[----:B------:R-:W-:-:S05]  /*1160*/  IADD3.X R9, RZ, c[0x0][0x364], RZ, P1, !PT ;  /* 0x0000d900ff097a10 */ /* 0x000fca0000ffe4ff */
[----:B0-----:R-:W0:-:S10]  /*1170*/  DADD R6, -R10, c[0x2][0x90] ;  /* 0x008024000a067629 */ /* 0x001e140000000100 */
[----:B0-----:R-:W-:Y:S02]  /*1180*/  FSEL R4, R7, R11, P0 ;  /* 0x0000000b07047208 */ /* 0x001fe40000000000 */
[----:B------:R-:W-:Y:S02]  /*1190*/  FSEL R6, R6, R10, P0 ;  /* 0x0000000a06067208 */ /* 0x000fe40000000000 */
[----:B------:R-:W-:-:S05]  /*11a0*/  LOP3.LUT R7, R4, 0x80000000, R5, 0xb8, !PT ;  /* 0x8000000004077812 */ /* 0x000fca00078eb805 */
[----:B------:R0:W-:Y:S02]  /*11b0*/  STG.E.64 [R8.64], R6 ;  /* 0x0000000608007986 */ /* 0x0001e4000c101b04 */
.L_x_2375:
[----:B------:R-:W-:Y:S05]  /*11c0*/  BSYNC B0 ;  /* 0x0000000000007941 */ /* 0x000fea0003800000 */
.L_x_2374:
[----:B------:R-:W-:-:S13]  /*11d0*/  ISETP.GE.AND P0, PT, R3, c[0x0][0x160], PT ;  /* 0x0000580003007a0c */ /* 0x000fda0003f06270 */
[----:B------:R-:W-:Y:S05]  /*11e0*/  @P0 EXIT ;  /* 0x000000000000094d */ /* 0x000fea0003800000 */
[----:B------:R-:W-:Y:S01]  /*11f0*/  ISETP.NE.AND P0, PT, RZ, c[0x0][0x168], PT ;  /* 0x00005a00ff007a0c */ /* 0x000fe20003f05270 */
[----:B------:R-:W-:Y:S01]  /*1200*/  HFMA2.MMA R0, -RZ, RZ, 0, 0 ;  /* 0x00000000ff007435 */ /* 0x000fe200000001ff */
[----:B------:R-:W-:-:S11]  /*1210*/  MOV R2, RZ ;  /* 0x000000ff00027202 */ /* 0x000fd60000000f00 */
[----:B------:R-:W-:Y:S05]  /*1220*/  @!P0 BRA `(.L_x_2379) ;  /* 0x00000df000008947 */ /* 0x000fea0003800000 */
[----:B------:R-:W-:Y:S01]  /*1230*/  MOV R2, RZ ;  /* 0x000000ff00027202 */ /* 0x000fe20000000f00 */
[----:B0-----:R-:W-:-:S04]  /*1240*/  IMAD.MOV.U32 R8, RZ, RZ, c[0x0][0x168] ;  /* 0x00005a00ff087624 */ /* 0x001fc800078e00ff */
        /* <DEDUP_REMOVED lines=221> */
.L_x_2379:
[----:B------:R-:W-:-:S05]  /*2020*/  IADD3 R2, P0, R2, c[0x0][0x368], RZ ;  /* 0x0000da0002027a10 */ /* 0x000fca0007f1e0ff */
[----:B------:R-:W-:-:S06]  /*2030*/  IMAD.X R3, RZ, RZ, c[0x0][0x36c], P0 ;  /* 0x0000db00ff037624 */ /* 0x000fcc00000e06ff */
[----:B------:R-:W2:Y:S01]  /*2040*/  LDG.E.64 R2, [R2.64] ;  /* 0x0000000402027981 */ /* 0x000ea2000c1e1b00 */
[----:B------:R-:W-:Y:S01]  /*2050*/  BSSY B0, `(.L_x_2380) ;  /* 0x0000010000007945 */ /* 0x000fe20003800000 */
[----:B------:R-:W-:Y:S02]  /*2060*/  MOV R10, 0x2a25ff7e ;  /* 0x2a25ff7e000a7802 */ /* 0x000fe40000000f00 */
[----:B------:R-:W-:Y:S01]  /*2070*/  MOV R11, 0x3ef53e1d ;  /* 0x3ef53e1d000b7802 */ /* 0x000fe20000000f00 */
[----:B--2---:R-:W-:-:S04]  /*2080*/  DSETP.GT.AND P0, PT, |R2|, 1, PT ;  /* 0x3ff000000200742a */ /* 0x004fc80003f04200 */
[----:B0-----:R-:W0:-:S10]  /*2090*/  DADD R8, -RZ, |R2| ;  /* 0x00000000ff087229 */ /* 0x001e140000000502 */
[----:B0-----:R-:W-:Y:S02]  /*20a0*/  MOV R4, R8 ;  /* 0x0000000800047202 */ /* 0x001fe40000000f00 */
[----:B------:R-:W-:Y:S01]  /*20b0*/  MOV R5, R9 ;  /* 0x0000000900057202 */ /* 0x000fe20000000f00 */
        /* <DEDUP_REMOVED lines=9> */
.L_x_2381:
[----:B------:R-:W-:Y:S05]  /*2150*/  BSYNC B0 ;  /* 0x0000000000007941 */ /* 0x000fea0003800000 */
.L_x_2380:
        /* <DEDUP_REMOVED lines=27> */
[----:B------:R-:W-:Y:S01]  /*2310*/  STG.E.64 [R6.64], R4 ;  /* 0x0000000406007986 */ /* 0x000fe2000c101b04 */
[----:B------:R-:W-:Y:S05]  /*2320*/  EXIT ;  /* 0x000000000000794d */ /* 0x000fea0003800000 */
.L_x_2382:
        /* <DEDUP_REMOVED lines=13> */
.L_x_2536:


//--------------------- .text._ZN2at6native27unrolled_elementwise_kernelIZZZNS0_16atan_kernel_cudaERNS_18TensorIteratorBaseEENKUlvE0_clEvENKUlvE_clEvEUldE_St5arrayIPcLm2EELi4E23TrivialOffsetCalculatorILi1EjESB_NS0_6memory15LoadWithoutCastENSC_16StoreWithoutCastEEEviT_T0_T2_T3_T4_T5_ --------------------------
	.section	.text._ZN2at6native27unrolled_elementwise_kernelIZZZNS0_16atan_kernel_cudaERNS_18TensorIteratorBaseEENKUlvE0_clEvENKUlvE_clEvEUldE_St5arrayIPcLm2EELi4E23TrivialOffsetCalculatorILi1EjESB_NS0_6memory15LoadWithoutCastENSC_16StoreWithoutCastEEEviT_T0_T2_T3_T4_T5_,"ax",@progbits
	.sectioninfo	@"SHI_REGISTERS=24"
	.align	128
        .global         _ZN2at6native27unrolled_elementwise_kernelIZZZNS0_16atan_kernel_cudaERNS_18TensorIteratorBaseEENKUlvE0_clEvENKUlvE_clEvEUldE_St5arrayIPcLm2EELi4E23TrivialOffsetCalculatorILi1EjESB_NS0_6memory15LoadWithoutCastENSC_16StoreWithoutCastEEEviT_T0_T2_T3_T4_T5_
        .type           _ZN2at6native27unrolled_elementwise_kernelIZZZNS0_16atan_kernel_cudaERNS_18TensorIteratorBaseEENKUlvE0_clEvENKUlvE_clEvEUldE_St5arrayIPcLm2EELi4E23TrivialOffsetCalculatorILi1EjESB_NS0_6memory15LoadWithoutCastENSC_16StoreWithoutCastEEEviT_T0_T2_T3_T4_T5_,@function
        .size           _ZN2at6native27unrolled_elementwise_kernelIZZZNS0_16atan_kernel_cudaERNS_18TensorIteratorBaseEENKUlvE0_clEvENKUlvE_clEvEUldE_St5arrayIPcLm2EELi4E23TrivialOffsetCalculatorILi1EjESB_NS0_6memory15LoadWithoutCastENSC_16StoreWithoutCastEEEviT_T0_T2_T3_T4_T5_,(.L_x_2537 - _ZN2at6native27unrolled_elementwise_kernelIZZZNS0_16atan_kernel_cudaERNS_18TensorIteratorBaseEENKUlvE0_clEvENKUlvE_clEvEUldE_St5arrayIPcLm2EELi4E23TrivialOffsetCalculatorILi1EjESB_NS0_6memory15LoadWithoutCastENSC_16StoreWithoutCastEEEviT_T0_T2_T3_T4_T5_)
        .other          _ZN2at6native27unrolled_elementwise_kernelIZZZNS0_16atan_kernel_cudaERNS_18TensorIteratorBaseEENKUlvE0_clEvENKUlvE_clEvEUldE_St5arrayIPcLm2EELi4E23TrivialOffsetCalculatorILi1EjESB_NS0_6memory15LoadWithoutCastENSC_16StoreWithoutCastEEEviT_T0_T2_T3_T4_T5_,@"STO_CUDA_ENTRY STV_DEFAULT"
_ZN2at6native27unrolled_elementwise_kernelIZZZNS0_16atan_kernel_cudaERNS_18TensorIteratorBaseEENKUlvE0_clEvENKUlvE_clEvEUldE_St5arrayIPcLm2EELi4E23TrivialOffsetCalculatorILi1EjESB_NS0_6memory15LoadWithoutCastENSC_16StoreWithoutCastEEEviT_T0_T2_T3_T4_T5_:
.text._ZN2at6native27unrolled_elementwise_kernelIZZZNS0_16atan_kernel_cudaERNS_18TensorIteratorBaseEENKUlvE0_clEvENKUlvE_clEvEUldE_St5arrayIPcLm2EELi4E23TrivialOffsetCalculatorILi1EjESB_NS0_6memory15LoadWithoutCastENSC_16StoreWithoutCastEEEviT_T0_T2_T3_T4_T5_:
[----:B------:R-:W-:Y:S02]  /*0000*/  IMAD.MOV.U32 R1, RZ, RZ, c[0x0][0x28] ;  /* 0x00000a00ff017624 */ /* 0x000fe400078e00ff */
[----:B------:R-:W0:Y:S01]  /*0010*/  S2R R11, SR_CTAID.X ;  /* 0x00000000000b7919 */ /* 0x000e220000002500 */
[----:B------:R-:W-:Y:S01]  /*0020*/  IMAD.MOV.U32 R0, RZ, RZ, -0x200 ;  /* 0xfffffe00ff007424 */ /* 0x000fe200078e00ff */
[----:B------:R-:W-:Y:S01]  /*0030*/  CS2R R12, SRZ ;  /* 0x00000000000c7805 */ /* 0x000fe2000001ff00 */
[----:B------:R-:W-:Y:S01]  /*0040*/  CS2R R6, SRZ ;  /* 0x0000000000067805 */ /* 0x000fe2000001ff00 */
[----:B------:R-:W1:Y:S01]  /*0050*/  S2R R8, SR_TID.X ;  /* 0x0000000000087919 */ /* 0x000e620000002100 */
[----:B------:R-:W-:Y:S01]  /*0060*/  CS2R R4, SRZ ;  /* 0x0000000000047805 */ /* 0x000fe2000001ff00 */
[----:B------:R-:W-:Y:S01]  /*0070*/  CS2R R2, SRZ ;  /* 0x0000000000027805 */ /* 0x000fe2000001ff00 */
[----:B------:R-:W-:Y:S01]  /*0080*/  ULDC.64 UR4, c[0x0][0x118] ;  /* 0x0000460000047ab9 */ /* 0x000fe20000000a00 */
[----:B0-----:R-:W-:Y:S02]  /*0090*/  IMAD R9, R11, R0, c[0x0][0x160] ;  /* 0x000058000b097624 */ /* 0x001fe400078e0200 */
[----:B-1----:R-:W-:-:S03]  /*00a0*/  IMAD.MOV.U32 R0, RZ, RZ, R8 ;  /* 0x000000ffff007224 */ /* 0x002fc600078e0008 */
[----:B------:R-:W-:-:S13]  /*00b0*/  ISETP.GE.AND P0, PT, R8, R9, PT ;  /* 0x000000090800720c */ /* 0x000fda0003f06270 */
[----:B------:R-:W-:Y:S01]  /*00c0*/  @!P0 IMAD R14, R11, 0x200, R0 ;  /* 0x000002000b0e8824 */ /* 0x000fe200078e0200 */
[----:B------:R-:W-:Y:S02]  /*00d0*/  @!P0 IADD3 R0, R0, 0x80, RZ ;  /* 0x0000008000008810 */ /* 0x000fe40007ffe0ff */
[----:B------:R-:W-:Y:S02]  /*00e0*/  @!P0 MOV R15, 0x8 ;  /* 0x00000008000f8802 */ /* 0x000fe40000000f00 */
[----:B------:R-:W-:-:S03]  /*00f0*/  ISETP.GE.AND P1, PT, R0, R9, PT ;  /* 0x000000090000720c */ /* 0x000fc60003f26270 */
[----:B------:R-:W-:-:S05]  /*0100*/  @!P0 IMAD.WIDE.U32 R14, R14, R15, c[0x0][0x170] ;  /* 0x00005c000e0e8625 */ /* 0x000fca00078e000f */
[----:B------:R0:W5:Y:S05]  /*0110*/  @!P0 LDG.E.64 R12, [R14.64] ;  /* 0x000000040e0c8981 */ /* 0x00016a000c1e1b00 */
[----:B------:R-:W-:Y:S01]  /*0120*/  @!P1 IMAD R16, R11, 0x200, R0 ;  /* 0x000002000b109824 */ /* 0x000fe200078e0200 */
[----:B------:R-:W-:Y:S01]  /*0130*/  @!P1 IADD3 R0, R0, 0x80, RZ ;  /* 0x0000008000009810 */ /* 0x000fe20007ffe0ff */
[----:B------:R-:W-:-:S03]  /*0140*/  @!P1 IMAD.MOV.U32 R17, RZ, RZ, 0x8 ;  /* 0x00000008ff119424 */ /* 0x000fc600078e00ff */
[----:B------:R-:W-:Y:S01]  /*0150*/  ISETP.GE.AND P3, PT, R0, R9, PT ;  /* 0x000000090000720c */ /* 0x000fe20003f66270 */
[----:B------:R-:W-:-:S05]  /*0160*/  @!P1 IMAD.WIDE.U32 R16, R16, R17, c[0x0][0x170] ;  /* 0x00005c0010109625 */ /* 0x000fca00078e0011 */
[----:B------:R0:W5:Y:S07]  /*0170*/  @!P1 LDG.E.64 R6, [R16.64] ;  /* 0x0000000410069981 */ /* 0x00016e000c1e1b00 */
[----:B------:R-:W-:Y:S01]  /*0180*/  @!P3 IMAD R20, R11, 0x200, R0 ;  /* 0x000002000b14b824 */ /* 0x000fe200078e0200 */
[----:B------:R-:W-:Y:S01]  /*0190*/  @!P3 IADD3 R0, R0, 0x80, RZ ;  /* 0x000000800000b810 */ /* 0x000fe20007ffe0ff */
[----:B------:R-:W-:-:S03]  /*01a0*/  @!P3 IMAD.MOV.U32 R21, RZ, RZ, 0x8 ;  /* 0x00000008ff15b424 */ /* 0x000fc600078e00ff */
[----:B------:R-:W-:Y:S01]  /*01b0*/  ISETP.GE.AND P2, PT, R0, R9, PT ;  /* 0x000000090000720c */ /* 0x000fe20003f46270 */
[----:B------:R-:W-:-:S05]  /*01c0*/  @!P3 IMAD.WIDE.U32 R20, R20, R21, c[0x0][0x170] ;  /* 0x00005c001414b625 */ /* 0x000fca00078e0015 */
[----:B------:R0:W5:Y:S07]  /*01d0*/  @!P3 LDG.E.64 R4, [R20.64] ;  /* 0x000000041404b981 */ /* 0x00016e000c1e1b00 */
[----:B------:R-:W-:Y:S02]  /*01e0*/  @!P2 IMAD R18, R11, 0x200, R0 ;  /* 0x000002000b12a824 */ /* 0x000fe400078e0200 */
[----:B------:R-:W-:-:S04]  /*01f0*/  @!P2 IMAD.MOV.U32 R19, RZ, RZ, 0x8 ;  /* 0x00000008ff13a424 */ /* 0x000fc800078e00ff */
[----:B------:R-:W-:-:S05]  /*0200*/  @!P2 IMAD.WIDE.U32 R18, R18, R19, c[0x0][0x170] ;  /* 0x00005c001212a625 */ /* 0x000fca00078e0013 */
[----:B------:R0:W5:Y:S01]  /*0210*/  @!P2 LDG.E.64 R2, [R18.64] ;  /* 0x000000041202a981 */ /* 0x000162000c1e1b00 */
[----:B------:R-:W-:Y:S01]  /*0220*/  BSSY B0, `(.L_x_2383) ;  /* 0x000002d000007945 */ /* 0x000fe20003800000 */
[----:B------:R-:W-:Y:S01]  /*0230*/  IMAD.MOV.U32 R0, RZ, RZ, R8 ;  /* 0x000000ffff007224 */ /* 0x000fe200078e0008 */
[----:B------:R-:W-:Y:S05]  /*0240*/  @P0 BRA `(.L_x_2384) ;  /* 0x000002a000000947 */ /* 0x000fea0003800000 */
[----:B-----5:R-:W-:Y:S01]  /*0250*/  DSETP.GT.AND P1, PT, |R12|, 1, PT ;  /* 0x3ff000000c00742a */ /* 0x020fe20003f24200 */
[----:B------:R-:W-:Y:S01]  /*0260*/  BSSY B1, `(.L_x_2385) ;  /* 0x000000f000017945 */ /* 0x000fe20003800000 */
[----:B0-----:R-:W-:Y:S01]  /*0270*/  MOV R14, 0x2a25ff7e ;  /* 0x2a25ff7e000e7802 */ /* 0x001fe20000000f00 */
[----:B------:R-:W-:Y:S01]  /*0280*/  IMAD.MOV.U32 R15, RZ, RZ, 0x3ef53e1d ;  /* 0x3ef53e1dff0f7424 */ /* 0x000fe200078e00ff */
[----:B------:R-:W0:-:S10]  /*0290*/  DADD R20, -RZ, |R12| ;  /* 0x00000000ff147229 */ /* 0x000e14000000050c */
        /* <DEDUP_REMOVED lines=11> */
.L_x_2386:
[----:B------:R-:W-:Y:S05]  /*0350*/  BSYNC B1 ;  /* 0x0000000000017941 */ /* 0x000fea0003800000 */
.L_x_2385:
        /* <DEDUP_REMOVED lines=25> */
.L_x_2384:
[----:B------:R-:W-:Y:S05]  /*04f0*/  BSYNC B0 ;  /* 0x0000000000007941 */ /* 0x000fea0003800000 */
.L_x_2383:
[----:B------:R-:W-:Y:S01]  /*0500*/  IADD3 R10, R0, 0x80, RZ ;  /* 0x00000080000a7810 */ /* 0x000fe20007ffe0ff */
[----:B------:R-:W-:Y:S03]  /*0510*/  BSSY B0, `(.L_x_2387) ;  /* 0x000002d000007945 */ /* 0x000fe60003800000 */
[----:B------:R-:W-:-:S13]  /*0520*/  ISETP.GE.AND P1, PT, R10, R9, PT ;  /* 0x000000090a00720c */ /* 0x000fda0003f26270 */
[----:B------:R-:W-:Y:S05]  /*0530*/  @P1 BRA `(.L_x_2388) ;  /* 0x000002a000001947 */ /* 0x000fea0003800000 */
[----:B-----5:R-:W-:Y:S01]  /*0540*/  DSETP.GT.AND P1, PT, |R6|, 1, PT ;  /* 0x3ff000000600742a */ /* 0x020fe20003f24200 */
[----:B------:R-:W-:Y:S01]  /*0550*/  BSSY B1, `(.L_x_2389) ;  /* 0x000000f000017945 */ /* 0x000fe20003800000 */
[----:B0-----:R-:W-:Y:S01]  /*0560*/  IMAD.MOV.U32 R14, RZ, RZ, 0x2a25ff7e ;  /* 0x2a25ff7eff0e7424 */ /* 0x001fe200078e00ff */
[----:B------:R-:W-:Y:S01]  /*0570*/  MOV R15, 0x3ef53e1d ;  /* 0x3ef53e1d000f7802 */ /* 0x000fe20000000f00 */
        /* <DEDUP_REMOVED lines=12> */
.L_x_2390:
[----:B------:R-:W-:Y:S05]  /*0640*/  BSYNC B1 ;  /* 0x0000000000017941 */ /* 0x000fea0003800000 */
.L_x_2389:
        /* <DEDUP_REMOVED lines=25> */
.L_x_2388:
[----:B------:R-:W-:Y:S05]  /*07e0*/  BSYNC B0 ;  /* 0x0000000000007941 */ /* 0x000fea0003800000 */
.L_x_2387:
[----:B------:R-:W-:Y:S01]  /*07f0*/  IADD3 R10, R0, 0x100, RZ ;  /* 0x00000100000a7810 */ /* 0x000fe20007ffe0ff */
[----:B------:R-:W-:Y:S03]  /*0800*/  BSSY B0, `(.L_x_2391) ;  /* 0x000002d000007945 */ /* 0x000fe60003800000 */
[----:B------:R-:W-:-:S13]  /*0810*/  ISETP.GE.AND P1, PT, R10, R9, PT ;  /* 0x000000090a00720c */ /* 0x000fda0003f26270 */
[----:B------:R-:W-:Y:S05]  /*0820*/  @P1 BRA `(.L_x_2392) ;  /* 0x000002a000001947 */ /* 0x000fea0003800000 */
[----:B-----5:R-:W-:Y:S01]  /*0830*/  DSETP.GT.AND P1, PT, |R4|, 1, PT ;  /* 0x3ff000000400742a */ /* 0x020fe20003f24200 */
[----:B------:R-:W-:Y:S01]  /*0840*/  BSSY B1, `(.L_x_2393) ;  /* 0x000000f000017945 */ /* 0x000fe20003800000 */
[----:B0-----:R-:W-:Y:S02]  /*0850*/  IMAD.MOV.U32 R14, RZ, RZ, 0x2a25ff7e ;  /* 0x2a25ff7eff0e7424 */ /* 0x001fe400078e00ff */
[----:B------:R-:W0:Y:S01]  /*0860*/  DADD R20, -RZ, |R4| ;  /* 0x00000000ff147229 */ /* 0x000e220000000504 */
[----:B------:R-:W-:-:S09]  /*0870*/  IMAD.MOV.U32 R15, RZ, RZ, 0x3ef53e1d ;  /* 0x3ef53e1dff0f7424 */ /* 0x000fd200078e00ff */
[----:B0-----:R-:W-:Y:S01]  /*0880*/  MOV R16, R20 ;  /* 0x0000001400107202 */ /* 0x001fe20000000f00 */
        /* <DEDUP_REMOVED lines=10> */
.L_x_2394:
[----:B------:R-:W-:Y:S05]  /*0930*/  BSYNC B1 ;  /* 0x0000000000017941 */ /* 0x000fea0003800000 */
.L_x_2393:
        /* <DEDUP_REMOVED lines=25> */
.L_x_2392:
[----:B------:R-:W-:Y:S05]  /*0ad0*/  BSYNC B0 ;  /* 0x0000000000007941 */ /* 0x000fea0003800000 */
.L_x_2391:
        /* <DEDUP_REMOVED lines=9> */
[----:B0-----:R-:W-:Y:S01]  /*0b70*/  IMAD.MOV.U32 R16, RZ, RZ, R20 ;  /* 0x000000ffff107224 */ /* 0x001fe200078e0014 */
[----:B------:R-:W-:Y:S01]  /*0b80*/  MOV R17, R21 ;  /* 0x0000001500117202 */ /* 0x000fe20000000f00 */
        /* <DEDUP_REMOVED lines=9> */
.L_x_2398:
[----:B------:R-:W-:Y:S05]  /*0c20*/  BSYNC B1 ;  /* 0x0000000000017941 */ /* 0x000fea0003800000 */
.L_x_2397:
        /* <DEDUP_REMOVED lines=25> */
.L_x_2396:
[----:B------:R-:W-:Y:S05]  /*0dc0*/  BSYNC B0 ;  /* 0x0000000000007941 */ /* 0x000fea0003800000 */
.L_x_2395:
[----:B0-----:R-:W-:Y:S01]  /*0dd0*/  @!P0 IMAD R14, R11, 0x200, R8 ;  /* 0x000002000b0e8824 */ /* 0x001fe200078e0208 */
[----:B------:R-:W-:Y:S01]  /*0de0*/  @!P0 IADD3 R0, R8, 0x80, RZ ;  /* 0x0000008008008810 */ /* 0x000fe20007ffe0ff */
[----:B------:R-:W-:Y:S01]  /*0df0*/  @!P0 IMAD.MOV.U32 R15, RZ, RZ, 0x8 ;  /* 0x00000008ff0f8424 */ /* 0x000fe200078e00ff */
[----:B------:R-:W-:Y:S02]  /*0e00*/  BSSY B0, `(.L_x_2399) ;  /* 0x000000f000007945 */ /* 0x000fe40003800000 */
[----:B------:R-:W-:Y:S01]  /*0e10*/  ISETP.GE.AND P1, PT, R0, R9, PT ;  /* 0x000000090000720c */ /* 0x000fe20003f26270 */
[----:B------:R-:W-:-:S05]  /*0e20*/  @!P0 IMAD.WIDE.U32 R14, R14, R15, c[0x0][0x168] ;  /* 0x00005a000e0e8625 */ /* 0x000fca00078e000f */
[----:B-----5:R0:W-:Y:S07]  /*0e30*/  @!P0 STG.E.64 [R14.64], R12 ;  /* 0x0000000c0e008986 */ /* 0x0201ee000c101b04 */
[----:B------:R-:W-:Y:S05]  /*0e40*/  @P1 BRA `(.L_x_2400) ;  /* 0x000000a000001947 */ /* 0x000fea0003800000 */
[----:B0-----:R-:W-:Y:S01]  /*0e50*/  IMAD R12, R11, 0x200, R0 ;  /* 0x000002000b0c7824 */ /* 0x001fe200078e0200 */
[----:B------:R-:W-:Y:S02]  /*0e60*/  IADD3 R0, R0, 0x80, RZ ;  /* 0x0000008000007810 */ /* 0x000fe40007ffe0ff */
[----:B------:R-:W-:-:S02]  /*0e70*/  MOV R15, 0x8 ;  /* 0x00000008000f7802 */ /* 0x000fc40000000f00 */
[----:B------:R-:W-:-:S03]  /*0e80*/  ISETP.GE.AND P0, PT, R0, R9, PT ;  /* 0x000000090000720c */ /* 0x000fc60003f06270 */
[----:B------:R-:W-:-:S05]  /*0e90*/  IMAD.WIDE.U32 R12, R12, R15, c[0x0][0x168] ;  /* 0x00005a000c0c7625 */ /* 0x000fca00078e000f */
[----:B------:R0:W-:Y:S05]  /*0ea0*/  STG.E.64 [R12.64], R6 ;  /* 0x000000060c007986 */ /* 0x0001ea000c101b04 */
[----:B------:R-:W-:Y:S01]  /*0eb0*/  @!P0 IMAD R14, R11, 0x200, R0 ;  /* 0x000002000b0e8824 */ /* 0x000fe200078e0200 */
[----:B------:R-:W-:-:S03]  /*0ec0*/  @!P0 IADD3 R0, R0, 0x80, RZ ;  /* 0x0000008000008810 */ /* 0x000fc60007ffe0ff */
[----:B------:R-:W-:-:S05]  /*0ed0*/  @!P0 IMAD.WIDE.U32 R14, R14, R15, c[0x0][0x168] ;  /* 0x00005a000e0e8625 */ /* 0x000fca00078e000f */
[----:B------:R0:W-:Y:S02]  /*0ee0*/  @!P0 STG.E.64 [R14.64], R4 ;  /* 0x000000040e008986 */ /* 0x0001e4000c101b04 */
.L_x_2400:
[----:B------:R-:W-:Y:S05]  /*0ef0*/  BSYNC B0 ;  /* 0x0000000000007941 */ /* 0x000fea0003800000 */
.L_x_2399:
[----:B------:R-:W-:-:S13]  /*0f00*/  ISETP.GE.AND P0, PT, R0, R9, PT ;  /* 0x000000090000720c */ /* 0x000fda0003f06270 */
[----:B------:R-:W-:Y:S05]  /*0f10*/  @P0 EXIT ;  /* 0x000000000000094d */ /* 0x000fea0003800000 */
[----:B0-----:R-:W-:Y:S02]  /*0f20*/  IMAD R4, R11, 0x200, R0 ;  /* 0x000002000b047824 */ /* 0x001fe400078e0200 */
[----:B------:R-:W-:-:S04]  /*0f30*/  IMAD.MOV.U32 R5, RZ, RZ, 0x8 ;  /* 0x00000008ff057424 */ /* 0x000fc800078e00ff */
[----:B------:R-:W-:-:S05]  /*0f40*/  IMAD.WIDE.U32 R4, R4, R5, c[0x0][0x168] ;  /* 0x00005a0004047625 */ /* 0x000fca00078e0005 */
[----:B------:R-:W-:Y:S01]  /*0f50*/  STG.E.64 [R4.64], R2 ;  /* 0x0000000204007986 */ /* 0x000fe2000c101b04 */
[----:B------:R-:W-:Y:S05]  /*0f60*/  EXIT ;  /* 0x000000000000794d */ /* 0x000fea0003800000 */
.L_x_2401:
        /* <DEDUP_REMOVED lines=9> */
.L_x_2537:


//--------------------- .text._ZN2at6native29vectorized_elementwise_kernelILi2EZZZNS0_16atan_kernel_cudaERNS_18TensorIteratorBaseEENKUlvE0_clEvENKUlvE_clEvEUldE_St5arrayIPcLm2EEEEviT0_T1_ --------------------------
	.section	.text._ZN2at6native29vectorized_elementwise_kernelILi2EZZZNS0_16atan_kernel_cudaERNS_18TensorIteratorBaseEENKUlvE0_clEvENKUlvE_clEvEUldE_St5arrayIPcLm2EEEEviT0_T1_,"ax",@progbits
	.sectioninfo	@"SHI_REGISTERS=32"
	.align	128
        .global         _ZN2at6native29vectorized_elementwise_kernelILi2EZZZNS0_16atan_kernel_cudaERNS_18TensorIteratorBaseEENKUlvE0_clEvENKUlvE_clEvEUldE_St5arrayIPcLm2EEEEviT0_T1_
        .type           _ZN2at6native29vectorized_elementwise_kernelILi2EZZZNS0_16atan_kernel_cudaERNS_18TensorIteratorBaseEENKUlvE0_clEvENKUlvE_clEvEUldE_St5arrayIPcLm2EEEEviT0_T1_,@function
        .size           _ZN2at6native29vectorized_elementwise_kernelILi2EZZZNS0_16atan_kernel_cudaERNS_18TensorIteratorBaseEENKUlvE0_clEvENKUlvE_clEvEUldE_St5arrayIPcLm2EEEEviT0_T1_,(.L_x_2538 - _ZN2at6native29vectorized_elementwise_kernelILi2EZZZNS0_16atan_kernel_cudaERNS_18TensorIteratorBaseEENKUlvE0_clEvENKUlvE_clEvEUldE_St5arrayIPcLm2EEEEviT0_T1_)
        .other          _ZN2at6native29vectorized_elementwise_kernelILi2EZZZNS0_16atan_kernel_cudaERNS_18TensorIteratorBaseEENKUlvE0_clEvENKUlvE_clEvEUldE_St5arrayIPcLm2EEEEviT0_T1_,@"STO_CUDA_ENTRY STV_DEFAULT"
_ZN2at6native29vectorized_elementwise_kernelILi2EZZZNS0_16atan_kernel_cudaERNS_18TensorIteratorBaseEENKUlvE0_clEvENKUlvE_clEvEUldE_St5arrayIPcLm2EEEEviT0_T1_:
.text._ZN2at6native29vectorized_elementwise_kernelILi2EZZZNS0_16atan_kernel_cudaERNS_18TensorIteratorBaseEENKUlvE0_clEvENKUlvE_clEvEUldE_St5arrayIPcLm2EEEEviT0_T1_:
[----:B------:R-:W-:Y:S02]  /*0000*/  IMAD.MOV.U32 R1, RZ, RZ, c[0x0][0x28] ;  /* 0x00000a00ff017624 */ /* 0x000fe400078e00ff */
[----:B------:R-:W0:Y:S01]  /*0010*/  S2R R21, SR_CTAID.X ;  /* 0x0000000000157919 */ /* 0x000e220000002500 */
[----:B------:R-:W-:Y:S01]  /*0020*/  ULDC.64 UR4, c[0x0][0x118] ;  /* 0x0000460000047ab9 */ /* 0x000fe20000000a00 */
[----:B0-----:R-:W-:-:S05]  /*0030*/  IMAD.SHL.U32 R21, R21, 0x400, RZ ;  /* 0x0000040015157824 */ /* 0x001fca00078e00ff */
[----:B------:R-:W-:-:S04]  /*0040*/  IADD3 R0, -R21, c[0x0][0x160], RZ ;  /* 0x0000580015007a10 */ /* 0x000fc80007ffe1ff */
[----:B------:R-:W-:-:S13]  /*0050*/  ISETP.GE.U32.AND P0, PT, R0, 0x400, PT ;  /* 0x000004000000780c */ /* 0x000fda0003f06070 */
[----:B------:R-:W-:Y:S05]  /*0060*/  @!P0 BRA `(.L_x_2402) ;  /* 0x000014f000008947 */ /* 0x000fea0003800000 */
[----:B------:R-:W0:Y:S01]  /*0070*/  S2R R3, SR_TID.X ;  /* 0x0000000000037919 */ /* 0x000e220000002100 */
[----:B------:R-:W-:-:S04]  /*0080*/  IMAD.MOV.U32 R2, RZ, RZ, 0x8 ;  /* 0x00000008ff027424 */ /* 0x000fc800078e00ff */
[----:B------:R-:W-:-:S06]  /*0090*/  IMAD.WIDE R4, R21, R2, c[0x0][0x170] ;  /* 0x00005c0015047625 */ /* 0x000fcc00078e0202 */
[----:B0-----:R-:W-:-:S05]  /*00a0*/  IMAD.WIDE.U32 R24, R3, 0x10, R4 ;  /* 0x0000001003187825 */ /* 0x001fca00078e0004 */
[----:B------:R-:W2:Y:S04]  /*00b0*/  LDG.E.128 R16, [R24.64] ;  /* 0x0000000418107981 */ /* 0x000ea8000c1e1d00 */
[----:B------:R0:W5:Y:S04]  /*00c0*/  LDG.E.128 R4, [R24.64+0x800] ;  /* 0x0008000418047981 */ /* 0x000168000c1e1d00 */
[----:B------:R0:W5:Y:S04]  /*00d0*/  LDG.E.128 R8, [R24.64+0x1000] ;  /* 0x0010000418087981 */ /* 0x000168000c1e1d00 */
[----:B------:R0:W5:Y:S01]  /*00e0*/  LDG.E.128 R12, [R24.64+0x1800] ;  /* 0x00180004180c7981 */ /* 0x000162000c1e1d00 */
[----:B------:R-:W-:Y:S01]  /*00f0*/  BSSY B0, `(.L_x_2403) ;  /* 0x0000035000007945 */ /* 0x000fe20003800000 */
[----:B--2---:R-:W-:-:S04]  /*0100*/  DSETP.GT.AND P0, PT, |R16|, 1, PT ;  /* 0x3ff000001000742a */ /* 0x004fc80003f04200 */
[----:B------:R-:W1:-:S10]  /*0110*/  DADD R28, -RZ, |R16| ;  /* 0x00000000ff1c7229 */ /* 0x000e540000000510 */
[----:B-1----:R-:W1:Y:S01]  /*0120*/  @P0 MUFU.RCP64H R23, R29 ;  /* 0x0000001d00170308 */ /* 0x002e620000001800 */
[----:B------:R-:W-:Y:S01]  /*0130*/  @P0 IMAD.MOV.U32 R22, RZ, RZ, RZ ;  /* 0x000000ffff160224 */ /* 0x000fe200078e00ff */
[----:B------:R-:W-:-:S05]  /*0140*/  @P0 DSETP.NEU.AND P1, PT, |R16|, +INF , PT ;  /* 0x7ff000001000042a */ /* 0x000fca0003f2d200 */
[----:B-1----:R-:W1:-:S06]  /*0150*/  @P0 DFMA R26, -|R16|, R22, 1 ;  /* 0x3ff00000101a042b */ /* 0x002e4c0000000316 */
[----:B-1----:R-:W1:-:S06]  /*0160*/  @P0 DFMA R26, R26, R26, R26 ;  /* 0x0000001a1a1a022b */ /* 0x002e4c000000001a */
[----:B-1----:R1:W2:Y:S02]  /*0170*/  @P0 DFMA R26, R22, R26, R22 ;  /* 0x0000001a161a022b */ /* 0x0022a40000000016 */
[----:B-1----:R-:W-:Y:S02]  /*0180*/  IMAD.MOV.U32 R22, RZ, RZ, 0x2a25ff7e ;  /* 0x2a25ff7eff167424 */ /* 0x002fe400078e00ff */
[----:B------:R-:W-:-:S06]  /*0190*/  IMAD.MOV.U32 R23, RZ, RZ, 0x3ef53e1d ;  /* 0x3ef53e1dff177424 */ /* 0x000fcc00078e00ff */
[----:B--2---:R-:W-:Y:S02]  /*01a0*/  @P0 FSEL R0, R26, RZ, P1 ;  /* 0x000000ff1a000208 */ /* 0x004fe40000800000 */
[----:B------:R-:W-:-:S03]  /*01b0*/  @P0 FSEL R27, R27, RZ, P1 ;  /* 0x000000ff1b1b0208 */ /* 0x000fc60000800000 */
[----:B------:R-:W-:Y:S02]  /*01c0*/  @P0 IMAD.MOV.U32 R28, RZ, RZ, R0 ;  /* 0x000000ffff1c0224 */ /* 0x000fe400078e0000 */
[----:B------:R-:W-:-:S06]  /*01d0*/  @P0 IMAD.MOV.U32 R29, RZ, RZ, R27 ;  /* 0x000000ffff1d0224 */ /* 0x000fcc00078e001b */
[----:B0-----:R-:W0:-:S06]  /*01e0*/  DMUL R24, R28, R28 ;  /* 0x0000001c1c187228 */ /* 0x001e0c0000000000 */
        /* <DEDUP_REMOVED lines=22> */
[----:B------:R-:W-:Y:S01]  /*0350*/  FSEL R27, R25, R27, P0 ;  /* 0x0000001b191b7208 */ /* 0x000fe20000000000 */
[----:B------:R-:W-:-:S03]  /*0360*/  DSETP.GT.AND P0, PT, |R18|, 1, PT ;  /* 0x3ff000001200742a */ /* 0x000fc60003f04200 */
[----:B------:R-:W-:Y:S01]  /*0370*/  LOP3.LUT R17, R27, 0x80000000, R17, 0xb8, !PT ;  /* 0x800000001b117812 */ /* 0x000fe200078eb811 */
[----:B------:R-:W0:-:S10]  /*0380*/  DADD R24, -RZ, |R18| ;  /* 0x00000000ff187229 */ /* 0x000e140000000512 */
[----:B0-----:R-:W-:Y:S02]  /*0390*/  IMAD.MOV.U32 R28, RZ, RZ, R24 ;  /* 0x000000ffff1c7224 */ /* 0x001fe400078e0018 */
[----:B------:R-:W-:Y:S01]  /*03a0*/  IMAD.MOV.U32 R29, RZ, RZ, R25 ;  /* 0x000000ffff1d7224 */ /* 0x000fe200078e0019 */
[----:B------:R-:W-:Y:S05]  /*03b0*/  @!P0 BRA `(.L_x_2404) ;  /* 0x0000008000008947 */ /* 0x000fea0003800000 */
[----:B------:R-:W0:Y:S01]  /*03c0*/  MUFU.RCP64H R25, R25 ;  /* 0x0000001900197308 */ /* 0x000e220000001800 */
[----:B------:R-:W-:Y:S01]  /*03d0*/  IMAD.MOV.U32 R24, RZ, RZ, RZ ;  /* 0x000000ffff187224 */ /* 0x000fe200078e00ff */
[----:B------:R-:W-:-:S05]  /*03e0*/  DSETP.NEU.AND P1, PT, |R18|, +INF , PT ;  /* 0x7ff000001200742a */ /* 0x000fca0003f2d200 */
[----:B0-----:R-:W0:-:S06]  /*03f0*/  DFMA R26, -|R18|, R24, 1 ;  /* 0x3ff00000121a742b */ /* 0x001e0c0000000318 */
[----:B0-----:R-:W0:-:S06]  /*0400*/  DFMA R26, R26, R26, R26 ;  /* 0x0000001a1a1a722b */ /* 0x001e0c000000001a */
[----:B0-----:R-:W0:-:S10]  /*0410*/  DFMA R26, R24, R26, R24 ;  /* 0x0000001a181a722b */ /* 0x001e140000000018 */
[----:B0-----:R-:W-:Y:S02]  /*0420*/  FSEL R28, R26, RZ, P1 ;  /* 0x000000ff1a1c7208 */ /* 0x001fe40000800000 */
[----:B------:R-:W-:Y:S02]  /*0430*/  FSEL R29, R27, RZ, P1 ;  /* 0x000000ff1b1d7208 */ /* 0x000fe40000800000 */
.L_x_2404:
[----:B------:R-:W-:Y:S05]  /*0440*/  BSYNC B0 ;  /* 0x0000000000007941 */ /* 0x000fea0003800000 */
.L_x_2403:
[----:B------:R-:W0:Y:S01]  /*0450*/  DMUL R26, R28, R28 ;  /* 0x0000001c1c1a7228 */ /* 0x000e220000000000 */
[----:B------:R-:W-:Y:S05]  /*0460*/  BSSY B0, `(.L_x_2405) ;  /* 0x0000026000007945 */ /* 0x000fea0003800000 */
        /* <DEDUP_REMOVED lines=23> */
[----:B-----5:R-:W-:-:S03]  /*05e0*/  DSETP.GT.AND P0, PT, |R4|, 1, PT ;  /* 0x3ff000000400742a */ /* 0x020fc60003f04200 */
        /* <DEDUP_REMOVED lines=13> */
.L_x_2406:
[----:B------:R-:W-:Y:S05]  /*06c0*/  BSYNC B0 ;  /* 0x0000000000007941 */ /* 0x000fea0003800000 */
.L_x_2405:
        /* <DEDUP_REMOVED lines=39> */
.L_x_2408:
[----:B------:R-:W-:Y:S05]  /*0940*/  BSYNC B0 ;  /* 0x0000000000007941 */ /* 0x000fea0003800000 */
.L_x_2407:
        /* <DEDUP_REMOVED lines=39> */
.L_x_2410:
[----:B------:R-:W-:Y:S05]  /*0bc0*/  BSYNC B0 ;  /* 0x0000000000007941 */ /* 0x000fea0003800000 */
.L_x_2409:
        /* <DEDUP_REMOVED lines=39> */
.L_x_2412:
[----:B------:R-:W-:Y:S05]  /*0e40*/  BSYNC B0 ;  /* 0x0000000000007941 */ /* 0x000fea0003800000 */
.L_x_2411:
        /* <DEDUP_REMOVED lines=39> */
.L_x_2414:
[----:B------:R-:W-:Y:S05]  /*10c0*/  BSYNC B0 ;  /* 0x0000000000007941 */ /* 0x000fea0003800000 */
.L_x_2413:
        /* <DEDUP_REMOVED lines=39> */
.L_x_2416:
[----:B------:R-:W-:Y:S05]  /*1340*/  BSYNC B0 ;  /* 0x0000000000007941 */ /* 0x000fea0003800000 */
.L_x_2415:
[----:B------:R-:W0:Y:S01]  /*1350*/  DMUL R24, R26, R26 ;  /* 0x0000001a1a187228 */ /* 0x000e220000000000 */
[----:B------:R-:W-:-:S05]  /*1360*/  IMAD.MOV.U32 R16, RZ, RZ, R0 ;  /* 0x000000ffff107224 */ /* 0x000fca00078e0000 */
        /* <DEDUP_REMOVED lines=19> */
[----:B0-----:R-:W-:-:S04]  /*14a0*/  IMAD.WIDE.U32 R24, R21, R2, c[0x0][0x168] ;  /* 0x00005a0015187625 */ /* 0x001fc800078e0002 */
[----:B-1----:R-:W0:Y:S02]  /*14b0*/  DFMA R22, R22, R26, R26 ;  /* 0x0000001a1616722b */ /* 0x002e24000000001a */
[----:B------:R-:W-:-:S04]  /*14c0*/  IMAD.WIDE R2, R3, 0x10, R24 ;  /* 0x0000001003027825 */ /* 0x000fc800078e0218 */
[----:B0-----:R-:W0:Y:S01]  /*14d0*/  DADD R20, -R22, c[0x2][0x90] ;  /* 0x0080240016147629 */ /* 0x001e220000000100 */
[----:B------:R-:W-:Y:S04]  /*14e0*/  STG.E.128 [R2.64], R16 ;  /* 0x0000001002007986 */ /* 0x000fe8000c101d04 */
[----:B------:R-:W-:Y:S04]  /*14f0*/  STG.E.128 [R2.64+0x800], R4 ;  /* 0x0008000402007986 */ /* 0x000fe8000c101d04 */
[----:B------:R-:W-:Y:S01]  /*1500*/  STG.E.128 [R2.64+0x1000], R8 ;  /* 0x0010000802007986 */ /* 0x000fe2000c101d04 */
[----:B0-----:R-:W-:-:S02]  /*1510*/  FSEL R21, R21, R23, P0 ;  /* 0x0000001715157208 */ /* 0x001fc40000000000 */
[----:B------:R-:W-:Y:S02]  /*1520*/  FSEL R14, R20, R22, P0 ;  /* 0x00000016140e7208 */ /* 0x000fe40000000000 */
[----:B------:R-:W-:-:S05]  /*1530*/  LOP3.LUT R15, R21, 0x80000000, R15, 0xb8, !PT ;  /* 0x80000000150f7812 */ /* 0x000fca00078eb80f */
[----:B------:R-:W-:Y:S01]  /*1540*/  STG.E.128 [R2.64+0x1800], R12 ;  /* 0x0018000c02007986 */ /* 0x000fe2000c101d04 */
[----:B------:R-:W-:Y:S05]  /*1550*/  EXIT ;  /* 0x000000000000794d */ /* 0x000fea0003800000 */
.L_x_2402:
[----:B------:R-:W0:Y:S01]  /*1560*/  S2R R2, SR_TID.X ;  /* 0x0000000000027919 */ /* 0x000e220000002100 */
[----:B------:R-:W-:Y:S01]  /*1570*/  CS2R R12, SRZ ;  /* 0x00000000000c7805 */ /* 0x000fe2000001ff00 */
[----:B------:R-:W-:Y:S01]  /*1580*/  CS2R R14, SRZ ;  /* 0x00000000000e7805 */ /* 0x000fe2000001ff00 */
[----:B0-----:R-:W-:Y:S01]  /*1590*/  ISETP.GE.AND P0, PT, R2, R0, PT ;  /* 0x000000000200720c */ /* 0x001fe20003f06270 */
[----:B------:R-:W-:-:S12]  /*15a0*/  IMAD.MOV.U32 R10, RZ, RZ, R2 ;  /* 0x000000ffff0a7224 */ /* 0x000fd800078e0002 */
[----:B------:R-:W-:Y:S01]  /*15b0*/  @!P0 IMAD.IADD R18, R21, 0x1, R10 ;  /* 0x0000000115128824 */ /* 0x000fe200078e020a */
[----:B------:R-:W-:-:S04]  /*15c0*/  @!P0 IADD3 R10, R10, 0x80, RZ ;  /* 0x000000800a0a8810 */ /* 0x000fc80007ffe0ff */
[----:B------:R-:W-:-:S13]  /*15d0*/  ISETP.GE.AND P6, PT, R10, R0, PT ;  /* 0x000000000a00720c */ /* 0x000fda0003fc6270 */
[----:B------:R-:W-:Y:S01]  /*15e0*/  @!P6 IMAD.IADD R4, R21, 0x1, R10 ;  /* 0x000000011504e824 */ /* 0x000fe200078e020a */
[----:B------:R-:W-:Y:S01]  /*15f0*/  @!P6 IADD3 R10, R10, 0x80, RZ ;  /* 0x000000800a0ae810 */ /* 0x000fe20007ffe0ff */
[----:B------:R-:W-:-:S03]  /*1600*/  @!P6 IMAD.MOV.U32 R5, RZ, RZ, 0x8 ;  /* 0x00000008ff05e424 */ /* 0x000fc600078e00ff */
[----:B------:R-:W-:Y:S01]  /*1610*/  ISETP.GE.AND P5, PT, R10, R0, PT ;  /* 0x000000000a00720c */ /* 0x000fe20003fa6270 */
[----:B------:R-:W-:-:S05]  /*1620*/  @!P6 IMAD.WIDE.U32 R4, R4, R5, c[0x0][0x170] ;  /* 0x00005c000404e625 */ /* 0x000fca00078e0005 */
[----:B------:R0:W5:Y:S07]  /*1630*/  @!P6 LDG.E.64 R12, [R4.64] ;  /* 0x00000004040ce981 */ /* 0x00016e000c1e1b00 */
[----:B------:R-:W-:Y:S01]  /*1640*/  @!P5 IMAD.IADD R7, R21, 0x1, R10 ;  /* 0x000000011507d824 */ /* 0x000fe200078e020a */
[----:B------:R-:W-:-:S04]  /*1650*/  @!P5 IADD3 R10, R10, 0x80, RZ ;  /* 0x000000800a0ad810 */ /* 0x000fc80007ffe0ff */
[----:B------:R-:W-:-:S13]  /*1660*/  ISETP.GE.AND P4, PT, R10, R0, PT ;  /* 0x000000000a00720c */ /* 0x000fda0003f86270 */
        /* <DEDUP_REMOVED lines=8> */
[----:B------:R-:W-:Y:S01]  /*16f0*/  ISETP.GE.AND P1, PT, R10, R0, PT ;  /* 0x000000000a00720c */ /* 0x000fe20003f26270 */
[----:B------:R-:W-:Y:S02]  /*1700*/  @!P5 IMAD.MOV.U32 R20, RZ, RZ, 0x8 ;  /* 0x00000008ff14d424 */ /* 0x000fe400078e00ff */
[----:B------:R-:W-:Y:S02]  /*1710*/  @!P4 IMAD.MOV.U32 R9, RZ, RZ, 0x8 ;  /* 0x00000008ff09c424 */ /* 0x000fe400078e00ff */
[----:B------:R-:W-:-:S08]  /*1720*/  @!P3 IMAD.MOV.U32 R11, RZ, RZ, 0x8 ;  /* 0x00000008ff0bb424 */ /* 0x000fd000078e00ff */
[----:B------:R-:W-:Y:S01]  /*1730*/  @!P1 IMAD.IADD R3, R21, 0x1, R10 ;  /* 0x0000000115039824 */ /* 0x000fe200078e020a */
[----:B------:R-:W-:-:S04]  /*1740*/  @!P1 IADD3 R10, R10, 0x80, RZ ;  /* 0x000000800a0a9810 */ /* 0x000fc80007ffe0ff */
[----:B------:R-:W-:Y:S01]  /*1750*/  ISETP.GE.AND P6, PT, R10, R0, PT ;  /* 0x000000000a00720c */ /* 0x000fe20003fc6270 */
[----:B0-----:R-:W-:Y:S01]  /*1760*/  @!P5 IMAD.WIDE.U32 R4, R7, R20, c[0x0][0x170] ;  /* 0x00005c000704d625 */ /* 0x001fe200078e0014 */
[----:B------:R-:W-:Y:S01]  /*1770*/  CS2R R22, SRZ ;  /* 0x0000000000167805 */ /* 0x000fe2000001ff00 */
[----:B------:R-:W-:Y:S02]  /*1780*/  CS2R R16, SRZ ;  /* 0x0000000000107805 */ /* 0x000fe4000001ff00 */
[----:B------:R-:W-:Y:S01]  /*1790*/  @!P4 IMAD.WIDE.U32 R6, R6, R9, c[0x0][0x170] ;  /* 0x00005c000606c625 */ /* 0x000fe200078e0009 */
[----:B------:R0:W5:Y:S03]  /*17a0*/  @!P5 LDG.E.64 R14, [R4.64] ;  /* 0x00000004040ed981 */ /* 0x000166000c1e1b00 */
[----:B------:R-:W-:Y:S01]  /*17b0*/  @!P3 IMAD.WIDE.U32 R8, R8, R11, c[0x0][0x170] ;  /* 0x00005c000808b625 */ /* 0x000fe200078e000b */
[----:B------:R1:W5:Y:S03]  /*17c0*/  @!P4 LDG.E.64 R16, [R6.64] ;  /* 0x000000040610c981 */ /* 0x000366000c1e1b00 */
[----:B------:R-:W-:Y:S01]  /*17d0*/  @!P0 IMAD.MOV.U32 R20, RZ, RZ, 0x8 ;  /* 0x00000008ff148424 */ /* 0x000fe200078e00ff */
[----:B------:R2:W5:Y:S01]  /*17e0*/  @!P3 LDG.E.64 R22, [R8.64] ;  /* 0x000000040816b981 */ /* 0x000562000c1e1b00 */
[----:B------:R-:W-:-:S02]  /*17f0*/  @!P6 IMAD.IADD R19, R21, 0x1, R10 ;  /* 0x000000011513e824 */ /* 0x000fc400078e020a */
[----:B------:R-:W-:Y:S02]  /*1800*/  @!P2 IMAD.MOV.U32 R29, RZ, RZ, 0x8 ;  /* 0x00000008ff1da424 */ /* 0x000fe400078e00ff */
[----:B-1----:R-:W-:Y:S02]  /*1810*/  @!P1 IMAD.MOV.U32 R6, RZ, RZ, 0x8 ;  /* 0x00000008ff069424 */ /* 0x002fe400078e00ff */
[----:B--2---:R-:W-:Y:S01]  /*1820*/  @!P6 IMAD.MOV.U32 R8, RZ, RZ, 0x8 ;  /* 0x00000008ff08e424 */ /* 0x004fe200078e00ff */
[----:B------:R-:W-:Y:S01]  /*1830*/  CS2R R24, SRZ ;  /* 0x0000000000187805 */ /* 0x000fe2000001ff00 */
[----:B0-----:R-:W-:Y:S01]  /*1840*/  @!P0 IMAD.WIDE.U32 R4, R18, R20, c[0x0][0x170] ;  /* 0x00005c0012048625 */ /* 0x001fe200078e0014 */
[----:B------:R-:W-:Y:S01]  /*1850*/  CS2R R26, SRZ ;  /* 0x00000000001a7805 */ /* 0x000fe2000001ff00 */
[----:B------:R-:W-:Y:S02]  /*1860*/  CS2R R10, SRZ ;  /* 0x00000000000a7805 */ /* 0x000fe4000001ff00 */
[----:B------:R-:W-:-:S02]  /*1870*/  @!P6 IMAD.WIDE.U32 R8, R19, R8, c[0x0][0x170] ;  /* 0x00005c001308e625 */ /* 0x000fc400078e0008 */
[----:B------:R-:W-:Y:S02]  /*1880*/  CS2R R18, SRZ ;  /* 0x0000000000127805 */ /* 0x000fe4000001ff00 */
[----:B------:R-:W-:Y:S01]  /*1890*/  @!P2 IMAD.WIDE.U32 R28, R28, R29, c[0x0][0x170] ;  /* 0x00005c001c1ca625 */ /* 0x000fe200078e001d */
[----:B------:R0:W5:Y:S03]  /*18a0*/  @!P0 LDG.E.64 R10, [R4.64] ;  /* 0x00000004040a8981 */ /* 0x000166000c1e1b00 */
[----:B------:R-:W-:Y:S01]  /*18b0*/  @!P1 IMAD.WIDE.U32 R6, R3, R6, c[0x0][0x170] ;  /* 0x00005c0003069625 */ /* 0x000fe200078e0006 */
[----:B------:R0:W5:Y:S04]  /*18c0*/  @!P2 LDG.E.64 R24, [R28.64] ;  /* 0x000000041c18a981 */ /* 0x000168000c1e1b00 */
[----:B------:R0:W5:Y:S04]  /*18d0*/  @!P1 LDG.E.64 R26, [R6.64] ;  /* 0x00000004061a9981 */ /* 0x000168000c1e1b00 */
[----:B------:R0:W5:Y:S01]  /*18e0*/  @!P6 LDG.E.64 R18, [R8.64] ;  /* 0x000000040812e981 */ /* 0x000162000c1e1b00 */
[----:B------:R-:W-:Y:S01]  /*18f0*/  BSSY B0, `(.L_x_2417) ;  /* 0x000002c000007945 */ /* 0x000fe20003800000 */
[----:B------:R-:W-:Y:S05]  /*1900*/  @P0 BRA `(.L_x_2418) ;  /* 0x000002a000000947 */ /* 0x000fea0003800000 */
[----:B-----5:R-:W-:Y:S01]  /*1910*/  DSETP.GT.AND P1, PT, |R10|, 1, PT ;  /* 0x3ff000000a00742a */ /* 0x020fe20003f24200 */
[----:B------:R-:W-:Y:S03]  /*1920*/  BSSY B1, `(.L_x_2419) ;  /* 0x000000d000017945 */ /* 0x000fe60003800000 */
[----:B0-----:R-:W0:-:S10]  /*1930*/  DADD R8, -RZ, |R10| ;  /* 0x00000000ff087229 */ /* 0x001e14000000050a */
        /* <DEDUP_REMOVED lines=11> */
.L_x_2420:
[----:B------:R-:W-:Y:S05]  /*19f0*/  BSYNC B1 ;  /* 0x0000000000017941 */ /* 0x000fea0003800000 */
.L_x_2419:
[----:B------:R-:W-:Y:S01]  /*1a00*/  IMAD.MOV.U32 R6, RZ, RZ, 0x2a25ff7e ;  /* 0x2a25ff7eff067424 */ /* 0x000fe200078e00ff */
[----:B------:R-:W0:Y:S01]  /*1a10*/  DMUL R8, R4, R4 ;  /* 0x0000000404087228 */ /* 0x000e220000000000 */
[----:B------:R-:W-:-:S06]  /*1a20*/  IMAD.MOV.U32 R7, RZ, RZ, 0x3ef53e1d ;  /* 0x3ef53e1dff077424 */ /* 0x000fcc00078e00ff */
        /* <DEDUP_REMOVED lines=24> */
.L_x_2418:
[----:B------:R-:W-:Y:S05]  /*1bb0*/  BSYNC B0 ;  /* 0x0000000000007941 */ /* 0x000fea0003800000 */
.L_x_2417:
[----:B------:R-:W-:Y:S01]  /*1bc0*/  IADD3 R3, R2, 0x80, RZ ;  /* 0x0000008002037810 */ /* 0x000fe20007ffe0ff */
[----:B------:R-:W-:Y:S03]  /*1bd0*/  BSSY B0, `(.L_x_2421) ;  /* 0x000002d000007945 */ /* 0x000fe60003800000 */
[----:B------:R-:W-:-:S13]  /*1be0*/  ISETP.GE.AND P1, PT, R3, R0, PT ;  /* 0x000000000300720c */ /* 0x000fda0003f26270 */
[----:B------:R-:W-:Y:S05]  /*1bf0*/  @P1 BRA `(.L_x_2422) ;  /* 0x000002a000001947 */ /* 0x000fea0003800000 */
[----:B-----5:R-:W-:Y:S01]  /*1c00*/  DSETP.GT.AND P1, PT, |R12|, 1, PT ;  /* 0x3ff000000c00742a */ /* 0x020fe20003f24200 */
[----:B------:R-:W-:Y:S03]  /*1c10*/  BSSY B1, `(.L_x_2423) ;  /* 0x000000d000017945 */ /* 0x000fe60003800000 */
[----:B------:R-:W1:-:S10]  /*1c20*/  DADD R10, -RZ, |R12| ;  /* 0x00000000ff0a7229 */ /* 0x000e54000000050c */
[----:B01----:R-:W-:Y:S02]  /*1c30*/  IMAD.MOV.U32 R6, RZ, RZ, R10 ;  /* 0x000000ffff067224 */ /* 0x003fe400078e000a */
        /* <DEDUP_REMOVED lines=10> */
.L_x_2424:
[----:B------:R-:W-:Y:S05]  /*1ce0*/  BSYNC B1 ;  /* 0x0000000000017941 */ /* 0x000fea0003800000 */
.L_x_2423:
        /* <DEDUP_REMOVED lines=27> */
.L_x_2422:
[----:B------:R-:W-:Y:S05]  /*1ea0*/  BSYNC B0 ;  /* 0x0000000000007941 */ /* 0x000fea0003800000 */
.L_x_2421:
        /* <DEDUP_REMOVED lines=18> */
.L_x_2428:
[----:B------:R-:W-:Y:S05]  /*1fd0*/  BSYNC B1 ;  /* 0x0000000000017941 */ /* 0x000fea0003800000 */
.L_x_2427:
        /* <DEDUP_REMOVED lines=27> */
.L_x_2426:
[----:B------:R-:W-:Y:S05]  /*2190*/  BSYNC B0 ;  /* 0x0000000000007941 */ /* 0x000fea0003800000 */
.L_x_2425:
[----:B------:R-:W-:Y:S01]  /*21a0*/  IADD3 R3, R2, 0x180, RZ ;  /* 0x0000018002037810 */ /* 0x000fe20007ffe0ff */
[----:B------:R-:W-:Y:S03]  /*21b0*/  BSSY B0, `(.L_x_2429) ;  /* 0x000002d000007945 */ /* 0x000fe60003800000 */
[----:B------:R-:W-:-:S13]  /*21c0*/  ISETP.GE.AND P1, PT, R3, R0, PT ;  /* 0x000000000300720c */ /* 0x000fda0003f26270 */
[----:B------:R-:W-:Y:S05]  /*21d0*/  @P1 BRA `(.L_x_2430) ;  /* 0x000002a000001947 */ /* 0x000fea0003800000 */
[----:B-----5:R-:W-:Y:S01]  /*21e0*/  DSETP.GT.AND P1, PT, |R16|, 1, PT ;  /* 0x3ff000001000742a */ /* 0x020fe20003f24200 */
[----:B------:R-:W-:Y:S03]  /*21f0*/  BSSY B1, `(.L_x_2431) ;  /* 0x000000d000017945 */ /* 0x000fe60003800000 */
[----:B------:R-:W1:-:S10]  /*2200*/  DADD R14, -RZ, |R16| ;  /* 0x00000000ff0e7229 */ /* 0x000e540000000510 */
[----:B-1----:R-:W-:Y:S02]  /*2210*/  IMAD.MOV.U32 R10, RZ, RZ, R14 ;  /* 0x000000ffff0a7224 */ /* 0x002fe400078e000e */
[----:B------:R-:W-:Y:S01]  /*2220*/  IMAD.MOV.U32 R11, RZ, RZ, R15 ;  /* 0x000000ffff0b7224 */ /* 0x000fe200078e000f */
[----:B------:R-:W-:Y:S05]  /*2230*/  @!P1 BRA `(.L_x_2432) ;  /* 0x0000008000009947 */ /* 0x000fea0003800000 */
[----:B------:R-:W1:Y:S01]  /*2240*/  MUFU.RCP64H R11, R15 ;  /* 0x0000000f000b7308 */ /* 0x000e620000001800 */
[----:B------:R-:W-:Y:S01]  /*2250*/  IMAD.MOV.U32 R10, RZ, RZ, RZ ;  /* 0x000000ffff0a7224 */ /* 0x000fe200078e00ff */
[----:B------:R-:W-:-:S05]  /*2260*/  DSETP.NEU.AND P2, PT, |R16|, +INF , PT ;  /* 0x7ff000001000742a */ /* 0x000fca0003f4d200 */
[----:B-1----:R-:W1:-:S06]  /*2270*/  DFMA R12, R10, -|R16|, 1 ;  /* 0x3ff000000a0c742b */ /* 0x002e4c0000000c10 */
[----:B-1----:R-:W1:-:S06]  /*2280*/  DFMA R12, R12, R12, R12 ;  /* 0x0000000c0c0c722b */ /* 0x002e4c000000000c */
[----:B-1----:R-:W1:-:S10]  /*2290*/  DFMA R12, R10, R12, R10 ;  /* 0x0000000c0a0c722b */ /* 0x002e54000000000a */
[----:B-1----:R-:W-:Y:S02]  /*22a0*/  FSEL R10, R12, RZ, P2 ;  /* 0x000000ff0c0a7208 */ /* 0x002fe40001000000 */
[----:B------:R-:W-:Y:S02]  /*22b0*/  FSEL R11, R13, RZ, P2 ;  /* 0x000000ff0d0b7208 */ /* 0x000fe40001000000 */
.L_x_2432:
[----:B------:R-:W-:Y:S05]  /*22c0*/  BSYNC B1 ;  /* 0x0000000000017941 */ /* 0x000fea0003800000 */
.L_x_2431:
[----:B------:R-:W-:Y:S01]  /*22d0*/  IMAD.MOV.U32 R12, RZ, RZ, 0x2a25ff7e ;  /* 0x2a25ff7eff0c7424 */ /* 0x000fe200078e00ff */
[----:B------:R-:W1:Y:S01]  /*22e0*/  DMUL R14, R10, R10 ;  /* 0x0000000a0a0e7228 */ /* 0x000e620000000000 */
[----:B------:R-:W-:-:S06]  /*22f0*/  IMAD.MOV.U32 R13, RZ, RZ, 0x3ef53e1d ;  /* 0x3ef53e1dff0d7424 */ /* 0x000fcc00078e00ff */
[----:B-1----:R-:W1:-:S06]  /*2300*/  DFMA R12, R14, -R12, c[0x2][0x0] ;  /* 0x008000000e0c762b */ /* 0x002e4c000000080c */
[----:B-1----:R-:W1:-:S06]  /*2310*/  DFMA R12, R14, R12, c[0x2][0x8] ;  /* 0x008002000e0c762b */ /* 0x002e4c000000000c */
        /* <DEDUP_REMOVED lines=16> */
[----:B-1----:R-:W1:-:S06]  /*2420*/  DMUL R12, R14, R12 ;  /* 0x0000000c0e0c7228 */ /* 0x002e4c0000000000 */
[----:B-1----:R-:W1:-:S06]  /*2430*/  DFMA R12, R12, R10, R10 ;  /* 0x0000000a0c0c722b */ /* 0x002e4c000000000a */
[----:B-1----:R-:W1:-:S10]  /*2440*/  DADD R10, -R12, c[0x2][0x90] ;  /* 0x008024000c0a7629 */ /* 0x002e540000000100 */
[----:B-1----:R-:W-:Y:S02]  /*2450*/  FSEL R3, R11, R13, P1 ;  /* 0x0000000d0b037208 */ /* 0x002fe40000800000 */
[----:B------:R-:W-:Y:S02]  /*2460*/  FSEL R10, R10, R12, P1 ;  /* 0x0000000c0a0a7208 */ /* 0x000fe40000800000 */
[----:B------:R-:W-:Y:S02]  /*2470*/  LOP3.LUT R11, R3, 0x80000000, R17, 0xb8, !PT ;  /* 0x80000000030b7812 */ /* 0x000fe400078eb811 */
.L_x_2430:
[----:B------:R-:W-:Y:S05]  /*2480*/  BSYNC B0 ;  /* 0x0000000000007941 */ /* 0x000fea0003800000 */
.L_x_2429:
        /* <DEDUP_REMOVED lines=18> */
.L_x_2436:
[----:B------:R-:W-:Y:S05]  /*25b0*/  BSYNC B1 ;  /* 0x0000000000017941 */ /* 0x000fea0003800000 */
.L_x_2435:
        /* <DEDUP_REMOVED lines=27> */
.L_x_2434:
[----:B------:R-:W-:Y:S05]  /*2770*/  BSYNC B0 ;  /* 0x0000000000007941 */ /* 0x000fea0003800000 */
.L_x_2433:
        /* <DEDUP_REMOVED lines=18> */
.L_x_2440:
[----:B------:R-:W-:Y:S05]  /*28a0*/  BSYNC B1 ;  /* 0x0000000000017941 */ /* 0x000fea0003800000 */
.L_x_2439:
        /* <DEDUP_REMOVED lines=27> */
.L_x_2438:
[----:B------:R-:W-:Y:S05]  /*2a60*/  BSYNC B0 ;  /* 0x0000000000007941 */ /* 0x000fea0003800000 */
.L_x_2437:
        /* <DEDUP_REMOVED lines=18> */
.L_x_2444:
[----:B------:R-:W-:Y:S05]  /*2b90*/  BSYNC B1 ;  /* 0x0000000000017941 */ /* 0x000fea0003800000 */
.L_x_2443:
        /* <DEDUP_REMOVED lines=27> */
.L_x_2442:
[----:B------:R-:W-:Y:S05]  /*2d50*/  BSYNC B0 ;  /* 0x0000000000007941 */ /* 0x000fea0003800000 */
.L_x_2441:
        /* <DEDUP_REMOVED lines=18> */
.L_x_2448:
[----:B------:R-:W-:Y:S05]  /*2e80*/  BSYNC B1 ;  /* 0x0000000000017941 */ /* 0x000fea0003800000 */
.L_x_2447:
        /* <DEDUP_REMOVED lines=27> */
.L_x_2446:
[----:B------:R-:W-:Y:S05]  /*3040*/  BSYNC B0 ;  /* 0x0000000000007941 */ /* 0x000fea0003800000 */
.L_x_2445:
[----:B-----5:R-:W-:Y:S01]  /*3050*/  @!P0 IMAD.IADD R22, R21, 0x1, R2 ;  /* 0x0000000115168824 */ /* 0x020fe200078e0202 */
[----:B------:R-:W-:Y:S01]  /*3060*/  @!P0 IADD3 R2, R2, 0x80, RZ ;  /* 0x0000008002028810 */ /* 0x000fe20007ffe0ff */
[----:B------:R-:W-:Y:S01]  /*3070*/  @!P0 IMAD.MOV.U32 R23, RZ, RZ, 0x8 ;  /* 0x00000008ff178424 */ /* 0x000fe200078e00ff */
[----:B------:R-:W-:Y:S01]  /*3080*/  BSSY B0, `(.L_x_2449) ;  /* 0x000002f000007945 */ /* 0x000fe20003800000 */
[----:B------:R-:W-:Y:S02]  /*3090*/  BSSY B1, `(.L_x_2450) ;  /* 0x0000027000017945 */ /* 0x000fe40003800000 */
[----:B------:R-:W-:-:S05]  /*30a0*/  @!P0 IMAD.WIDE.U32 R22, R22, R23, c[0x0][0x168] ;  /* 0x00005a0016168625 */ /* 0x000fca00078e0017 */
[----:B------:R1:W-:Y:S01]  /*30b0*/  @!P0 STG.E.64 [R22.64], R4 ;  /* 0x0000000416008986 */ /* 0x0003e2000c101b04 */
[----:B------:R-:W-:-:S13]  /*30c0*/  ISETP.GE.AND P0, PT, R2, R0, PT ;  /* 0x000000000200720c */ /* 0x000fda0003f06270 */
[----:B------:R-:W-:Y:S05]  /*30d0*/  @P0 BRA `(.L_x_2451) ;  /* 0x000000c000000947 */ /* 0x000fea0003800000 */
[----:B01----:R-:W-:Y:S01]  /*30e0*/  IMAD.IADD R4, R21, 0x1, R2 ;  /* 0x0000000115047824 */ /* 0x003fe200078e0202 */
[----:B------:R-:W-:Y:S01]  /*30f0*/  IADD3 R2, R2, 0x80, RZ ;  /* 0x0000008002027810 */ /* 0x000fe20007ffe0ff */
[----:B------:R-:W-:-:S03]  /*3100*/  IMAD.MOV.U32 R5, RZ, RZ, 0x8 ;  /* 0x00000008ff057424 */ /* 0x000fc600078e00ff */
[----:B------:R-:W-:Y:S01]  /*3110*/  ISETP.GE.AND P0, PT, R2, R0, PT ;  /* 0x000000000200720c */ /* 0x000fe20003f06270 */
[----:B------:R-:W-:-:S05]  /*3120*/  IMAD.WIDE.U32 R4, R4, R5, c[0x0][0x168] ;  /* 0x00005a0004047625 */ /* 0x000fca00078e0005 */
[----:B------:R0:W-:Y:S07]  /*3130*/  STG.E.64 [R4.64], R6 ;  /* 0x0000000604007986 */ /* 0x0001ee000c101b04 */
[----:B------:R-:W-:Y:S05]  /*3140*/  @P0 BRA `(.L_x_2452) ;  /* 0x000000c000000947 */ /* 0x000fea0003800000 */
[----:B0-----:R-:W-:Y:S01]  /*3150*/  IMAD.IADD R4, R21, 0x1, R2 ;  /* 0x0000000115047824 */ /* 0x001fe200078e0202 */
[----:B------:R-:W-:Y:S01]  /*3160*/  IADD3 R2, R2, 0x80, RZ ;  /* 0x0000008002027810 */ /* 0x000fe20007ffe0ff */
[----:B------:R-:W-:-:S04]  /*3170*/  IMAD.MOV.U32 R5, RZ, RZ, 0x8 ;  /* 0x00000008ff057424 */ /* 0x000fc800078e00ff */
[----:B------:R-:W-:-:S05]  /*3180*/  IMAD.WIDE.U32 R4, R4, R5, c[0x0][0x168] ;  /* 0x00005a0004047625 */ /* 0x000fca00078e0005 */
[----:B------:R0:W-:Y:S02]  /*3190*/  STG.E.64 [R4.64], R8 ;  /* 0x0000000804007986 */ /* 0x0001e4000c101b04 */
.L_x_2451:
[----:B-1----:R-:W-:-:S13]  /*31a0*/  ISETP.GE.AND P0, PT, R2, R0, PT ;  /* 0x000000000200720c */ /* 0x002fda0003f06270 */
[----:B------:R-:W-:Y:S05]  /*31b0*/  @P0 BRA `(.L_x_2453) ;  /* 0x000000c000000947 */ /* 0x000fea0003800000 */
[----:B0-----:R-:W-:Y:S01]  /*31c0*/  IMAD.IADD R4, R21, 0x1, R2 ;  /* 0x0000000115047824 */ /* 0x001fe200078e0202 */
[----:B------:R-:W-:Y:S01]  /*31d0*/  IADD3 R2, R2, 0x80, RZ ;  /* 0x0000008002027810 */ /* 0x000fe20007ffe0ff */
[----:B------:R-:W-:-:S04]  /*31e0*/  IMAD.MOV.U32 R5, RZ, RZ, 0x8 ;  /* 0x00000008ff057424 */ /* 0x000fc800078e00ff */
[----:B------:R-:W-:-:S05]  /*31f0*/  IMAD.WIDE.U32 R4, R4, R5, c[0x0][0x168] ;  /* 0x00005a0004047625 */ /* 0x000fca00078e0005 */
[----:B------:R0:W-:Y:S02]  /*3200*/  STG.E.64 [R4.64], R10 ;  /* 0x0000000a04007986 */ /* 0x0001e4000c101b04 */
.L_x_2452:
[----:B------:R-:W-:-:S13]  /*3210*/  ISETP.GE.AND P0, PT, R2, R0, PT ;  /* 0x000000000200720c */ /* 0x000fda0003f06270 */
[----:B------:R-:W-:Y:S05]  /*3220*/  @P0 BRA `(.L_x_2454) ;  /* 0x000000d000000947 */ /* 0x000fea0003800000 */
[----:B0-----:R-:W-:Y:S01]  /*3230*/  IMAD.IADD R4, R21, 0x1, R2 ;  /* 0x0000000115047824 */ /* 0x001fe200078e0202 */
[----:B------:R-:W-:Y:S01]  /*3240*/  IADD3 R2, R2, 0x80, RZ ;  /* 0x0000008002027810 */ /* 0x000fe20007ffe0ff */
[----:B------:R-:W-:-:S04]  /*3250*/  IMAD.MOV.U32 R5, RZ, RZ, 0x8 ;  /* 0x00000008ff057424 */ /* 0x000fc800078e00ff */
[----:B------:R-:W-:-:S05]  /*3260*/  IMAD.WIDE.U32 R4, R4, R5, c[0x0][0x168] ;  /* 0x00005a0004047625 */ /* 0x000fca00078e0005 */
[----:B------:R0:W-:Y:S02]  /*3270*/  STG.E.64 [R4.64], R12 ;  /* 0x0000000c04007986 */ /* 0x0001e4000c101b04 */
.L_x_2453:
[----:B------:R-:W-:-:S13]  /*3280*/  ISETP.GE.AND P0, PT, R2, R0, PT ;  /* 0x000000000200720c */ /* 0x000fda0003f06270 */
[----:B------:R-:W-:Y:S01]  /*3290*/  @P0 BREAK B1 ;  /* 0x0000000000010942 */ /* 0x000fe20003800000 */
[----:B------:R-:W-:Y:S05]  /*32a0*/  @P0 BRA `(.L_x_2455) ;  /* 0x000000c000000947 */ /* 0x000fea0003800000 */
[----:B0-----:R-:W-:Y:S01]  /*32b0*/  IMAD.IADD R4, R21, 0x1, R2 ;  /* 0x0000000115047824 */ /* 0x001fe200078e0202 */
[----:B------:R-:W-:Y:S01]  /*32c0*/  IADD3 R2, R2, 0x80, RZ ;  /* 0x0000008002027810 */ /* 0x000fe20007ffe0ff */
[----:B------:R-:W-:-:S04]  /*32d0*/  IMAD.MOV.U32 R5, RZ, RZ, 0x8 ;  /* 0x00000008ff057424 */ /* 0x000fc800078e00ff */
[----:B------:R-:W-:-:S05]  /*32e0*/  IMAD.WIDE.U32 R4, R4, R5, c[0x0][0x168] ;  /* 0x00005a0004047625 */ /* 0x000fca00078e0005 */
[----:B------:R0:W-:Y:S02]  /*32f0*/  STG.E.64 [R4.64], R14 ;  /* 0x0000000e04007986 */ /* 0x0001e4000c101b04 */
.L_x_2454:
[----:B------:R-:W-:Y:S05]  /*3300*/  BSYNC B1 ;  /* 0x0000000000017941 */ /* 0x000fea0003800000 */
.L_x_2450:
[----:B------:R-:W-:-:S13]  /*3310*/  ISETP.GE.AND P0, PT, R2, R0, PT ;  /* 0x000000000200720c */ /* 0x000fda0003f06270 */
[----:B0-----:R-:W-:Y:S01]  /*3320*/  @!P0 IMAD.IADD R4, R21, 0x1, R2 ;  /* 0x0000000115048824 */ /* 0x001fe200078e0202 */
[----:B------:R-:W-:Y:S01]  /*3330*/  @!P0 IADD3 R2, R2, 0x80, RZ ;  /* 0x0000008002028810 */ /* 0x000fe20007ffe0ff */
[----:B------:R-:W-:-:S04]  /*3340*/  @!P0 IMAD.MOV.U32 R5, RZ, RZ, 0x8 ;  /* 0x00000008ff058424 */ /* 0x000fc800078e00ff */
[----:B------:R-:W-:-:S05]  /*3350*/  @!P0 IMAD.WIDE.U32 R4, R4, R5, c[0x0][0x168] ;  /* 0x00005a0004048625 */ /* 0x000fca00078e0005 */
[----:B------:R0:W-:Y:S02]  /*3360*/  @!P0 STG.E.64 [R4.64], R16 ;  /* 0x0000001004008986 */ /* 0x0001e4000c101b04 */
.L_x_2455:
[----:B------:R-:W-:Y:S05]  /*3370*/  BSYNC B0 ;  /* 0x0000000000007941 */ /* 0x000fea0003800000 */
.L_x_2449:
[----:B------:R-:W-:Y:S01]  /*3380*/  WARPSYNC 0xffffffff ;  /* 0xffffffff00007948 */ /* 0x000fe20003800000 */
[----:B------:R-:W-:-:S13]  /*3390*/  ISETP.GE.AND P0, PT, R2, R0, PT ;  /* 0x000000000200720c */ /* 0x000fda0003f06270 */
[----:B------:R-:W-:Y:S05]  /*33a0*/  @P0 EXIT ;  /* 0x000000000000094d */ /* 0x000fea0003800000 */
[----:B------:R-:W-:Y:S02]  /*33b0*/  IMAD.IADD R2, R21, 0x1, R2 ;  /* 0x0000000115027824 */ /* 0x000fe400078e0202 */
[----:B------:R-:W-:-:S04]  /*33c0*/  IMAD.MOV.U32 R3, RZ, RZ, 0x8 ;  /* 0x00000008ff037424 */ /* 0x000fc800078e00ff */
[----:B------:R-:W-:-:S05]  /*33d0*/  IMAD.WIDE.U32 R2, R2, R3, c[0x0][0x168] ;  /* 0x00005a0002027625 */ /* 0x000fca00078e0003 */
[----:B------:R-:W-:Y:S01]  /*33e0*/  STG.E.64 [R2.64], R18 ;  /* 0x0000001202007986 */ /* 0x000fe2000c101b04 */
[----:B------:R-:W-:Y:S05]  /*33f0*/  EXIT ;  /* 0x000000000000794d */ /* 0x000fea0003800000 */
.L_x_2456:
        /* <DEDUP_REMOVED lines=16> */
.L_x_2538:


//--------------------- .text._ZN2at6native29vectorized_elementwise_kernelILi4EZZZNS0_16atan_kernel_cudaERNS_18TensorIteratorBaseEENKUlvE0_clEvENKUlvE_clEvEUldE_St5arrayIPcLm2EEEEviT0_T1_ --------------------------
	.section	.text._ZN2at6native29vectorized_elementwise_kernelILi4EZZZNS0_16atan_kernel_cudaERNS_18TensorIteratorBaseEENKUlvE0_clEvENKUlvE_clEvEUldE_St5arrayIPcLm2EEEEviT0_T1_,"ax",@progbits
	.sectioninfo	@"SHI_REGISTERS=32"
	.align	128
        .global         _ZN2at6native29vectorized_elementwise_kernelILi4EZZZNS0_16atan_kernel_cudaERNS_18TensorIteratorBaseEENKUlvE0_clEvENKUlvE_clEvEUldE_St5arrayIPcLm2EEEEviT0_T1_
        .type           _ZN2at6native29vectorized_elementwise_kernelILi4EZZZNS0_16atan_kernel_cudaERNS_18TensorIteratorBaseEENKUlvE0_clEvENKUlvE_clEvEUldE_St5arrayIPcLm2EEEEviT0_T1_,@function
        .size           _ZN2at6native29vectorized_elementwise_kernelILi4EZZZNS0_16atan_kernel_cudaERNS_18TensorIteratorBaseEENKUlvE0_clEvENKUlvE_clEvEUldE_St5arrayIPcLm2EEEEviT0_T1_,(.L_x_2539 - _ZN2at6native29vectorized_elementwise_kernelILi4EZZZNS0_16atan_kernel_cudaERNS_18TensorIteratorBaseEENKUlvE0_clEvENKUlvE_clEvEUldE_St5arrayIPcLm2EEEEviT0_T1_)
        .other          _ZN2at6native29vectorized_elementwise_kernelILi4EZZZNS0_16atan_kernel_cudaERNS_18TensorIteratorBaseEENKUlvE0_clEvENKUlvE_clEvEUldE_St5arrayIPcLm2EEEEviT0_T1_,@"STO_CUDA_ENTRY STV_DEFAULT"
_ZN2at6native29vectorized_elementwise_kernelILi4EZZZNS0_16atan_kernel_cudaERNS_18TensorIteratorBaseEENKUlvE0_clEvENKUlvE_clEvEUldE_St5arrayIPcLm2EEEEviT0_T1_:
.text._ZN2at6native29vectorized_elementwise_kernelILi4EZZZNS0_16atan_kernel_cudaERNS_18TensorIteratorBaseEENKUlvE0_clEvENKUlvE_clEvEUldE_St5arrayIPcLm2EEEEviT0_T1_:
        /* <DEDUP_REMOVED lines=68> */
.L_x_2459:
[----:B------:R-:W-:Y:S05]  /*0440*/  BSYNC B0 ;  /* 0x0000000000007941 */ /* 0x000fea0003800000 */
.L_x_2458:
        /* <DEDUP_REMOVED lines=39> */
.L_x_2461:
[----:B------:R-:W-:Y:S05]  /*06c0*/  BSYNC B0 ;  /* 0x0000000000007941 */ /* 0x000fea0003800000 */
.L_x_2460:
        /* <DEDUP_REMOVED lines=39> */
.L_x_2463:
[----:B------:R-:W-:Y:S05]  /*0940*/  BSYNC B0 ;  /* 0x0000000000007941 */ /* 0x000fea0003800000 */
.L_x_2462:
        /* <DEDUP_REMOVED lines=39> */
.L_x_2465:
[----:B------:R-:W-:Y:S05]  /*0bc0*/  BSYNC B0 ;  /* 0x0000000000007941 */ /* 0x000fea0003800000 */
.L_x_2464:
        /* <DEDUP_REMOVED lines=39> */
.L_x_2467:
[----:B------:R-:W-:Y:S05]  /*0e40*/  BSYNC B0 ;  /* 0x0000000000007941 */ /* 0x000fea0003800000 */
.L_x_2466:
        /* <DEDUP_REMOVED lines=39> */
.L_x_2469:
[----:B------:R-:W-:Y:S05]  /*10c0*/  BSYNC B0 ;  /* 0x0000000000007941 */ /* 0x000fea0003800000 */
.L_x_2468:
        /* <DEDUP_REMOVED lines=39> */
.L_x_2471:
[----:B------:R-:W-:Y:S05]  /*1340*/  BSYNC B0 ;  /* 0x0000000000007941 */ /* 0x000fea0003800000 */
.L_x_2470:
        /* <DEDUP_REMOVED lines=33> */
.L_x_2457:
        /* <DEDUP_REMOVED lines=73> */
.L_x_2475:
[----:B------:R-:W-:Y:S05]  /*19f0*/  BSYNC B1 ;  /* 0x0000000000017941 */ /* 0x000fea0003800000 */
.L_x_2474:
        /* <DEDUP_REMOVED lines=27> */
.L_x_2473:
[----:B------:R-:W-:Y:S05]  /*1bb0*/  BSYNC B0 ;  /* 0x0000000000007941 */ /* 0x000fea0003800000 */
.L_x_2472:
        /* <DEDUP_REMOVED lines=18> */
.L_x_2479:
[----:B------:R-:W-:Y:S05]  /*1ce0*/  BSYNC B1 ;  /* 0x0000000000017941 */ /* 0x000fea0003800000 */
.L_x_2478:
        /* <DEDUP_REMOVED lines=27> */
.L_x_2477:
[----:B------:R-:W-:Y:S05]  /*1ea0*/  BSYNC B0 ;  /* 0x0000000000007941 */ /* 0x000fea0003800000 */
.L_x_2476:
        /* <DEDUP_REMOVED lines=18> */
.L_x_2483:
[----:B------:R-:W-:Y:S05]  /*1fd0*/  BSYNC B1 ;  /* 0x0000000000017941 */ /* 0x000fea0003800000 */
.L_x_2482:
        /* <DEDUP_REMOVED lines=27> */
.L_x_2481:
[----:B------:R-:W-:Y:S05]  /*2190*/  BSYNC B0 ;  /* 0x0000000000007941 */ /* 0x000fea0003800000 */
.L_x_2480:
        /* <DEDUP_REMOVED lines=18> */
.L_x_2487:
[----:B------:R-:W-:Y:S05]  /*22c0*/  BSYNC B1 ;  /* 0x0000000000017941 */ /* 0x000fea0003800000 */
.L_x_2486:
        /* <DEDUP_REMOVED lines=27> */
.L_x_2485:
[----:B------:R-:W-:Y:S05]  /*2480*/  BSYNC B0 ;  /* 0x0000000000007941 */ /* 0x000fea0003800000 */
.L_x_2484:
        /* <DEDUP_REMOVED lines=18> */
.L_x_2491:
[----:B------:R-:W-:Y:S05]  /*25b0*/  BSYNC B1 ;  /* 0x0000000000017941 */ /* 0x000fea0003800000 */
.L_x_2490:
        /* <DEDUP_REMOVED lines=27> */
.L_x_2489:
[----:B------:R-:W-:Y:S05]  /*2770*/  BSYNC B0 ;  /* 0x0000000000007941 */ /* 0x000fea0003800000 */
.L_x_2488:
        /* <DEDUP_REMOVED lines=18> */
.L_x_2495:
[----:B------:R-:W-:Y:S05]  /*28a0*/  BSYNC B1 ;  /* 0x0000000000017941 */ /* 0x000fea0003800000 */
.L_x_2494:
        /* <DEDUP_REMOVED lines=27> */
.L_x_2493:
[----:B------:R-:W-:Y:S05]  /*2a60*/  BSYNC B0 ;  /* 0x0000000000007941 */ /* 0x000fea0003800000 */
.L_x_2492:
        /* <DEDUP_REMOVED lines=18> */
.L_x_2499:
[----:B------:R-:W-:Y:S05]  /*2b90*/  BSYNC B1 ;  /* 0x0000000000017941 */ /* 0x000fea0003800000 */
.L_x_2498:
        /* <DEDUP_REMOVED lines=27> */
.L_x_2497:
[----:B------:R-:W-:Y:S05]  /*2d50*/  BSYNC B0 ;  /* 0x0000000000007941 */ /* 0x000fea0003800000 */
.L_x_2496:
        /* <DEDUP_REMOVED lines=18> */
.L_x_2503:
[----:B------:R-:W-:Y:S05]  /*2e80*/  BSYNC B1 ;  /* 0x0000000000017941 */ /* 0x000fea0003800000 */
.L_x_2502:
        /* <DEDUP_REMOVED lines=27> */
.L_x_2501:
[----:B------:R-:W-:Y:S05]  /*3040*/  BSYNC B0 ;  /* 0x0000000000007941 */ /* 0x000fea0003800000 */
.L_x_2500:
        /* <DEDUP_REMOVED lines=21> */
.L_x_2506:
[----:B-1----:R-:W-:-:S13]  /*31a0*/  ISETP.GE.AND P0, PT, R2, R0, PT ;  /* 0x000000000200720c */ /* 0x002fda0003f06270 */
[----:B------:R-:W-:Y:S05]  /*31b0*/  @P0 BRA `(.L_x_2508) ;  /* 0x000000c000000947 */ /* 0x000fea0003800000 */
[----:B0-----:R-:W-:Y:S01]  /*31c0*/  IMAD.IADD R4, R21, 0x1, R2 ;  /* 0x0000000115047824 */ /* 0x001fe200078e0202 */
[----:B------:R-:W-:Y:S01]  /*31d0*/  IADD3 R2, R2, 0x80, RZ ;  /* 0x0000008002027810 */ /* 0x000fe20007ffe0ff */
[----:B------:R-:W-:-:S04]  /*31e0*/  IMAD.MOV.U32 R5, RZ, RZ, 0x8 ;  /* 0x00000008ff057424 */ /* 0x000fc800078e00ff */
[----:B------:R-:W-:-:S05]  /*31f0*/  IMAD.WIDE.U32 R4, R4, R5, c[0x0][0x168] ;  /* 0x00005a0004047625 */ /* 0x000fca00078e0005 */
[----:B------:R0:W-:Y:S02]  /*3200*/  STG.E.64 [R4.64], R10 ;  /* 0x0000000a04007986 */ /* 0x0001e4000c101b04 */
.L_x_2507:
[----:B------:R-:W-:-:S13]  /*3210*/  ISETP.GE.AND P0, PT, R2, R0, PT ;  /* 0x000000000200720c */ /* 0x000fda0003f06270 */
[----:B------:R-:W-:Y:S05]  /*3220*/  @P0 BRA `(.L_x_2509) ;  /* 0x000000d000000947 */ /* 0x000fea0003800000 */
[----:B0-----:R-:W-:Y:S01]  /*3230*/  IMAD.IADD R4, R21, 0x1, R2 ;  /* 0x0000000115047824 */ /* 0x001fe200078e0202 */
[----:B------:R-:W-:Y:S01]  /*3240*/  IADD3 R2, R2, 0x80, RZ ;  /* 0x0000008002027810 */ /* 0x000fe20007ffe0ff */
[----:B------:R-:W-:-:S04]  /*3250*/  IMAD.MOV.U32 R5, RZ, RZ, 0x8 ;  /* 0x00000008ff057424 */ /* 0x000fc800078e00ff */
[----:B------:R-:W-:-:S05]  /*3260*/  IMAD.WIDE.U32 R4, R4, R5, c[0x0][0x168] ;  /* 0x00005a0004047625 */ /* 0x000fca00078e0005 */
[----:B------:R0:W-:Y:S02]  /*3270*/  STG.E.64 [R4.64], R12 ;  /* 0x0000000c04007986 */ /* 0x0001e4000c101b04 */
.L_x_2508:
        /* <DEDUP_REMOVED lines=8> */
.L_x_2509:
[----:B------:R-:W-:Y:S05]  /*3300*/  BSYNC B1 ;  /* 0x0000000000017941 */ /* 0x000fea0003800000 */
.L_x_2505:
[----:B------:R-:W-:-:S13]  /*3310*/  ISETP.GE.AND P0, PT, R2, R0, PT ;  /* 0x000000000200720c */ /* 0x000fda0003f06270 */
[----:B0-----:R-:W-:Y:S01]  /*3320*/  @!P0 IMAD.IADD R4, R21, 0x1, R2 ;  /* 0x0000000115048824 */ /* 0x001fe200078e0202 */
[----:B------:R-:W-:Y:S01]  /*3330*/  @!P0 IADD3 R2, R2, 0x80, RZ ;  /* 0x0000008002028810 */ /* 0x000fe20007ffe0ff */
[----:B------:R-:W-:-:S04]  /*3340*/  @!P0 IMAD.MOV.U32 R5, RZ, RZ, 0x8 ;  /* 0x00000008ff058424 */ /* 0x000fc800078e00ff */
[----:B------:R-:W-:-:S05]  /*3350*/  @!P0 IMAD.WIDE.U32 R4, R4, R5, c[0x0][0x168] ;  /* 0x00005a0004048625 */ /* 0x000fca00078e0005 */
[----:B------:R0:W-:Y:S02]  /*3360*/  @!P0 STG.E.64 [R4.64], R16 ;  /* 0x0000001004008986 */ /* 0x0001e4000c101b04 */
.L_x_2510:
[----:B------:R-:W-:Y:S05]  /*3370*/  BSYNC B0 ;  /* 0x0000000000007941 */ /* 0x000fea0003800000 */
.L_x_2504:
        /* <DEDUP_REMOVED lines=8> */
.L_x_2511:
        /* <DEDUP_REMOVED lines=16> */
.L_x_2539:


//--------------------- .text._ZN2at6native29vectorized_elementwise_kernelILi8EZZZNS0_16atan_kernel_cudaERNS_18TensorIteratorBaseEENKUlvE0_clEvENKUlvE_clEvEUldE_St5arrayIPcLm2EEEEviT0_T1_ --------------------------
	.section	.text._ZN2at6native29vectorized_elementwise_kernelILi8EZZZNS0_16atan_kernel_cudaERNS_18TensorIteratorBaseEENKUlvE0_clEvENKUlvE_clEvEUldE_St5arrayIPcLm2EEEEviT0_T1_,"ax",@progbits
	.sectioninfo	@"SHI_REGISTERS=4"
	.align	128
        .global         _ZN2at6native29vectorized_elementwise_kernelILi8EZZZNS0_16atan_kernel_cudaERNS_18TensorIteratorBaseEENKUlvE0_clEvENKUlvE_clEvEUldE_St5arrayIPcLm2EEEEviT0_T1_
        .type           _ZN2at6native29vectorized_elementwise_kernelILi8EZZZNS0_16atan_kernel_cudaERNS_18TensorIteratorBaseEENKUlvE0_clEvENKUlvE_clEvEUldE_St5arrayIPcLm2EEEEviT0_T1_,@function
        .size           _ZN2at6native29vectorized_elementwise_kernelILi8EZZZNS0_16atan_kernel_cudaERNS_18TensorIteratorBaseEENKUlvE0_clEvENKUlvE_clEvEUldE_St5arrayIPcLm2EEEEviT0_T1_,(.L_x_2540 - _ZN2at6native29vectorized_elementwise_kernelILi8EZZZNS0_16atan_kernel_cudaERNS_18TensorIteratorBaseEENKUlvE0_clEvENKUlvE_clEvEUldE_St5arrayIPcLm2EEEEviT0_T1_)
        .other          _ZN2at6native29vectorized_elementwise_kernelILi8EZZZNS0_16atan_kernel_cudaERNS_18TensorIteratorBaseEENKUlvE0_clEvENKUlvE_clEvEUldE_St5arrayIPcLm2EEEEviT0_T1_,@"STO_CUDA_ENTRY STV_DEFAULT"
_ZN2at6native29vectorized_elementwise_kernelILi8EZZZNS0_16atan_kernel_cudaERNS_18TensorIteratorBaseEENKUlvE0_clEvENKUlvE_clEvEUldE_St5arrayIPcLm2EEEEviT0_T1_:
.text._ZN2at6native29vectorized_elementwise_kernelILi8EZZZNS0_16atan_kernel_cudaERNS_18TensorIteratorBaseEENKUlvE0_clEvENKUlvE_clEvEUldE_St5arrayIPcLm2EEEEviT0_T1_:
[----:B------:R-:W-:Y:S02]  /*0000*/  MOV R1, c[0x0][0x28] ;  /* 0x00000a0000017a02 */ /* 0x000fe40000000f00 */
[----:B------:R-:W-:Y:S05]  /*0010*/  EXIT ;  /* 0x000000000000794d */ /* 0x000fea0003800000 */
.L_x_2512:
        /* <DEDUP_REMOVED lines=14> */
.L_x_2540:


//--------------------- .nv.global.init           --------------------------
	.section	.nv.global.init,"aw",@progbits
.nv.global.init:
	.type		$str$6,@object
	.size		$str$6,(__unnamed_1 - $str$6)
$str$6:
        /*0000*/ 	.byte	0x66, 0x61, 0x6c, 0x73, 0x65, 0x00
	.type		__unnamed_1,@object
	.size		__unnamed_1,(__unnamed_5 - __unnamed_1)
__unnamed_1:
        /*0006*/ 	.byte	0x66, 0x65, 0x74, 0x63, 0x68, 0x5f, 0x61, 0x6e, 0x64, 0x5f, 0x63, 0x61, 0x73, 0x74, 0x00
	.type		__unnamed_5,@object
	.size		__unnamed_5,(__unnamed_3 - __unnamed_5)
__unnamed_5:
        /*0015*/ 	.byte	0x66, 0x65, 0x74, 0x63, 0x68, 0x5f, 0x61, 0x6e, 0x64, 0x5f, 0x63, 0x61, 0x73, 0x74, 0x00
	.type		__unnamed_3,@object
	.size		__unnamed_3,(__unnamed_7 - __unnamed_3)
__unnamed_3:
        /*0024*/ 	.byte	0x66, 0x65, 0x74, 0x63, 0x68, 0x5f, 0x61, 0x6e, 0x64, 0x5f, 0x63, 0x61, 0x73, 0x74, 0x00
	.type		__unnamed_7,@object
	.size		__unnamed_7,(__unnamed_2 - __unnamed_7)
__unnamed_7:
        /*0033*/ 	.byte	0x66, 0x65, 0x74, 0x63, 0x68, 0x5f, 0x61, 0x6e, 0x64, 0x5f, 0x63, 0x61, 0x73, 0x74, 0x00
	.type		__unnamed_2,@object
	.size		__unnamed_2,(__unnamed_6 - __unnamed_2)
__unnamed_2:
        /*0042*/ 	.byte	0x63, 0x61, 0x73, 0x74, 0x5f, 0x61, 0x6e, 0x64, 0x5f, 0x73, 0x74, 0x6f, 0x72, 0x65, 0x00
	.type		__unnamed_6,@object
	.size		__unnamed_6,(__unnamed_4 - __unnamed_6)
__unnamed_6:
        /*0051*/ 	.byte	0x63, 0x61, 0x73, 0x74, 0x5f, 0x61, 0x6e, 0x64, 0x5f, 0x73, 0x74, 0x6f, 0x72, 0x65, 0x00
	.type		__unnamed_4,@object
	.size		__unnamed_4,(__unnamed_8 - __unnamed_4)
__unnamed_4:
        /*0060*/ 	.byte	0x63, 0x61, 0x73, 0x74, 0x5f, 0x61, 0x6e, 0x64, 0x5f, 0x73, 0x74, 0x6f, 0x72, 0x65, 0x00
	.type		__unnamed_8,@object
	.size		__unnamed_8,($str$7 - __unnamed_8)
__unnamed_8:
        /*006f*/ 	.byte	0x63, 0x61, 0x73, 0x74, 0x5f, 0x61, 0x6e, 0x64, 0x5f, 0x73, 0x74, 0x6f, 0x72, 0x65, 0x00
	.type		$str$7,@object
	.size		$str$7,(.L_37 - $str$7)
$str$7:
        /*007e*/ 	.byte	0x2f, 0x72, 0x6f, 0x6f, 0x74, 0x2f, 0x2e, 0x70, 0x79, 0x65, 0x6e, 0x76, 0x2f, 0x76, 0x65, 0x72
        /*008e*/ 	.byte	0x73, 0x69, 0x6f, 0x6e, 0x73, 0x2f, 0x33, 0x2e, 0x31, 0x33, 0x2e, 0x31, 0x32, 0x2f, 0x6c, 0x69
        /*009e*/ 	.byte	0x62, 0x2f, 0x70, 0x79, 0x74, 0x68, 0x6f, 0x6e, 0x33, 0x2e, 0x31, 0x33, 0x2f, 0x73, 0x69, 0x74
        /*00ae*/ 	.byte	0x65, 0x2d, 0x70, 0x61, 0x63, 0x6b, 0x61, 0x67, 0x65, 0x73, 0x2f, 0x74, 0x6f, 0x72, 0x63, 0x68
        /*00be*/ 	.byte	0x2f, 0x69, 0x6e, 0x63, 0x6c, 0x75, 0x64, 0x65, 0x2f, 0x63, 0x31, 0x30, 0x2f, 0x63, 0x6f, 0x72
        /*00ce*/ 	.byte	0x65, 0x2f, 0x44, 0x79, 0x6e, 0x61, 0x6d, 0x69, 0x63, 0x43, 0x61, 0x73, 0x74, 0x2e, 0x68, 0x00
.L_37:


//--------------------- .nv.global                --------------------------
	.section	.nv.global,"aw",@nobits
.nv.global:
	.type		_ZN58_INTERNAL_66ba2b59_27_UnaryGeometricAtanKernel_cu_58c500494cuda3std3__48in_placeE,@object
	.size		_ZN58_INTERNAL_66ba2b59_27_UnaryGeometricAtanKernel_cu_58c500494cuda3std3__48in_placeE,(_ZN58_INTERNAL_66ba2b59_27_UnaryGeometricAtanKernel_cu_58c500494cuda3std6ranges3__45__cpo8distanceE - _ZN58_INTERNAL_66ba2b59_27_UnaryGeometricAtanKernel_cu_58c500494cuda3std3__48in_placeE)
_ZN58_INTERNAL_66ba2b59_27_UnaryGeometricAtanKernel_cu_58c500494cuda3std3__48in_placeE:
	.zero		1
	.type		_ZN58_INTERNAL_66ba2b59_27_UnaryGeometricAtanKernel_cu_58c500494cuda3std6ranges3__45__cpo8distanceE,@object
	.size		_ZN58_INTERNAL_66ba2b59_27_UnaryGeometricAtanKernel_cu_58c500494cuda3std6ranges3__45__cpo8distanceE,(_ZN58_INTERNAL_66ba2b59_27_UnaryGeometricAtanKernel_cu_58c500494cuda3std3__45__cpo6cbeginE - _ZN58_INTERNAL_66ba2b59_27_UnaryGeometricAtanKernel_cu_58c500494cuda3std6ranges3__45__cpo8distanceE)
_ZN58_INTERNAL_66ba2b59_27_UnaryGeometricAtanKernel_cu_58c500494cuda3std6ranges3__45__cpo8distanceE:
	.zero		1
	.type		_ZN58_INTERNAL_66ba2b59_27_UnaryGeometricAtanKernel_cu_58c500494cuda3std3__45__cpo6cbeginE,@object
	.size		_ZN58_INTERNAL_66ba2b59_27_UnaryGeometricAtanKernel_cu_58c500494cuda3std3__45__cpo6cbeginE,(_ZN58_INTERNAL_66ba2b59_27_UnaryGeometricAtanKernel_cu_58c500494cuda3std6ranges3__45__cpo7advanceE - _ZN58_INTERNAL_66ba2b59_27_UnaryGeometricAtanKernel_cu_58c500494cuda3std3__45__cpo6cbeginE)
_ZN58_INTERNAL_66ba2b59_27_UnaryGeometricAtanKernel_cu_58c500494cuda3std3__45__cpo6cbeginE:
	.zero		1
	.type		_ZN58_INTERNAL_66ba2b59_27_UnaryGeometricAtanKernel_cu_58c500494cuda3std6ranges3__45__cpo7advanceE,@object
	.size		_ZN58_INTERNAL_66ba2b59_27_UnaryGeometricAtanKernel_cu_58c500494cuda3std6ranges3__45__cpo7advanceE,(_ZN58_INTERNAL_66ba2b59_27_UnaryGeometricAtanKernel_cu_58c500494cuda3std3__45__cpo7crbeginE - _ZN58_INTERNAL_66ba2b59_27_UnaryGeometricAtanKernel_cu_58c500494cuda3std6ranges3__45__cpo7advanceE)
_ZN58_INTERNAL_66ba2b59_27_UnaryGeometricAtanKernel_cu_58c500494cuda3std6ranges3__45__cpo7advanceE:
	.zero		1
	.type		_ZN58_INTERNAL_66ba2b59_27_UnaryGeometricAtanKernel_cu_58c500494cuda3std3__45__cpo7crbeginE,@object
	.size		_ZN58_INTERNAL_66ba2b59_27_UnaryGeometricAtanKernel_cu_58c500494cuda3std3__45__cpo7crbeginE,(_ZN58_INTERNAL_66ba2b59_27_UnaryGeometricAtanKernel_cu_58c500494cuda3std6ranges3__45__cpo4dataE - _ZN58_INTERNAL_66ba2b59_27_UnaryGeometricAtanKernel_cu_58c500494cuda3std3__45__cpo7crbeginE)
_ZN58_INTERNAL_66ba2b59_27_UnaryGeometricAtanKernel_cu_58c500494cuda3std3__45__cpo7crbeginE:
	.zero		1
	.type		_ZN58_INTERNAL_66ba2b59_27_UnaryGeometricAtanKernel_cu_58c500494cuda3std6ranges3__45__cpo4dataE,@object
	.size		_ZN58_INTERNAL_66ba2b59_27_UnaryGeometricAtanKernel_cu_58c500494cuda3std6ranges3__45__cpo4dataE,(_ZN58_INTERNAL_66ba2b59_27_UnaryGeometricAtanKernel_cu_58c500494cuda3std6ranges3__45__cpo5beginE - _ZN58_INTERNAL_66ba2b59_27_UnaryGeometricAtanKernel_cu_58c500494cuda3std6ranges3__45__cpo4dataE)
_ZN58_INTERNAL_66ba2b59_27_UnaryGeometricAtanKernel_cu_58c500494cuda3std6ranges3__45__cpo4dataE:
	.zero		1
	.type		_ZN58_INTERNAL_66ba2b59_27_UnaryGeometricAtanKernel_cu_58c500494cuda3std6ranges3__45__cpo5beginE,@object
	.size		_ZN58_INTERNAL_66ba2b59_27_UnaryGeometricAtanKernel_cu_58c500494cuda3std6ranges3__45__cpo5beginE,(_ZN58_INTERNAL_66ba2b59_27_UnaryGeometricAtanKernel_cu_58c500494cuda3std3__460_GLOBAL__N__66ba2b59_27_UnaryGeometricAtanKernel_cu_58c500496ignoreE - _ZN58_INTERNAL_66ba2b59_27_UnaryGeometricAtanKernel_cu_58c500494cuda3std6ranges3__45__cpo5beginE)
_ZN58_INTERNAL_66ba2b59_27_UnaryGeometricAtanKernel_cu_58c500494cuda3std6ranges3__45__cpo5beginE:
	.zero		1
	.type		_ZN58_INTERNAL_66ba2b59_27_UnaryGeometricAtanKernel_cu_58c500494cuda3std3__460_GLOBAL__N__66ba2b59_27_UnaryGeometricAtanKernel_cu_58c500496ignoreE,@object
	.size		_ZN58_INTERNAL_66ba2b59_27_UnaryGeometricAtanKernel_cu_58c500494cuda3std3__460_GLOBAL__N__66ba2b59_27_UnaryGeometricAtanKernel_cu_58c500496ignoreE,(_ZN58_INTERNAL_66ba2b59_27_UnaryGeometricAtanKernel_cu_58c500494cuda3std6ranges3__45__cpo4sizeE - _ZN58_INTERNAL_66ba2b59_27_UnaryGeometricAtanKernel_cu_58c500494cuda3std3__460_GLOBAL__N__66ba2b59_27_UnaryGeometricAtanKernel_cu_58c500496ignoreE)
_ZN58_INTERNAL_66ba2b59_27_UnaryGeometricAtanKernel_cu_58c500494cuda3std3__460_GLOBAL__N__66ba2b59_27_UnaryGeometricAtanKernel_cu_58c500496ignoreE:
	.zero		1
	.type		_ZN58_INTERNAL_66ba2b59_27_UnaryGeometricAtanKernel_cu_58c500494cuda3std6ranges3__45__cpo4sizeE,@object
	.size		_ZN58_INTERNAL_66ba2b59_27_UnaryGeometricAtanKernel_cu_58c500494cuda3std6ranges3__45__cpo4sizeE,(_ZN58_INTERNAL_66ba2b59_27_UnaryGeometricAtanKernel_cu_58c500494cuda3std3__45__cpo5beginE - _ZN58_INTERNAL_66ba2b59_27_UnaryGeometricAtanKernel_cu_58c500494cuda3std6ranges3__45__cpo4sizeE)
_ZN58_INTERNAL_66ba2b59_27_UnaryGeometricAtanKernel_cu_58c500494cuda3std6ranges3__45__cpo4sizeE:
	.zero		1
	.type		_ZN58_INTERNAL_66ba2b59_27_UnaryGeometricAtanKernel_cu_58c500494cuda3std3__45__cpo5beginE,@object
	.size		_ZN58_INTERNAL_66ba2b59_27_UnaryGeometricAtanKernel_cu_58c500494cuda3std3__45__cpo5beginE,(_ZN58_INTERNAL_66ba2b59_27_UnaryGeometricAtanKernel_cu_58c500494cuda3std6ranges3__45__cpo6cbeginE - _ZN58_INTERNAL_66ba2b59_27_UnaryGeometricAtanKernel_cu_58c500494cuda3std3__45__cpo5beginE)
_ZN58_INTERNAL_66ba2b59_27_UnaryGeometricAtanKernel_cu_58c500494cuda3std3__45__cpo5beginE:
	.zero		1
	.type		_ZN58_INTERNAL_66ba2b59_27_UnaryGeometricAtanKernel_cu_58c500494cuda3std6ranges3__45__cpo6cbeginE,@object
	.size		_ZN58_INTERNAL_66ba2b59_27_UnaryGeometricAtanKernel_cu_58c500494cuda3std6ranges3__45__cpo6cbeginE,(_ZN58_INTERNAL_66ba2b59_27_UnaryGeometricAtanKernel_cu_58c500494cuda3std3__45__cpo6rbeginE - _ZN58_INTERNAL_66ba2b59_27_UnaryGeometricAtanKernel_cu_58c500494cuda3std6ranges3__45__cpo6cbeginE)
_ZN58_INTERNAL_66ba2b59_27_UnaryGeometricAtanKernel_cu_58c500494cuda3std6ranges3__45__cpo6cbeginE:
	.zero		1
	.type		_ZN58_INTERNAL_66ba2b59_27_UnaryGeometricAtanKernel_cu_58c500494cuda3std3__45__cpo6rbeginE,@object
	.size		_ZN58_INTERNAL_66ba2b59_27_UnaryGeometricAtanKernel_cu_58c500494cuda3std3__45__cpo6rbeginE,(_ZN58_INTERNAL_66ba2b59_27_UnaryGeometricAtanKernel_cu_58c500494cuda3std6ranges3__45__cpo4nextE - _ZN58_INTERNAL_66ba2b59_27_UnaryGeometricAtanKernel_cu_58c500494cuda3std3__45__cpo6rbeginE)
_ZN58_INTERNAL_66ba2b59_27_UnaryGeometricAtanKernel_cu_58c500494cuda3std3__45__cpo6rbeginE:
	.zero		1
	.type		_ZN58_INTERNAL_66ba2b59_27_UnaryGeometricAtanKernel_cu_58c500494cuda3std6ranges3__45__cpo4nextE,@object
	.size		_ZN58_INTERNAL_66ba2b59_27_UnaryGeometricAtanKernel_cu_58c500494cuda3std6ranges3__45__cpo4nextE,(_ZN58_INTERNAL_66ba2b59_27_UnaryGeometricAtanKernel_cu_58c500494cuda3std6ranges3__45__cpo4swapE - _ZN58_INTERNAL_66ba2b59_27_UnaryGeometricAtanKernel_cu_58c500494cuda3std6ranges3__45__cpo4nextE)
_ZN58_INTERNAL_66ba2b59_27_UnaryGeometricAtanKernel_cu_58c500494cuda3std6ranges3__45__cpo4nextE:
	.zero		1
	.type		_ZN58_INTERNAL_66ba2b59_27_UnaryGeometricAtanKernel_cu_58c500494cuda3std6ranges3__45__cpo4swapE,@object
	.size		_ZN58_INTERNAL_66ba2b59_27_UnaryGeometricAtanKernel_cu_58c500494cuda3std6ranges3__45__cpo4swapE,(_ZN58_INTERNAL_66ba2b59_27_UnaryGeometricAtanKernel_cu_58c500494cuda3std3__420unreachable_sentinelE - _ZN58_INTERNAL_66ba2b59_27_UnaryGeometricAtanKernel_cu_58c500494cuda3std6ranges3__45__cpo4swapE)
_ZN58_INTERNAL_66ba2b59_27_UnaryGeometricAtanKernel_cu_58c500494cuda3std6ranges3__45__cpo4swapE:
	.zero		1
	.type		_ZN58_INTERNAL_66ba2b59_27_UnaryGeometricAtanKernel_cu_58c500494cuda3std3__420unreachable_sentinelE,@object
	.size		_ZN58_INTERNAL_66ba2b59_27_UnaryGeometricAtanKernel_cu_58c500494cuda3std3__420unreachable_sentinelE,(_ZN58_INTERNAL_66ba2b59_27_UnaryGeometricAtanKernel_cu_58c500496thrust23THRUST_300001_SM_800_NS6system6detail10sequential3seqE - _ZN58_INTERNAL_66ba2b59_27_UnaryGeometricAtanKernel_cu_58c500494cuda3std3__420unreachable_sentinelE)
_ZN58_INTERNAL_66ba2b59_27_UnaryGeometricAtanKernel_cu_58c500494cuda3std3__420unreachable_sentinelE:
	.zero		1
	.type		_ZN58_INTERNAL_66ba2b59_27_UnaryGeometricAtanKernel_cu_58c500496thrust23THRUST_300001_SM_800_NS6system6detail10sequential3seqE,@object
	.size		_ZN58_INTERNAL_66ba2b59_27_UnaryGeometricAtanKernel_cu_58c500496thrust23THRUST_300001_SM_800_NS6system6detail10sequential3seqE,(_ZN58_INTERNAL_66ba2b59_27_UnaryGeometricAtanKernel_cu_58c500494cuda3std3__45__cpo4cendE - _ZN58_INTERNAL_66ba2b59_27_UnaryGeometricAtanKernel_cu_58c500496thrust23THRUST_300001_SM_800_NS6system6detail10sequential3seqE)
_ZN58_INTERNAL_66ba2b59_27_UnaryGeometricAtanKernel_cu_58c500496thrust23THRUST_300001_SM_800_NS6system6detail10sequential3seqE:
	.zero		1
	.type		_ZN58_INTERNAL_66ba2b59_27_UnaryGeometricAtanKernel_cu_58c500494cuda3std3__45__cpo4cendE,@object
	.size		_ZN58_INTERNAL_66ba2b59_27_UnaryGeometricAtanKernel_cu_58c500494cuda3std3__45__cpo4cendE,(_ZN58_INTERNAL_66ba2b59_27_UnaryGeometricAtanKernel_cu_58c500494cuda3std6ranges3__45__cpo9iter_swapE - _ZN58_INTERNAL_66ba2b59_27_UnaryGeometricAtanKernel_cu_58c500494cuda3std3__45__cpo4cendE)
_ZN58_INTERNAL_66ba2b59_27_UnaryGeometricAtanKernel_cu_58c500494cuda3std3__45__cpo4cendE:
	.zero		1
	.type		_ZN58_INTERNAL_66ba2b59_27_UnaryGeometricAtanKernel_cu_58c500494cuda3std6ranges3__45__cpo9iter_swapE,@object
	.size		_ZN58_INTERNAL_66ba2b59_27_UnaryGeometricAtanKernel_cu_58c500494cuda3std6ranges3__45__cpo9iter_swapE,(_ZN58_INTERNAL_66ba2b59_27_UnaryGeometricAtanKernel_cu_58c500494cuda3std3__45__cpo5crendE - _ZN58_INTERNAL_66ba2b59_27_UnaryGeometricAtanKernel_cu_58c500494cuda3std6ranges3__45__cpo9iter_swapE)
_ZN58_INTERNAL_66ba2b59_27_UnaryGeometricAtanKernel_cu_58c500494cuda3std6ranges3__45__cpo9iter_swapE:
	.zero		1
	.type		_ZN58_INTERNAL_66ba2b59_27_UnaryGeometricAtanKernel_cu_58c500494cuda3std3__45__cpo5crendE,@object
	.size		_ZN58_INTERNAL_66ba2b59_27_UnaryGeometricAtanKernel_cu_58c500494cuda3std3__45__cpo5crendE,(_ZN58_INTERNAL_66ba2b59_27_UnaryGeometricAtanKernel_cu_58c500494cuda3std6ranges3__45__cpo5cdataE - _ZN58_INTERNAL_66ba2b59_27_UnaryGeometricAtanKernel_cu_58c500494cuda3std3__45__cpo5crendE)
_ZN58_INTERNAL_66ba2b59_27_UnaryGeometricAtanKernel_cu_58c500494cuda3std3__45__cpo5crendE:
	.zero		1
	.type		_ZN58_INTERNAL_66ba2b59_27_UnaryGeometricAtanKernel_cu_58c500494cuda3std6ranges3__45__cpo5cdataE,@object
	.size		_ZN58_INTERNAL_66ba2b59_27_UnaryGeometricAtanKernel_cu_58c500494cuda3std6ranges3__45__cpo5cdataE,(_ZN58_INTERNAL_66ba2b59_27_UnaryGeometricAtanKernel_cu_58c500494cuda3std6ranges3__45__cpo3endE - _ZN58_INTERNAL_66ba2b59_27_UnaryGeometricAtanKernel_cu_58c500494cuda3std6ranges3__45__cpo5cdataE)
_ZN58_INTERNAL_66ba2b59_27_UnaryGeometricAtanKernel_cu_58c500494cuda3std6ranges3__45__cpo5cdataE:
	.zero		1
	.type		_ZN58_INTERNAL_66ba2b59_27_UnaryGeometricAtanKernel_cu_58c500494cuda3std6ranges3__45__cpo3endE,@object
	.size		_ZN58_INTERNAL_66ba2b59_27_UnaryGeometricAtanKernel_cu_58c500494cuda3std6ranges3__45__cpo3endE,(_ZN58_INTERNAL_66ba2b59_27_UnaryGeometricAtanKernel_cu_58c500494cuda3std3__419piecewise_constructE - _ZN58_INTERNAL_66ba2b59_27_UnaryGeometricAtanKernel_cu_58c500494cuda3std6ranges3__45__cpo3endE)
_ZN58_INTERNAL_66ba2b59_27_UnaryGeometricAtanKernel_cu_58c500494cuda3std6ranges3__45__cpo3endE:
	.zero		1
	.type		_ZN58_INTERNAL_66ba2b59_27_UnaryGeometricAtanKernel_cu_58c500494cuda3std3__419piecewise_constructE,@object
	.size		_ZN58_INTERNAL_66ba2b59_27_UnaryGeometricAtanKernel_cu_58c500494cuda3std3__419piecewise_constructE,(_ZN58_INTERNAL_66ba2b59_27_UnaryGeometricAtanKernel_cu_58c500494cuda3std6ranges3__45__cpo5ssizeE - _ZN58_INTERNAL_66ba2b59_27_UnaryGeometricAtanKernel_cu_58c500494cuda3std3__419piecewise_constructE)
_ZN58_INTERNAL_66ba2b59_27_UnaryGeometricAtanKernel_cu_58c500494cuda3std3__419piecewise_constructE:
	.zero		1
	.type		_ZN58_INTERNAL_66ba2b59_27_UnaryGeometricAtanKernel_cu_58c500494cuda3std6ranges3__45__cpo5ssizeE,@object
	.size		_ZN58_INTERNAL_66ba2b59_27_UnaryGeometricAtanKernel_cu_58c500494cuda3std6ranges3__45__cpo5ssizeE,(_ZN58_INTERNAL_66ba2b59_27_UnaryGeometricAtanKernel_cu_58c500494cuda3std3__45__cpo3endE - _ZN58_INTERNAL_66ba2b59_27_UnaryGeometricAtanKernel_cu_58c500494cuda3std6ranges3__45__cpo5ssizeE)
_ZN58_INTERNAL_66ba2b59_27_UnaryGeometricAtanKernel_cu_58c500494cuda3std6ranges3__45__cpo5ssizeE:
	.zero		1
	.type		_ZN58_INTERNAL_66ba2b59_27_UnaryGeometricAtanKernel_cu_58c500494cuda3std3__45__cpo3endE,@object
	.size		_ZN58_INTERNAL_66ba2b59_27_UnaryGeometricAtanKernel_cu_58c500494cuda3std3__45__cpo3endE,(_ZN58_INTERNAL_66ba2b59_27_UnaryGeometricAtanKernel_cu_58c500494cuda3std6ranges3__45__cpo4cendE - _ZN58_INTERNAL_66ba2b59_27_UnaryGeometricAtanKernel_cu_58c500494cuda3std3__45__cpo3endE)
_ZN58_INTERNAL_66ba2b59_27_UnaryGeometricAtanKernel_cu_58c500494cuda3std3__45__cpo3endE:
	.zero		1
	.type		_ZN58_INTERNAL_66ba2b59_27_UnaryGeometricAtanKernel_cu_58c500494cuda3std6ranges3__45__cpo4cendE,@object
	.size		_ZN58_INTERNAL_66ba2b59_27_UnaryGeometricAtanKernel_cu_58c500494cuda3std6ranges3__45__cpo4cendE,(_ZN58_INTERNAL_66ba2b59_27_UnaryGeometricAtanKernel_cu_58c500494cuda3std3__45__cpo4rendE - _ZN58_INTERNAL_66ba2b59_27_UnaryGeometricAtanKernel_cu_58c500494cuda3std6ranges3__45__cpo4cendE)
_ZN58_INTERNAL_66ba2b59_27_UnaryGeometricAtanKernel_cu_58c500494cuda3std6ranges3__45__cpo4cendE:
	.zero		1
	.type		_ZN58_INTERNAL_66ba2b59_27_UnaryGeometricAtanKernel_cu_58c500494cuda3std3__45__cpo4rendE,@object
	.size		_ZN58_INTERNAL_66ba2b59_27_UnaryGeometricAtanKernel_cu_58c500494cuda3std3__45__cpo4rendE,(_ZN58_INTERNAL_66ba2b59_27_UnaryGeometricAtanKernel_cu_58c500494cuda3std6ranges3__45__cpo4prevE - _ZN58_INTERNAL_66ba2b59_27_UnaryGeometricAtanKernel_cu_58c500494cuda3std3__45__cpo4rendE)
_ZN58_INTERNAL_66ba2b59_27_UnaryGeometricAtanKernel_cu_58c500494cuda3std3__45__cpo4rendE:
	.zero		1
	.type		_ZN58_INTERNAL_66ba2b59_27_UnaryGeometricAtanKernel_cu_58c500494cuda3std6ranges3__45__cpo4prevE,@object
	.size		_ZN58_INTERNAL_66ba2b59_27_UnaryGeometricAtanKernel_cu_58c500494cuda3std6ranges3__45__cpo4prevE,(_ZN58_INTERNAL_66ba2b59_27_UnaryGeometricAtanKernel_cu_58c500494cuda3std6ranges3__45__cpo9iter_moveE - _ZN58_INTERNAL_66ba2b59_27_UnaryGeometricAtanKernel_cu_58c500494cuda3std6ranges3__45__cpo4prevE)
_ZN58_INTERNAL_66ba2b59_27_UnaryGeometricAtanKernel_cu_58c500494cuda3std6ranges3__45__cpo4prevE:
	.zero		1
	.type		_ZN58_INTERNAL_66ba2b59_27_UnaryGeometricAtanKernel_cu_58c500494cuda3std6ranges3__45__cpo9iter_moveE,@object
	.size		_ZN58_INTERNAL_66ba2b59_27_UnaryGeometricAtanKernel_cu_58c500494cuda3std6ranges3__45__cpo9iter_moveE,(.L_21 - _ZN58_INTERNAL_66ba2b59_27_UnaryGeometricAtanKernel_cu_58c500494cuda3std6ranges3__45__cpo9iter_moveE)
_ZN58_INTERNAL_66ba2b59_27_UnaryGeometricAtanKernel_cu_58c500494cuda3std6ranges3__45__cpo9iter_moveE:
	.zero		1
.L_21:


//--------------------- SYMBOLS --------------------------

	.type		__assertfail,@function
